	.target	sm_90a

	.elftype	@"ET_EXEC"


//--------------------- .note.nv.tkinfo           --------------------------
	.section	.note.nv.tkinfo,"",@"SHT_NOTE"
	.sectionflags	@"SHF_NOTE_NV_TKINFO"
	.tkinfo
        /*0018*/ 	.word	0x00000002
        /*0030*/ 	.string	""
        /*0030*/ 	.string	"ptxas"
        /*0030*/ 	.string	"Cuda compilation tools, release 13.0, V13.0.88"
        /*0030*/ 	.string	"Build cuda_13.0.r13.0/compiler.36424714_0"
        /*0030*/ 	.string	"-arch sm_90a -m 64 "



//--------------------- .note.nv.cuinfo           --------------------------
	.section	.note.nv.cuinfo,"",@"SHT_NOTE"
	.sectionflags	@"SHF_NOTE_NV_CUINFO"
        /*0018*/ 	.short	0x0002
        /*001a*/ 	.short	0x005a
        /*001c*/ 	.short	0x0082
	.zero		2


//--------------------- .nv.info                  --------------------------
	.section	.nv.info,"",@"SHT_CUDA_INFO"
	.align	4


	//----- nvinfo : EIATTR_REGCOUNT
	.align		4
        /*0000*/ 	.byte	0x04, 0x2f
        /*0002*/ 	.short	(.L_12 - .L_11)
	.align		4
.L_11:
        /*0004*/ 	.word	index@(_ZN7cutlass13device_kernelINS_4gemm6kernel13GemmUniversalIN4cute5tupleIJiiiiEEENS1_10collective13CollectiveMmaINS1_37MainloopSm90TmaGmmaWarpSpecializedFP8ILi5ENS5_IJNS4_1CILi1EEESB_SB_EEENS1_35KernelTmaWarpSpecializedCooperativeEEENS5_IJNSA_ILi512EEENSA_ILi128EEENSA_ILi64EEEEEENS_12float_e4m3_tENS5_IJlSB_lEEESJ_SK_NS4_8TiledMMAINS4_8MMA_AtomIJNS4_4SM904GMMA31MMA_64x128x32_F32E4M3E4M3_SS_TNILNSO_7ScaleInE1ELSQ_1EEEEEENS4_6LayoutINS5_IJNSA_ILi2EEESB_SB_EEENS5_IJSB_NSA_ILi0EEESW_EEEEENS5_IJNS4_10UnderscoreESZ_SZ_EEEEENS4_13SM90_TMA_LOADENS4_14ComposedLayoutINS4_7SwizzleILi2ELi4ELi3EEENS4_18smem_ptr_flag_bitsILi8EEENST_INS5_IJNSA_ILi8EEESH_EEENS5_IJSH_SB_EEEEEEEvNS4_8identityES12_S1C_vS1D_EENS_8epilogue10collective6detail29Sm90TmaWarpSpecializedAdapterINS1G_15DefaultEpilogueISJ_SK_SK_NS1F_6thread17LinearCombinationISJ_Li1EffLNS1K_9ScaleType4KindE0ELNS_15FloatRoundStyleE2ESJ_EENS1_15EpilogueDefaultEEEEEvvEEEEvNT_6ParamsE)
        /*0008*/ 	.word	0x000000a8


	//----- nvinfo : EIATTR_FRAME_SIZE
	.align		4
.L_12:
        /*000c*/ 	.byte	0x04, 0x11
        /*000e*/ 	.short	(.L_14 - .L_13)
	.align		4
.L_13:
        /*0010*/ 	.word	index@(_ZN7cutlass13device_kernelINS_4gemm6kernel13GemmUniversalIN4cute5tupleIJiiiiEEENS1_10collective13CollectiveMmaINS1_37MainloopSm90TmaGmmaWarpSpecializedFP8ILi5ENS5_IJNS4_1CILi1EEESB_SB_EEENS1_35KernelTmaWarpSpecializedCooperativeEEENS5_IJNSA_ILi512EEENSA_ILi128EEENSA_ILi64EEEEEENS_12float_e4m3_tENS5_IJlSB_lEEESJ_SK_NS4_8TiledMMAINS4_8MMA_AtomIJNS4_4SM904GMMA31MMA_64x128x32_F32E4M3E4M3_SS_TNILNSO_7ScaleInE1ELSQ_1EEEEEENS4_6LayoutINS5_IJNSA_ILi2EEESB_SB_EEENS5_IJSB_NSA_ILi0EEESW_EEEEENS5_IJNS4_10UnderscoreESZ_SZ_EEEEENS4_13SM90_TMA_LOADENS4_14ComposedLayoutINS4_7SwizzleILi2ELi4ELi3EEENS4_18smem_ptr_flag_bitsILi8EEENST_INS5_IJNSA_ILi8EEESH_EEENS5_IJSH_SB_EEEEEEEvNS4_8identityES12_S1C_vS1D_EENS_8epilogue10collective6detail29Sm90TmaWarpSpecializedAdapterINS1G_15DefaultEpilogueISJ_SK_SK_NS1F_6thread17LinearCombinationISJ_Li1EffLNS1K_9ScaleType4KindE0ELNS_15FloatRoundStyleE2ESJ_EENS1_15EpilogueDefaultEEEEEvvEEEEvNT_6ParamsE)
        /*0014*/ 	.word	0x00000670


	//----- nvinfo : EIATTR_MIN_STACK_SIZE
	.align		4
.L_14:
        /*0018*/ 	.byte	0x04, 0x12
        /*001a*/ 	.short	(.L_16 - .L_15)
	.align		4
.L_15:
        /*001c*/ 	.word	index@(_ZN7cutlass13device_kernelINS_4gemm6kernel13GemmUniversalIN4cute5tupleIJiiiiEEENS1_10collective13CollectiveMmaINS1_37MainloopSm90TmaGmmaWarpSpecializedFP8ILi5ENS5_IJNS4_1CILi1EEESB_SB_EEENS1_35KernelTmaWarpSpecializedCooperativeEEENS5_IJNSA_ILi512EEENSA_ILi128EEENSA_ILi64EEEEEENS_12float_e4m3_tENS5_IJlSB_lEEESJ_SK_NS4_8TiledMMAINS4_8MMA_AtomIJNS4_4SM904GMMA31MMA_64x128x32_F32E4M3E4M3_SS_TNILNSO_7ScaleInE1ELSQ_1EEEEEENS4_6LayoutINS5_IJNSA_ILi2EEESB_SB_EEENS5_IJSB_NSA_ILi0EEESW_EEEEENS5_IJNS4_10UnderscoreESZ_SZ_EEEEENS4_13SM90_TMA_LOADENS4_14ComposedLayoutINS4_7SwizzleILi2ELi4ELi3EEENS4_18smem_ptr_flag_bitsILi8EEENST_INS5_IJNSA_ILi8EEESH_EEENS5_IJSH_SB_EEEEEEEvNS4_8identityES12_S1C_vS1D_EENS_8epilogue10collective6detail29Sm90TmaWarpSpecializedAdapterINS1G_15DefaultEpilogueISJ_SK_SK_NS1F_6thread17LinearCombinationISJ_Li1EffLNS1K_9ScaleType4KindE0ELNS_15FloatRoundStyleE2ESJ_EENS1_15EpilogueDefaultEEEEEvvEEEEvNT_6ParamsE)
        /*0020*/ 	.word	0x00000670
.L_16:


//--------------------- .nv.compat                --------------------------
	.section	.nv.compat,"",@"SHT_CUDA_COMPAT_INFO"
	.align	4
        /*0000*/ 	.byte	0x02, 0x09, 0x01, 0x00, 0x02, 0x02, 0x04, 0x00, 0x02, 0x05, 0x05, 0x00, 0x03, 0x07, 0x01, 0x01
        /*0010*/ 	.byte	0x02, 0x03, 0x01, 0x00, 0x02, 0x06, 0x01, 0x00, 0x04, 0x0b, 0x08, 0x00, 0x00, 0x00, 0x00, 0x00
        /*0020*/ 	.byte	0x00, 0x00, 0x00, 0x00


//--------------------- .nv.info._ZN7cutlass13device_kernelINS_4gemm6kernel13GemmUniversalIN4cute5tupleIJiiiiEEENS1_10collective13CollectiveMmaINS1_37MainloopSm90TmaGmmaWarpSpecializedFP8ILi5ENS5_IJNS4_1CILi1EEESB_SB_EEENS1_35KernelTmaWarpSpecializedCooperativeEEENS5_IJNSA_ILi512EEENSA_ILi128EEENSA_ILi64EEEEEENS_12float_e4m3_tENS5_IJlSB_lEEESJ_SK_NS4_8TiledMMAINS4_8MMA_AtomIJNS4_4SM904GMMA31MMA_64x128x32_F32E4M3E4M3_SS_TNILNSO_7ScaleInE1ELSQ_1EEEEEENS4_6LayoutINS5_IJNSA_ILi2EEESB_SB_EEENS5_IJSB_NSA_ILi0EEESW_EEEEENS5_IJNS4_10UnderscoreESZ_SZ_EEEEENS4_13SM90_TMA_LOADENS4_14ComposedLayoutINS4_7SwizzleILi2ELi4ELi3EEENS4_18smem_ptr_flag_bitsILi8EEENST_INS5_IJNSA_ILi8EEESH_EEENS5_IJSH_SB_EEEEEEEvNS4_8identityES12_S1C_vS1D_EENS_8epilogue10collective6detail29Sm90TmaWarpSpecializedAdapterINS1G_15DefaultEpilogueISJ_SK_SK_NS1F_6thread17LinearCombinationISJ_Li1EffLNS1K_9ScaleType4KindE0ELNS_15FloatRoundStyleE2ESJ_EENS1_15EpilogueDefaultEEEEEvvEEEEvNT_6ParamsE --------------------------
	.section	.nv.info._ZN7cutlass13device_kernelINS_4gemm6kernel13GemmUniversalIN4cute5tupleIJiiiiEEENS1_10collective13CollectiveMmaINS1_37MainloopSm90TmaGmmaWarpSpecializedFP8ILi5ENS5_IJNS4_1CILi1EEESB_SB_EEENS1_35KernelTmaWarpSpecializedCooperativeEEENS5_IJNSA_ILi512EEENSA_ILi128EEENSA_ILi64EEEEEENS_12float_e4m3_tENS5_IJlSB_lEEESJ_SK_NS4_8TiledMMAINS4_8MMA_AtomIJNS4_4SM904GMMA31MMA_64x128x32_F32E4M3E4M3_SS_TNILNSO_7ScaleInE1ELSQ_1EEEEEENS4_6LayoutINS5_IJNSA_ILi2EEESB_SB_EEENS5_IJSB_NSA_ILi0EEESW_EEEEENS5_IJNS4_10UnderscoreESZ_SZ_EEEEENS4_13SM90_TMA_LOADENS4_14ComposedLayoutINS4_7SwizzleILi2ELi4ELi3EEENS4_18smem_ptr_flag_bitsILi8EEENST_INS5_IJNSA_ILi8EEESH_EEENS5_IJSH_SB_EEEEEEEvNS4_8identityES12_S1C_vS1D_EENS_8epilogue10collective6detail29Sm90TmaWarpSpecializedAdapterINS1G_15DefaultEpilogueISJ_SK_SK_NS1F_6thread17LinearCombinationISJ_Li1EffLNS1K_9ScaleType4KindE0ELNS_15FloatRoundStyleE2ESJ_EENS1_15EpilogueDefaultEEEEEvvEEEEvNT_6ParamsE,"",@"SHT_CUDA_INFO"
	.sectionflags	@""
	.align	4


	//----- nvinfo : EIATTR_CUDA_API_VERSION
	.align		4
        /*0000*/ 	.byte	0x04, 0x37
        /*0002*/ 	.short	(.L_18 - .L_17)
.L_17:
        /*0004*/ 	.word	0x00000082


	//----- nvinfo : EIATTR_KPARAM_INFO
	.align		4
.L_18:
        /*0008*/ 	.byte	0x04, 0x17
        /*000a*/ 	.short	(.L_20 - .L_19)
.L_19:
        /*000c*/ 	.word	0x00000000
        /*0010*/ 	.short	0x0000
        /*0012*/ 	.short	0x0070
        /*0014*/ 	.byte	0x00, 0xf0, 0x01, 0x10


	//----- nvinfo : EIATTR_SPARSE_MMA_MASK
	.align		4
.L_20:
        /*0018*/ 	.byte	0x03, 0x50
        /*001a*/ 	.short	0x0000


	//----- nvinfo : EIATTR_MAXREG_COUNT
	.align		4
        /*001c*/ 	.byte	0x03, 0x1b
        /*001e*/ 	.short	0x00a8


	//----- nvinfo : EIATTR_NUM_BARRIERS
	.align		4
        /*0020*/ 	.byte	0x02, 0x4c
        /*0022*/ 	.byte	0x01
	.zero		1


	//----- nvinfo : EIATTR_ANNOTATIONS
	.align		4
        /*0024*/ 	.byte	0x04, 0x55
        /*0026*/ 	.short	(.L_22 - .L_21)


	//   ....[0]....
.L_21:
        /*0028*/ 	.word	0x00000001
        /*002c*/ 	.byte	0xd0, 0x05, 0x00, 0x00, 0x01, 0x00, 0x00, 0x00, 0xf0, 0x05, 0x00, 0x00, 0x01, 0x00, 0x00, 0x00
        /* <DEDUP_REMOVED lines=1441> */
        /*5a4c*/ 	.byte	0xb0, 0xd2, 0x02, 0x00, 0x01, 0x00, 0x00, 0x00, 0x00, 0xd3, 0x02, 0x00


	//----- nvinfo : EIATTR_MERCURY_ISA_VERSION
	.align		4
.L_22:
        /*5a58*/ 	.byte	0x03, 0x5f
        /*5a5a*/ 	.short	0x0101


	//----- nvinfo : EIATTR_INT_WARP_WIDE_INSTR_OFFSETS
	.align		4
        /*5a5c*/ 	.byte	0x04, 0x31
        /*5a5e*/ 	.short	(.L_24 - .L_23)


	//   ....[0]....
.L_23:
        /*5a60*/ 	.word	0x000004b0


	//   ....[1]....
        /*5a64*/ 	.word	0x000004d0


	//   ....[2]....
        /*5a68*/ 	.word	0x000005e0


	//----- nvinfo : EIATTR_COOP_GROUP_MASK_REGIDS
	.align		4
.L_24:
        /*5a6c*/ 	.byte	0x04, 0x29
        /*5a6e*/ 	.short	(.L_26 - .L_25)


	//   ....[0]....
.L_25:
        /*5a70*/ 	.word	0xffffffff


	//   ....[1]....
        /*5a74*/ 	.word	0xffffffff


	//   ....[2]....
        /*5a78*/ 	.word	0xffffffff


	//   ....[3]....
        /*5a7c*/ 	.word	0xffffffff


	//   ....[4]....
        /*5a80*/ 	.word	0xffffffff


	//----- nvinfo : EIATTR_COOP_GROUP_INSTR_OFFSETS
	.align		4
.L_26:
        /*5a84*/ 	.byte	0x04, 0x28
        /*5a86*/ 	.short	(.L_28 - .L_27)


	//   ....[0]....
.L_27:
        /*5a88*/ 	.word	0x00000070


	//   ....[1]....
        /*5a8c*/ 	.word	0x00000080


	//   ....[2]....
        /*5a90*/ 	.word	0x000001a0


	//   ....[3]....
        /*5a94*/ 	.word	0x000003e0


	//   ....[4]....
        /*5a98*/ 	.word	0x00002760


	//----- nvinfo : EIATTR_REG_RECONFIG
	.align		4
.L_28:
        /*5a9c*/ 	.byte	0x01, 0x54
	.zero		2


	//----- nvinfo : EIATTR_MBARRIER_INSTR_OFFSETS
	.align		4
        /*5aa0*/ 	.byte	0x04, 0x39
        /*5aa2*/ 	.short	(.L_30 - .L_29)


	//   ....[0]....
.L_29:
        /*5aa4*/ 	.word	0x00000320
        /*5aa8*/ 	.word	0x000000ff
        /*5aac*/ 	.word	0x00000000
        /*5ab0*/ 	.short	0x0100
        /*5ab2*/ 	.byte	0x0a
	.zero		1


	//   ....[1]....
        /*5ab4*/ 	.word	0x00000330
        /*5ab8*/ 	.word	0x000000ff
        /*5abc*/ 	.word	0x00000028
        /*5ac0*/ 	.short	0x0100
        /*5ac2*/ 	.byte	0x0a
	.zero		1


	//   ....[2]....
        /*5ac4*/ 	.word	0x00000340
        /*5ac8*/ 	.word	0x000000ff
        /*5acc*/ 	.word	0x00000008
        /*5ad0*/ 	.short	0x0100
        /*5ad2*/ 	.byte	0x0a
	.zero		1


	//   ....[3]....
        /*5ad4*/ 	.word	0x00000350
        /*5ad8*/ 	.word	0x000000ff
        /*5adc*/ 	.word	0x00000030
        /*5ae0*/ 	.short	0x0100
        /*5ae2*/ 	.byte	0x0a
	.zero		1


	//   ....[4]....
        /*5ae4*/ 	.word	0x00000360
        /*5ae8*/ 	.word	0x000000ff
        /*5aec*/ 	.word	0x00000010
        /*5af0*/ 	.short	0x0100
        /*5af2*/ 	.byte	0x0a
	.zero		1


	//   ....[5]....
        /*5af4*/ 	.word	0x00000370
        /*5af8*/ 	.word	0x000000ff
        /*5afc*/ 	.word	0x00000038
        /*5b00*/ 	.short	0x0100
        /*5b02*/ 	.byte	0x0a
	.zero		1


	//   ....[6]....
        /*5b04*/ 	.word	0x00000380
        /*5b08*/ 	.word	0x000000ff
        /*5b0c*/ 	.word	0x00000018
        /*5b10*/ 	.short	0x0100
        /*5b12*/ 	.byte	0x0a
	.zero		1


	//   ....[7]....
        /*5b14*/ 	.word	0x00000390
        /*5b18*/ 	.word	0x000000ff
        /*5b1c*/ 	.word	0x00000040
        /*5b20*/ 	.short	0x0100
        /*5b22*/ 	.byte	0x0a
	.zero		1


	//   ....[8]....
        /*5b24*/ 	.word	0x000003a0
        /*5b28*/ 	.word	0x000000ff
        /*5b2c*/ 	.word	0x00000020
        /*5b30*/ 	.short	0x0100
        /*5b32*/ 	.byte	0x0a
	.zero		1


	//   ....[9]....
        /*5b34*/ 	.word	0x000003b0
        /*5b38*/ 	.word	0x000000ff
        /*5b3c*/ 	.word	0x00000048
        /*5b40*/ 	.short	0x0100
        /*5b42*/ 	.byte	0x0a
	.zero		1


	//   ....[10]....
        /*5b44*/ 	.word	0x00000610
        /*5b48*/ 	.word	0x000000ff
        /*5b4c*/ 	.word	0x00000060
        /*5b50*/ 	.short	0x0100
        /*5b52*/ 	.byte	0x08
	.zero		1


	//   ....[11]....
        /*5b54*/ 	.word	0x00000620
        /*5b58*/ 	.word	0x000000ff
        /*5b5c*/ 	.word	0x00000068
        /*5b60*/ 	.short	0x0100
        /*5b62*/ 	.byte	0x08
	.zero		1


	//   ....[12]....
        /*5b64*/ 	.word	0x00002b60
        /*5b68*/ 	.word	0x000000ff
        /*5b6c*/ 	.word	0x00000000
        /*5b70*/ 	.short	0x010a
        /*5b72*/ 	.byte	0x13
	.zero		1


	//   ....[13]....
        /*5b74*/ 	.word	0x00002bc0
        /*5b78*/ 	.word	0x000000ff
        /*5b7c*/ 	.word	0x00000000
        /*5b80*/ 	.short	0x010a
        /*5b82*/ 	.byte	0x13
	.zero		1


	//   ....[14]....
        /*5b84*/ 	.word	0x00006ca0
        /*5b88*/ 	.word	0x000000ff
        /*5b8c*/ 	.word	0x00000000
        /*5b90*/ 	.short	0x010a
        /*5b92*/ 	.byte	0x15
	.zero		1


	//   ....[15]....
        /*5b94*/ 	.word	0x00006ce0
        /*5b98*/ 	.word	0x000000ff
        /*5b9c*/ 	.word	0x00000000
        /*5ba0*/ 	.short	0x010a
        /*5ba2*/ 	.byte	0x15
	.zero		1


	//   ....[16]....
        /*5ba4*/ 	.word	0x0000b960
        /*5ba8*/ 	.word	0x000000ff
        /*5bac*/ 	.word	0x00000000
        /*5bb0*/ 	.short	0x0101
        /*5bb2*/ 	.byte	0x14
	.zero		1


	//   ....[17]....
        /*5bb4*/ 	.word	0x0000f010
        /*5bb8*/ 	.word	0x000000ff
        /*5bbc*/ 	.word	0x00000000
        /*5bc0*/ 	.short	0x0101
        /*5bc2*/ 	.byte	0x06
	.zero		1


	//   ....[18]....
        /*5bc4*/ 	.word	0x0002c490
        /*5bc8*/ 	.word	0x00000010
        /*5bcc*/ 	.word	0x00000028
        /*5bd0*/ 	.short	0x010a
        /*5bd2*/ 	.byte	0x3f
	.zero		1


	//   ....[19]....
        /*5bd4*/ 	.word	0x0002c7f0
        /*5bd8*/ 	.word	0x00000002
        /*5bdc*/ 	.word	0x00000068
        /*5be0*/ 	.short	0x0101
        /*5be2*/ 	.byte	0x3f
	.zero		1


	//   ....[20]....
        /*5be4*/ 	.word	0x0002cfb0
        /*5be8*/ 	.word	0x00000003
        /*5bec*/ 	.word	0x00000000
        /*5bf0*/ 	.short	0x010a
        /*5bf2*/ 	.byte	0x3f
	.zero		1


	//   ....[21]....
        /*5bf4*/ 	.word	0x0002d040
        /*5bf8*/ 	.word	0x00000003
        /*5bfc*/ 	.word	0x00000000
        /*5c00*/ 	.short	0x010a
        /*5c02*/ 	.byte	0x3f
	.zero		1


	//   ....[22]....
        /*5c04*/ 	.word	0x0002d0d0
        /*5c08*/ 	.word	0x00000003
        /*5c0c*/ 	.word	0x00000000
        /*5c10*/ 	.short	0x010a
        /*5c12*/ 	.byte	0x3f
	.zero		1


	//   ....[23]....
        /*5c14*/ 	.word	0x0002d160
        /*5c18*/ 	.word	0x00000003
        /*5c1c*/ 	.word	0x00000000
        /*5c20*/ 	.short	0x010a
        /*5c22*/ 	.byte	0x3f
	.zero		1


	//   ....[24]....
        /*5c24*/ 	.word	0x0002d1f0
        /*5c28*/ 	.word	0x00000003
        /*5c2c*/ 	.word	0x00000000
        /*5c30*/ 	.short	0x010a
        /*5c32*/ 	.byte	0x3f
	.zero		1


	//   ....[25]....
        /*5c34*/ 	.word	0x0002d260
        /*5c38*/ 	.word	0x00000003
        /*5c3c*/ 	.word	0x00000000
        /*5c40*/ 	.short	0x010a
        /*5c42*/ 	.byte	0x3f
	.zero		1


	//   ....[26]....
        /*5c44*/ 	.word	0x0002d2d0
        /*5c48*/ 	.word	0x00000000
        /*5c4c*/ 	.word	0x00000000
        /*5c50*/ 	.short	0x010a
        /*5c52*/ 	.byte	0x3f
	.zero		1


	//   ....[27]....
        /*5c54*/ 	.word	0x0002d3b0
        /*5c58*/ 	.word	0x00000010
        /*5c5c*/ 	.word	0x00000028
        /*5c60*/ 	.short	0x010a
        /*5c62*/ 	.byte	0x3f
	.zero		1


	//   ....[28]....
        /*5c64*/ 	.word	0x0002d490
        /*5c68*/ 	.word	0x00000003
        /*5c6c*/ 	.word	0x00000000
        /*5c70*/ 	.short	0x010a
        /*5c72*/ 	.byte	0x3f
	.zero		1


	//   ....[29]....
        /*5c74*/ 	.word	0x0002d4e0
        /*5c78*/ 	.word	0x00000003
        /*5c7c*/ 	.word	0x00000000
        /*5c80*/ 	.short	0x010a
        /*5c82*/ 	.byte	0x3f
	.zero		1


	//   ....[30]....
        /*5c84*/ 	.word	0x0002d530
        /*5c88*/ 	.word	0x00000003
        /*5c8c*/ 	.word	0x00000000
        /*5c90*/ 	.short	0x010a
        /*5c92*/ 	.byte	0x3f
	.zero		1


	//   ....[31]....
        /*5c94*/ 	.word	0x0002d580
        /*5c98*/ 	.word	0x00000003
        /*5c9c*/ 	.word	0x00000000
        /*5ca0*/ 	.short	0x010a
        /*5ca2*/ 	.byte	0x3f
	.zero		1


	//----- nvinfo : EIATTR_NUM_MBARRIERS
	.align		4
.L_30:
        /*5ca4*/ 	.byte	0x03, 0x38
        /*5ca6*/ 	.short	0x000c


	//----- nvinfo : EIATTR_EXIT_INSTR_OFFSETS
	.align		4
        /*5ca8*/ 	.byte	0x04, 0x1c
        /*5caa*/ 	.short	(.L_32 - .L_31)


	//   ....[0]....
.L_31:
        /*5cac*/ 	.word	0x00000680


	//   ....[1]....
        /*5cb0*/ 	.word	0x00000fe0


	//   ....[2]....
        /*5cb4*/ 	.word	0x0002baa0


	//   ....[3]....
        /*5cb8*/ 	.word	0x0002c120


	//   ....[4]....
        /*5cbc*/ 	.word	0x0002d240


	//----- nvinfo : EIATTR_MAX_THREADS
	.align		4
.L_32:
        /*5cc0*/ 	.byte	0x04, 0x05
        /*5cc2*/ 	.short	(.L_34 - .L_33)
.L_33:
        /*5cc4*/ 	.word	0x00000180
        /*5cc8*/ 	.word	0x00000001
        /*5ccc*/ 	.word	0x00000001


	//----- nvinfo : EIATTR_CRS_STACK_SIZE
	.align		4
.L_34:
        /*5cd0*/ 	.byte	0x04, 0x1e
        /*5cd2*/ 	.short	(.L_36 - .L_35)
.L_35:
        /*5cd4*/ 	.word	0x00000000


	//----- nvinfo : EIATTR_CBANK_PARAM_SIZE
	.align		4
.L_36:
        /*5cd8*/ 	.byte	0x03, 0x19
        /*5cda*/ 	.short	0x0470


	//----- nvinfo : EIATTR_PARAM_CBANK
	.align		4
        /*5cdc*/ 	.byte	0x04, 0x0a
        /*5cde*/ 	.short	(.L_38 - .L_37)
	.align		4
.L_37:
        /*5ce0*/ 	.word	index@(.nv.constant0._ZN7cutlass13device_kernelINS_4gemm6kernel13GemmUniversalIN4cute5tupleIJiiiiEEENS1_10collective13CollectiveMmaINS1_37MainloopSm90TmaGmmaWarpSpecializedFP8ILi5ENS5_IJNS4_1CILi1EEESB_SB_EEENS1_35KernelTmaWarpSpecializedCooperativeEEENS5_IJNSA_ILi512EEENSA_ILi128EEENSA_ILi64EEEEEENS_12float_e4m3_tENS5_IJlSB_lEEESJ_SK_NS4_8TiledMMAINS4_8MMA_AtomIJNS4_4SM904GMMA31MMA_64x128x32_F32E4M3E4M3_SS_TNILNSO_7ScaleInE1ELSQ_1EEEEEENS4_6LayoutINS5_IJNSA_ILi2EEESB_SB_EEENS5_IJSB_NSA_ILi0EEESW_EEEEENS5_IJNS4_10UnderscoreESZ_SZ_EEEEENS4_13SM90_TMA_LOADENS4_14ComposedLayoutINS4_7SwizzleILi2ELi4ELi3EEENS4_18smem_ptr_flag_bitsILi8EEENST_INS5_IJNSA_ILi8EEESH_EEENS5_IJSH_SB_EEEEEEEvNS4_8identityES12_S1C_vS1D_EENS_8epilogue10collective6detail29Sm90TmaWarpSpecializedAdapterINS1G_15DefaultEpilogueISJ_SK_SK_NS1F_6thread17LinearCombinationISJ_Li1EffLNS1K_9ScaleType4KindE0ELNS_15FloatRoundStyleE2ESJ_EENS1_15EpilogueDefaultEEEEEvvEEEEvNT_6ParamsE)
        /*5ce4*/ 	.short	0x0210
        /*5ce6*/ 	.short	0x0470


	//----- nvinfo : EIATTR_SW_WAR
	.align		4
.L_38:
        /*5ce8*/ 	.byte	0x04, 0x36
        /*5cea*/ 	.short	(.L_40 - .L_39)
.L_39:
        /*5cec*/ 	.word	0x00000008
.L_40:


//--------------------- .nv.callgraph             --------------------------
	.section	.nv.callgraph,"",@"SHT_CUDA_CALLGRAPH"
	.align	4
	.sectionentsize	8
	.align		4
        /*0000*/ 	.word	0x00000000
	.align		4
        /*0004*/ 	.word	0xffffffff
	.align		4
        /*0008*/ 	.word	0x00000000
	.align		4
        /*000c*/ 	.word	0xfffffffe
	.align		4
        /*0010*/ 	.word	0x00000000
	.align		4
        /*0014*/ 	.word	0xfffffffd
	.align		4
        /*0018*/ 	.word	0x00000000
	.align		4
        /*001c*/ 	.word	0xfffffffc


//--------------------- .nv.constant4             --------------------------
	.section	.nv.constant4,"a",@progbits
	.align	8
	.align		8
.nv.constant4:
        /*0000*/ 	.dword	_ZN39_INTERNAL_1703849a_4_k_cu_3b340fed_71784cuda3std3__45__cpo5beginE
	.align		8
        /*0008*/ 	.dword	_ZN39_INTERNAL_1703849a_4_k_cu_3b340fed_71784cuda3std3__45__cpo3endE
	.align		8
        /*0010*/ 	.dword	_ZN39_INTERNAL_1703849a_4_k_cu_3b340fed_71784cuda3std3__45__cpo6cbeginE
	.align		8
        /*0018*/ 	.dword	_ZN39_INTERNAL_1703849a_4_k_cu_3b340fed_71784cuda3std3__45__cpo4cendE
	.align		8
        /*0020*/ 	.dword	_ZN39_INTERNAL_1703849a_4_k_cu_3b340fed_71784cuda3std3__441_GLOBAL__N__1703849a_4_k_cu_3b340fed_71786ignoreE
	.align		8
        /*0028*/ 	.dword	_ZN39_INTERNAL_1703849a_4_k_cu_3b340fed_71784cuda3std3__419piecewise_constructE
	.align		8
        /*0030*/ 	.dword	_ZN39_INTERNAL_1703849a_4_k_cu_3b340fed_71784cuda3std3__48in_placeE
	.align		8
        /*0038*/ 	.dword	_ZN39_INTERNAL_1703849a_4_k_cu_3b340fed_71784cuda3std6ranges3__45__cpo4swapE
	.align		8
        /*0040*/ 	.dword	_ZN39_INTERNAL_1703849a_4_k_cu_3b340fed_71784cuda3std6ranges3__45__cpo9iter_moveE
	.align		8
        /*0048*/ 	.dword	_ZN39_INTERNAL_1703849a_4_k_cu_3b340fed_71784cute7productE
	.align		8
        /*0050*/ 	.dword	_ZN39_INTERNAL_1703849a_4_k_cu_3b340fed_71784cute1_E


//--------------------- .text._ZN7cutlass13device_kernelINS_4gemm6kernel13GemmUniversalIN4cute5tupleIJiiiiEEENS1_10collective13CollectiveMmaINS1_37MainloopSm90TmaGmmaWarpSpecializedFP8ILi5ENS5_IJNS4_1CILi1EEESB_SB_EEENS1_35KernelTmaWarpSpecializedCooperativeEEENS5_IJNSA_ILi512EEENSA_ILi128EEENSA_ILi64EEEEEENS_12float_e4m3_tENS5_IJlSB_lEEESJ_SK_NS4_8TiledMMAINS4_8MMA_AtomIJNS4_4SM904GMMA31MMA_64x128x32_F32E4M3E4M3_SS_TNILNSO_7ScaleInE1ELSQ_1EEEEEENS4_6LayoutINS5_IJNSA_ILi2EEESB_SB_EEENS5_IJSB_NSA_ILi0EEESW_EEEEENS5_IJNS4_10UnderscoreESZ_SZ_EEEEENS4_13SM90_TMA_LOADENS4_14ComposedLayoutINS4_7SwizzleILi2ELi4ELi3EEENS4_18smem_ptr_flag_bitsILi8EEENST_INS5_IJNSA_ILi8EEESH_EEENS5_IJSH_SB_EEEEEEEvNS4_8identityES12_S1C_vS1D_EENS_8epilogue10collective6detail29Sm90TmaWarpSpecializedAdapterINS1G_15DefaultEpilogueISJ_SK_SK_NS1F_6thread17LinearCombinationISJ_Li1EffLNS1K_9ScaleType4KindE0ELNS_15FloatRoundStyleE2ESJ_EENS1_15EpilogueDefaultEEEEEvvEEEEvNT_6ParamsE --------------------------
	.section	.text._ZN7cutlass13device_kernelINS_4gemm6kernel13GemmUniversalIN4cute5tupleIJiiiiEEENS1_10collective13CollectiveMmaINS1_37MainloopSm90TmaGmmaWarpSpecializedFP8ILi5ENS5_IJNS4_1CILi1EEESB_SB_EEENS1_35KernelTmaWarpSpecializedCooperativeEEENS5_IJNSA_ILi512EEENSA_ILi128EEENSA_ILi64EEEEEENS_12float_e4m3_tENS5_IJlSB_lEEESJ_SK_NS4_8TiledMMAINS4_8MMA_AtomIJNS4_4SM904GMMA31MMA_64x128x32_F32E4M3E4M3_SS_TNILNSO_7ScaleInE1ELSQ_1EEEEEENS4_6LayoutINS5_IJNSA_ILi2EEESB_SB_EEENS5_IJSB_NSA_ILi0EEESW_EEEEENS5_IJNS4_10UnderscoreESZ_SZ_EEEEENS4_13SM90_TMA_LOADENS4_14ComposedLayoutINS4_7SwizzleILi2ELi4ELi3EEENS4_18smem_ptr_flag_bitsILi8EEENST_INS5_IJNSA_ILi8EEESH_EEENS5_IJSH_SB_EEEEEEEvNS4_8identityES12_S1C_vS1D_EENS_8epilogue10collective6detail29Sm90TmaWarpSpecializedAdapterINS1G_15DefaultEpilogueISJ_SK_SK_NS1F_6thread17LinearCombinationISJ_Li1EffLNS1K_9ScaleType4KindE0ELNS_15FloatRoundStyleE2ESJ_EENS1_15EpilogueDefaultEEEEEvvEEEEvNT_6ParamsE,"ax",@progbits
	.align	128
.text._ZN7cutlass13device_kernelINS_4gemm6kernel13GemmUniversalIN4cute5tupleIJiiiiEEENS1_10collective13CollectiveMmaINS1_37MainloopSm90TmaGmmaWarpSpecializedFP8ILi5ENS5_IJNS4_1CILi1EEESB_SB_EEENS1_35KernelTmaWarpSpecializedCooperativeEEENS5_IJNSA_ILi512EEENSA_ILi128EEENSA_ILi64EEEEEENS_12float_e4m3_tENS5_IJlSB_lEEESJ_SK_NS4_8TiledMMAINS4_8MMA_AtomIJNS4_4SM904GMMA31MMA_64x128x32_F32E4M3E4M3_SS_TNILNSO_7ScaleInE1ELSQ_1EEEEEENS4_6LayoutINS5_IJNSA_ILi2EEESB_SB_EEENS5_IJSB_NSA_ILi0EEESW_EEEEENS5_IJNS4_10UnderscoreESZ_SZ_EEEEENS4_13SM90_TMA_LOADENS4_14ComposedLayoutINS4_7SwizzleILi2ELi4ELi3EEENS4_18smem_ptr_flag_bitsILi8EEENST_INS5_IJNSA_ILi8EEESH_EEENS5_IJSH_SB_EEEEEEEvNS4_8identityES12_S1C_vS1D_EENS_8epilogue10collective6detail29Sm90TmaWarpSpecializedAdapterINS1G_15DefaultEpilogueISJ_SK_SK_NS1F_6thread17LinearCombinationISJ_Li1EffLNS1K_9ScaleType4KindE0ELNS_15FloatRoundStyleE2ESJ_EENS1_15EpilogueDefaultEEEEEvvEEEEvNT_6ParamsE:
        .type           _ZN7cutlass13device_kernelINS_4gemm6kernel13GemmUniversalIN4cute5tupleIJiiiiEEENS1_10collective13CollectiveMmaINS1_37MainloopSm90TmaGmmaWarpSpecializedFP8ILi5ENS5_IJNS4_1CILi1EEESB_SB_EEENS1_35KernelTmaWarpSpecializedCooperativeEEENS5_IJNSA_ILi512EEENSA_ILi128EEENSA_ILi64EEEEEENS_12float_e4m3_tENS5_IJlSB_lEEESJ_SK_NS4_8TiledMMAINS4_8MMA_AtomIJNS4_4SM904GMMA31MMA_64x128x32_F32E4M3E4M3_SS_TNILNSO_7ScaleInE1ELSQ_1EEEEEENS4_6LayoutINS5_IJNSA_ILi2EEESB_SB_EEENS5_IJSB_NSA_ILi0EEESW_EEEEENS5_IJNS4_10UnderscoreESZ_SZ_EEEEENS4_13SM90_TMA_LOADENS4_14ComposedLayoutINS4_7SwizzleILi2ELi4ELi3EEENS4_18smem_ptr_flag_bitsILi8EEENST_INS5_IJNSA_ILi8EEESH_EEENS5_IJSH_SB_EEEEEEEvNS4_8identityES12_S1C_vS1D_EENS_8epilogue10collective6detail29Sm90TmaWarpSpecializedAdapterINS1G_15DefaultEpilogueISJ_SK_SK_NS1F_6thread17LinearCombinationISJ_Li1EffLNS1K_9ScaleType4KindE0ELNS_15FloatRoundStyleE2ESJ_EENS1_15EpilogueDefaultEEEEEvvEEEEvNT_6ParamsE,@function
        .size           _ZN7cutlass13device_kernelINS_4gemm6kernel13GemmUniversalIN4cute5tupleIJiiiiEEENS1_10collective13CollectiveMmaINS1_37MainloopSm90TmaGmmaWarpSpecializedFP8ILi5ENS5_IJNS4_1CILi1EEESB_SB_EEENS1_35KernelTmaWarpSpecializedCooperativeEEENS5_IJNSA_ILi512EEENSA_ILi128EEENSA_ILi64EEEEEENS_12float_e4m3_tENS5_IJlSB_lEEESJ_SK_NS4_8TiledMMAINS4_8MMA_AtomIJNS4_4SM904GMMA31MMA_64x128x32_F32E4M3E4M3_SS_TNILNSO_7ScaleInE1ELSQ_1EEEEEENS4_6LayoutINS5_IJNSA_ILi2EEESB_SB_EEENS5_IJSB_NSA_ILi0EEESW_EEEEENS5_IJNS4_10UnderscoreESZ_SZ_EEEEENS4_13SM90_TMA_LOADENS4_14ComposedLayoutINS4_7SwizzleILi2ELi4ELi3EEENS4_18smem_ptr_flag_bitsILi8EEENST_INS5_IJNSA_ILi8EEESH_EEENS5_IJSH_SB_EEEEEEEvNS4_8identityES12_S1C_vS1D_EENS_8epilogue10collective6detail29Sm90TmaWarpSpecializedAdapterINS1G_15DefaultEpilogueISJ_SK_SK_NS1F_6thread17LinearCombinationISJ_Li1EffLNS1K_9ScaleType4KindE0ELNS_15FloatRoundStyleE2ESJ_EENS1_15EpilogueDefaultEEEEEvvEEEEvNT_6ParamsE,(.L_x_139 - _ZN7cutlass13device_kernelINS_4gemm6kernel13GemmUniversalIN4cute5tupleIJiiiiEEENS1_10collective13CollectiveMmaINS1_37MainloopSm90TmaGmmaWarpSpecializedFP8ILi5ENS5_IJNS4_1CILi1EEESB_SB_EEENS1_35KernelTmaWarpSpecializedCooperativeEEENS5_IJNSA_ILi512EEENSA_ILi128EEENSA_ILi64EEEEEENS_12float_e4m3_tENS5_IJlSB_lEEESJ_SK_NS4_8TiledMMAINS4_8MMA_AtomIJNS4_4SM904GMMA31MMA_64x128x32_F32E4M3E4M3_SS_TNILNSO_7ScaleInE1ELSQ_1EEEEEENS4_6LayoutINS5_IJNSA_ILi2EEESB_SB_EEENS5_IJSB_NSA_ILi0EEESW_EEEEENS5_IJNS4_10UnderscoreESZ_SZ_EEEEENS4_13SM90_TMA_LOADENS4_14ComposedLayoutINS4_7SwizzleILi2ELi4ELi3EEENS4_18smem_ptr_flag_bitsILi8EEENST_INS5_IJNSA_ILi8EEESH_EEENS5_IJSH_SB_EEEEEEEvNS4_8identityES12_S1C_vS1D_EENS_8epilogue10collective6detail29Sm90TmaWarpSpecializedAdapterINS1G_15DefaultEpilogueISJ_SK_SK_NS1F_6thread17LinearCombinationISJ_Li1EffLNS1K_9ScaleType4KindE0ELNS_15FloatRoundStyleE2ESJ_EENS1_15EpilogueDefaultEEEEEvvEEEEvNT_6ParamsE)
        .other          _ZN7cutlass13device_kernelINS_4gemm6kernel13GemmUniversalIN4cute5tupleIJiiiiEEENS1_10collective13CollectiveMmaINS1_37MainloopSm90TmaGmmaWarpSpecializedFP8ILi5ENS5_IJNS4_1CILi1EEESB_SB_EEENS1_35KernelTmaWarpSpecializedCooperativeEEENS5_IJNSA_ILi512EEENSA_ILi128EEENSA_ILi64EEEEEENS_12float_e4m3_tENS5_IJlSB_lEEESJ_SK_NS4_8TiledMMAINS4_8MMA_AtomIJNS4_4SM904GMMA31MMA_64x128x32_F32E4M3E4M3_SS_TNILNSO_7ScaleInE1ELSQ_1EEEEEENS4_6LayoutINS5_IJNSA_ILi2EEESB_SB_EEENS5_IJSB_NSA_ILi0EEESW_EEEEENS5_IJNS4_10UnderscoreESZ_SZ_EEEEENS4_13SM90_TMA_LOADENS4_14ComposedLayoutINS4_7SwizzleILi2ELi4ELi3EEENS4_18smem_ptr_flag_bitsILi8EEENST_INS5_IJNSA_ILi8EEESH_EEENS5_IJSH_SB_EEEEEEEvNS4_8identityES12_S1C_vS1D_EENS_8epilogue10collective6detail29Sm90TmaWarpSpecializedAdapterINS1G_15DefaultEpilogueISJ_SK_SK_NS1F_6thread17LinearCombinationISJ_Li1EffLNS1K_9ScaleType4KindE0ELNS_15FloatRoundStyleE2ESJ_EENS1_15EpilogueDefaultEEEEEvvEEEEvNT_6ParamsE,@"STO_CUDA_ENTRY STV_DEFAULT"
_ZN7cutlass13device_kernelINS_4gemm6kernel13GemmUniversalIN4cute5tupleIJiiiiEEENS1_10collective13CollectiveMmaINS1_37MainloopSm90TmaGmmaWarpSpecializedFP8ILi5ENS5_IJNS4_1CILi1EEESB_SB_EEENS1_35KernelTmaWarpSpecializedCooperativeEEENS5_IJNSA_ILi512EEENSA_ILi128EEENSA_ILi64EEEEEENS_12float_e4m3_tENS5_IJlSB_lEEESJ_SK_NS4_8TiledMMAINS4_8MMA_AtomIJNS4_4SM904GMMA31MMA_64x128x32_F32E4M3E4M3_SS_TNILNSO_7ScaleInE1ELSQ_1EEEEEENS4_6LayoutINS5_IJNSA_ILi2EEESB_SB_EEENS5_IJSB_NSA_ILi0EEESW_EEEEENS5_IJNS4_10UnderscoreESZ_SZ_EEEEENS4_13SM90_TMA_LOADENS4_14ComposedLayoutINS4_7SwizzleILi2ELi4ELi3EEENS4_18smem_ptr_flag_bitsILi8EEENST_INS5_IJNSA_ILi8EEESH_EEENS5_IJSH_SB_EEEEEEEvNS4_8identityES12_S1C_vS1D_EENS_8epilogue10collective6detail29Sm90TmaWarpSpecializedAdapterINS1G_15DefaultEpilogueISJ_SK_SK_NS1F_6thread17LinearCombinationISJ_Li1EffLNS1K_9ScaleType4KindE0ELNS_15FloatRoundStyleE2ESJ_EENS1_15EpilogueDefaultEEEEEvvEEEEvNT_6ParamsE:
[----:B------:R-:W0:Y:S02]  /*0000*/  LDC R1, c[0x0][0x28] ;  /* 0x00000a00ff017b82 */ /* 0x000e240000000800 */
[----:B0-----:R-:W-:Y:S01]  /*0010*/  VIADD R1, R1, 0xfffff990 ;  /* 0xfffff99001017836 */ /* 0x001fe20000000000 */
[----:B------:R-:W0:Y:S01]  /*0020*/  S2R R2, SR_TID.X ;  /* 0x0000000000027919 */ /* 0x000e220000002100 */
[----:B------:R-:W-:Y:S01]  /*0030*/  ELECT P0, URZ, PT ;  /* 0x00000000003f782f */ /* 0x000fe20003800000 */
[----:B------:R-:W-:Y:S01]  /*0040*/  BSSY B0, `(.L_x_0) ;  /* 0x0000015000007945 */ /* 0x000fe20003800000 */
[--C-:B0-----:R-:W-:Y:S02]  /*0050*/  SHF.R.U32.HI R0, RZ, 0x5, R2.reuse ;  /* 0x00000005ff007819 */ /* 0x101fe40000011602 */
[----:B------:R-:W-:-:S03]  /*0060*/  SHF.R.U32.HI R2, RZ, 0x7, R2 ;  /* 0x00000007ff027819 */ /* 0x000fc60000011602 */
[----:B------:R-:W0:Y:S04]  /*0070*/  SHFL.IDX PT, R3, R0, RZ, 0x1f ;  /* 0x00001fff00037589 */ /* 0x000e2800000e0000 */
[----:B------:R-:W1:Y:S01]  /*0080*/  SHFL.IDX PT, R2, R2, RZ, 0x1f ;  /* 0x00001fff02027589 */ /* 0x000e6200000e0000 */
[----:B0-----:R-:W-:Y:S02]  /*0090*/  R2UR UR4, R3 ;  /* 0x00000000030472ca */ /* 0x001fe400000e0000 */
[----:B-1----:R-:W-:-:S11]  /*00a0*/  R2UR UR8, R2 ;  /* 0x00000000020872ca */ /* 0x002fd600000e0000 */
[----:B------:R-:W-:Y:S02]  /*00b0*/  USHF.R.S32.HI UR5, URZ, 0x1f, UR4 ;  /* 0x0000001f3f057899 */ /* 0x000fe40008011404 */
[----:B------:R-:W-:Y:S02]  /*00c0*/  ISETP.NE.OR P0, PT, RZ, UR4, !P0 ;  /* 0x00000004ff007c0c */ /* 0x000fe4000c705670 */
[----:B------:R-:W-:-:S04]  /*00d0*/  ULEA.HI UR5, UR5, UR4, URZ, 0x2 ;  /* 0x0000000405057291 */ /* 0x000fc8000f8f103f */
[----:B------:R-:W-:-:S04]  /*00e0*/  ULOP3.LUT UR5, UR5, 0xfffffffc, URZ, 0xc0, !UPT ;  /* 0xfffffffc05057892 */ /* 0x000fc8000f8ec03f */
[----:B------:R-:W-:-:S03]  /*00f0*/  UIADD3 UR6, UR4, -UR5, URZ ;  /* 0x8000000504067290 */ /* 0x000fc6000fffe03f */
[----:B------:R-:W-:Y:S09]  /*0100*/  @P0 BRA `(.L_x_1) ;  /* 0x0000000000200947 */ /* 0x000ff20003800000 */
[----:B------:R-:W-:Y:S02]  /*0110*/  ULDC.64 UR4, c[0x0][0x198] ;  /* 0x0000660000047ab9 */ /* 0x000fe40000000a00 */
[----:B------:R-:W-:Y:S02]  /*0120*/  UIADD3 UR10, UP0, UR4, 0xf0, URZ ;  /* 0x000000f0040a7890 */ /* 0x000fe4000ff1e03f */
[----:B------:R-:W-:Y:S02]  /*0130*/  UIADD3 UR4, UP1, UR4, 0x1f0, URZ ;  /* 0x000001f004047890 */ /* 0x000fe4000ff3e03f */
[----:B------:R-:W-:Y:S02]  /*0140*/  UIADD3.X UR11, URZ, UR5, URZ, UP0, !UPT ;  /* 0x000000053f0b7290 */ /* 0x000fe400087fe43f */
[----:B------:R-:W-:-:S07]  /*0150*/  UIADD3.X UR5, URZ, UR5, URZ, UP1, !UPT ;  /* 0x000000053f057290 */ /* 0x000fce0008ffe43f */
[----:B------:R0:W-:Y:S02]  /*0160*/  UTMACCTL.PF [UR10] ;  /* 0x000000000a0079b9 */ /* 0x0001e40008040000 */
[----:B------:R0:W-:Y:S02]  /*0170*/  UTMACCTL.PF [UR4] ;  /* 0x00000000040079b9 */ /* 0x0001e40008040000 */
[----:B0-----:R-:W-:Y:S01]  /*0180*/  NOP ;  /* 0x0000000000007918 */ /* 0x001fe20000000000 */
.L_x_1:
[----:B------:R-:W-:Y:S05]  /*0190*/  BSYNC B0 ;  /* 0x0000000000007941 */ /* 0x000fea0003800000 */
.L_x_0:
[----:B------:R-:W0:Y:S01]  /*01a0*/  SHFL.IDX PT, R2, R0, RZ, 0x1f ;  /* 0x00001fff00027589 */ /* 0x000e2200000e0000 */
[----:B------:R-:W-:Y:S01]  /*01b0*/  UISETP.NE.AND UP0, UPT, UR6, 0x3, UPT ;  /* 0x000000030600788c */ /* 0x000fe2000bf05270 */
[----:B------:R-:W-:Y:S01]  /*01c0*/  ISETP.NE.AND P1, PT, RZ, UR8, PT ;  /* 0x00000008ff007c0c */ /* 0x000fe2000bf25270 */
[----:B------:R-:W-:Y:S02]  /*01d0*/  UIADD3 UR11, UR8, -0x1, URZ ;  /* 0xffffffff080b7890 */ /* 0x000fe4000fffe03f */
[----:B------:R-:W-:Y:S02]  /*01e0*/  UISETP.EQ.OR UP0, UPT, UR6, URZ, !UP0 ;  /* 0x0000003f0600728c */ /* 0x000fe4000c702670 */
[----:B------:R-:W-:Y:S02]  /*01f0*/  UISETP.GE.U32.AND UP1, UPT, UR11, 0x2, UPT ;  /* 0x000000020b00788c */ /* 0x000fe4000bf26070 */
[----:B------:R-:W-:-:S04]  /*0200*/  UISETP.EQ.AND UP0, UPT, UR8, URZ, UP0 ;  /* 0x0000003f0800728c */ /* 0x000fc80008702270 */
[----:B------:R-:W-:-:S04]  /*0210*/  USEL UR7, URZ, 0x1, !UP0 ;  /* 0x000000013f077887 */ /* 0x000fc8000c000000 */
[----:B------:R-:W-:Y:S01]  /*0220*/  USEL UR7, UR7, 0x2, UP1 ;  /* 0x0000000207077887 */ /* 0x000fe20008800000 */
[----:B0-----:R-:W-:-:S13]  /*0230*/  ISETP.NE.AND P0, PT, R2, RZ, PT ;  /* 0x000000ff0200720c */ /* 0x001fda0003f05270 */
[----:B------:R-:W-:Y:S05]  /*0240*/  @P0 BRA `(.L_x_2) ;  /* 0x0000000000600947 */ /* 0x000fea0003800000 */
[----:B------:R-:W0:Y:S01]  /*0250*/  S2UR UR10, SR_CgaCtaId ;  /* 0x00000000000a79c3 */ /* 0x000e220000008800 */
[----:B------:R-:W-:Y:S01]  /*0260*/  UMOV UR4, 0x400 ;  /* 0x0000040000047882 */ /* 0x000fe20000000000 */
[----:B------:R-:W-:Y:S01]  /*0270*/  UMOV UR5, 0x1 ;  /* 0x0000000100057882 */ /* 0x000fe20000000000 */
[----:B------:R-:W-:Y:S01]  /*0280*/  UMOV UR8, 0x100 ;  /* 0x0000010000087882 */ /* 0x000fe20000000000 */
[----:B------:R-:W-:Y:S01]  /*0290*/  ELECT P0, URZ, PT ;  /* 0x00000000003f782f */ /* 0x000fe20003800000 */
[----:B------:R-:W-:-:S04]  /*02a0*/  UIADD3 UR8, -UR8, 0x100000, URZ ;  /* 0x0010000008087890 */ /* 0x000fc8000fffe13f */
[----:B------:R-:W-:Y:S02]  /*02b0*/  USHF.L.U32 UR9, UR8, 0xb, URZ ;  /* 0x0000000b08097899 */ /* 0x000fe4000800063f */
[----:B------:R-:W-:Y:S02]  /*02c0*/  USHF.L.U32 UR8, UR8, 0x1, URZ ;  /* 0x0000000108087899 */ /* 0x000fe4000800063f */
[----:B0-----:R-:W-:Y:S02]  /*02d0*/  ULEA UR10, UR10, UR4, 0x18 ;  /* 0x000000040a0a7291 */ /* 0x001fe4000f8ec03f */
[----:B------:R-:W-:-:S04]  /*02e0*/  UIADD3 UR4, -UR5, 0x100000, URZ ;  /* 0x0010000005047890 */ /* 0x000fc8000fffe13f */
[----:B------:R-:W-:Y:S02]  /*02f0*/  USHF.L.U32 UR5, UR4, 0xb, URZ ;  /* 0x0000000b04057899 */ /* 0x000fe4000800063f */
[----:B------:R-:W-:Y:S01]  /*0300*/  USHF.L.U32 UR4, UR4, 0x1, URZ ;  /* 0x0000000104047899 */ /* 0x000fe2000800063f */
[----:B------:R-:W0:Y:S11]  /*0310*/  FENCE.VIEW.ASYNC.S ;  /* 0x00000000000073c6 */ /* 0x000e360000000000 */
[----:B0-----:R0:W1:Y:S01]  /*0320*/  SYNCS.EXCH.64 URZ, [UR10], UR4 ;  /* 0x000000040a3f75b2 */ /* 0x0010620008000100 */
[----:B------:R0:W2:Y:S01]  /*0330*/  SYNCS.EXCH.64 URZ, [UR10+0x28], UR8 ;  /* 0x000028080a3f75b2 */ /* 0x0000a20008000100 */
[----:B------:R0:W3:Y:S01]  /*0340*/  SYNCS.EXCH.64 URZ, [UR10+0x8], UR4 ;  /* 0x000008040a3f75b2 */ /* 0x0000e20008000100 */
[----:B------:R0:W4:Y:S01]  /*0350*/  SYNCS.EXCH.64 URZ, [UR10+0x30], UR8 ;  /* 0x000030080a3f75b2 */ /* 0x0001220008000100 */
[----:B------:R0:W0:Y:S01]  /*0360*/  SYNCS.EXCH.64 URZ, [UR10+0x10], UR4 ;  /* 0x000010040a3f75b2 */ /* 0x0000220008000100 */
[----:B------:R0:W0:Y:S01]  /*0370*/  SYNCS.EXCH.64 URZ, [UR10+0x38], UR8 ;  /* 0x000038080a3f75b2 */ /* 0x0000220008000100 */
[----:B------:R0:W0:Y:S01]  /*0380*/  SYNCS.EXCH.64 URZ, [UR10+0x18], UR4 ;  /* 0x000018040a3f75b2 */ /* 0x0000220008000100 */
[----:B------:R0:W0:Y:S01]  /*0390*/  SYNCS.EXCH.64 URZ, [UR10+0x40], UR8 ;  /* 0x000040080a3f75b2 */ /* 0x0000220008000100 */
[----:B------:R0:W0:Y:S01]  /*03a0*/  SYNCS.EXCH.64 URZ, [UR10+0x20], UR4 ;  /* 0x000020040a3f75b2 */ /* 0x0000220008000100 */
[----:B------:R0:W0:Y:S01]  /*03b0*/  SYNCS.EXCH.64 URZ, [UR10+0x48], UR8 ;  /* 0x000048080a3f75b2 */ /* 0x0000220008000100 */
[----:B------:R-:W-:Y:S01]  /*03c0*/  NOP ;  /* 0x0000000000007918 */ /* 0x000fe20000000000 */
.L_x_2:
[----:B------:R-:W5:Y:S01]  /*03d0*/  LDC R4, c[0x0][0x65c] ;  /* 0x00019700ff047b82 */ /* 0x000f620000000800 */
[----:B------:R1:W2:Y:S01]  /*03e0*/  SHFL.IDX PT, R2, R0, RZ, 0x1f ;  /* 0x00001fff00027589 */ /* 0x0002a200000e0000 */
[----:B------:R-:W-:Y:S01]  /*03f0*/  ELECT P0, URZ, PT ;  /* 0x00000000003f782f */ /* 0x000fe20003800000 */
[----:B------:R-:W-:Y:S01]  /*0400*/  IMAD.MOV.U32 R3, RZ, RZ, RZ ;  /* 0x000000ffff037224 */ /* 0x000fe200078e00ff */
[----:B0-----:R-:W-:Y:S01]  /*0410*/  UMOV UR4, 0x20 ;  /* 0x0000002000047882 */ /* 0x001fe20000000000 */
[----:B------:R-:W0:Y:S01]  /*0420*/  S2R R5, SR_CTAID.Y ;  /* 0x0000000000057919 */ /* 0x000e220000002600 */
[----:B------:R-:W-:Y:S01]  /*0430*/  NOP ;  /* 0x0000000000007918 */ /* 0x000fe20000000000 */
[----:B------:R-:W-:Y:S01]  /*0440*/  NOP ;  /* 0x0000000000007918 */ /* 0x000fe20000000000 */
[----:B-1----:R-:W-:Y:S02]  /*0450*/  LOP3.LUT R0, R0, 0xffffffef, RZ, 0xc0, !PT ;  /* 0xffffffef00007812 */ /* 0x002fe400078ec0ff */
[----:B-----5:R-:W-:-:S02]  /*0460*/  ISETP.NE.AND P2, PT, R4, 0x1, PT ;  /* 0x000000010400780c */ /* 0x020fc40003f45270 */
[----:B--2---:R-:W-:Y:S02]  /*0470*/  ISETP.NE.OR P0, PT, R2, RZ, !P0 ;  /* 0x000000ff0200720c */ /* 0x004fe40004705670 */
[----:B------:R-:W1:Y:S09]  /*0480*/  S2R R2, SR_CTAID.X ;  /* 0x0000000000027919 */ /* 0x000e720000002500 */
[----:B------:R-:W1:Y:S01]  /*0490*/  @P2 LDC R9, c[0x0][0x10] ;  /* 0x00000400ff092b82 */ /* 0x000e620000000800 */
[----:B0-----:R-:W-:Y:S01]  /*04a0*/  @P2 IMAD.MOV.U32 R6, RZ, RZ, R5 ;  /* 0x000000ffff062224 */ /* 0x001fe200078e0005 */
[----:B------:R-:W-:Y:S01]  /*04b0*/  VOTEU.ALL UP0, P0 ;  /* 0x00000000003f7886 */ /* 0x000fe20000000000 */
[----:B------:R-:W-:Y:S01]  /*04c0*/  @P2 IMAD.MOV.U32 R7, RZ, RZ, RZ ;  /* 0x000000ffff072224 */ /* 0x000fe200078e00ff */
[----:B------:R-:W-:Y:S01]  /*04d0*/  VOTEU.ALL UP1, P0 ;  /* 0x00000000003f7886 */ /* 0x000fe20000020000 */
[----:B------:R-:W-:Y:S01]  /*04e0*/  @P2 IMAD.MOV.U32 R11, RZ, RZ, RZ ;  /* 0x000000ffff0b2224 */ /* 0x000fe200078e00ff */
[----:B------:R-:W-:Y:S01]  /*04f0*/  @P2 LOP3.LUT R0, R0, 0x10, RZ, 0xfc, !PT ;  /* 0x0000001000002812 */ /* 0x000fe200078efcff */
[----:B------:R-:W-:Y:S01]  /*0500*/  @!UP0 UMOV UR8, 0x400 ;  /* 0x0000040000088882 */ /* 0x000fe20000000000 */
[----:B------:R-:W0:Y:S01]  /*0510*/  @!P2 LDC R4, c[0x0][0xc] ;  /* 0x00000300ff04ab82 */ /* 0x000e220000000800 */
[----:B------:R-:W-:-:S04]  /*0520*/  @!UP0 UIADD3 UR4, -UR4, 0x100000, URZ ;  /* 0x0010000004048890 */ /* 0x000fc8000fffe13f */
[----:B------:R-:W-:Y:S02]  /*0530*/  @!UP0 USHF.L.U32 UR5, UR4, 0xb, URZ ;  /* 0x0000000b04058899 */ /* 0x000fe4000800063f */
[----:B------:R-:W-:Y:S01]  /*0540*/  @!UP0 USHF.L.U32 UR4, UR4, 0x1, URZ ;  /* 0x0000000104048899 */ /* 0x000fe2000800063f */
[----:B------:R-:W2:Y:S01]  /*0550*/  @!UP0 S2UR UR9, SR_CgaCtaId ;  /* 0x00000000000989c3 */ /* 0x000ea20000008800 */
[----:B-1----:R-:W-:-:S04]  /*0560*/  @P2 IMAD.WIDE.U32 R8, R2, R9, R6 ;  /* 0x0000000902082225 */ /* 0x002fc800078e0006 */
[----:B------:R-:W-:Y:S02]  /*0570*/  @P2 IMAD.MOV.U32 R10, RZ, RZ, R8 ;  /* 0x000000ffff0a2224 */ /* 0x000fe400078e0008 */
[----:B------:R-:W-:Y:S02]  /*0580*/  @P2 IMAD.IADD R12, R9, 0x1, R11 ;  /* 0x00000001090c2824 */ /* 0x000fe400078e020b */
[----:B0-----:R-:W-:-:S04]  /*0590*/  @!P2 IMAD.WIDE.U32 R6, R4, R5, R2 ;  /* 0x000000050406a225 */ /* 0x001fc800078e0002 */
[----:B------:R-:W-:Y:S02]  /*05a0*/  @!P2 IMAD.MOV.U32 R10, RZ, RZ, R6 ;  /* 0x000000ffff0aa224 */ /* 0x000fe400078e0006 */
[----:B------:R-:W-:Y:S01]  /*05b0*/  @!P2 IMAD.MOV.U32 R12, RZ, RZ, R7 ;  /* 0x000000ffff0ca224 */ /* 0x000fe200078e0007 */
[----:B--2---:R-:W-:Y:S02]  /*05c0*/  @!UP0 ULEA UR8, UR9, UR8, 0x18 ;  /* 0x0000000809088291 */ /* 0x004fe4000f8ec03f */
[----:B------:R0:W-:Y:S01]  /*05d0*/  STL [R1+0x468], R10 ;  /* 0x0004680a01007387 */ /* 0x0001e20000100800 */
[----:B------:R-:W-:-:S03]  /*05e0*/  VOTEU.ALL UP0, P0 ;  /* 0x00000000003f7886 */ /* 0x000fc60000000000 */
[----:B------:R0:W-:Y:S04]  /*05f0*/  STL [R1+0x464], R12 ;  /* 0x0004640c01007387 */ /* 0x0001e80000100800 */
[----:B------:R-:W1:Y:S02]  /*0600*/  FENCE.VIEW.ASYNC.S ;  /* 0x00000000000073c6 */ /* 0x000e640000000000 */
[----:B-1----:R0:W3:Y:S01]  /*0610*/  @!UP0 SYNCS.EXCH.64 URZ, [UR8+0x60], UR4 ;  /* 0x00006004083f85b2 */ /* 0x0020e20008000100 */
[----:B------:R0:W3:Y:S01]  /*0620*/  @!UP1 SYNCS.EXCH.64 URZ, [UR8+0x68], UR4 ;  /* 0x00006804083f95b2 */ /* 0x0000e20008000100 */
[----:B------:R-:W-:Y:S01]  /*0630*/  NOP ;  /* 0x0000000000007918 */ /* 0x000fe20000000000 */
[----:B---34-:R-:W-:Y:S06]  /*0640*/  BAR.SYNC.DEFER_BLOCKING 0x0 ;  /* 0x0000000000007b1d */ /* 0x018fec0000010000 */
[----:B0-----:R-:W-:Y:S05]  /*0650*/  @!P1 BRA `(.L_x_3) ;  /* 0x000002b400149947 */ /* 0x001fea0003800000 */
[----:B------:R-:W-:-:S06]  /*0660*/  UISETP.GT.U32.AND UP0, UPT, UR11, 0x1, UPT ;  /* 0x000000010b00788c */ /* 0x000fcc000bf04070 */
[----:B------:R-:W-:-:S13]  /*0670*/  PLOP3.LUT P0, PT, PT, PT, UP0, 0x80, 0x0 ;  /* 0x000000000000781c */ /* 0x000fda0003f0f008 */
[----:B------:R-:W-:Y:S05]  /*0680*/  @P0 EXIT ;  /* 0x000000000000094d */ /* 0x000fea0003800000 */
[----:B------:R-:W-:Y:S01]  /*0690*/  IMAD.MOV.U32 R7, RZ, RZ, -0x1 ;  /* 0xffffffffff077424 */ /* 0x000fe200078e00ff */
[----:B------:R-:W-:Y:S01]  /*06a0*/  ULDC.64 UR4, c[0x0][0x650] ;  /* 0x0001940000047ab9 */ /* 0x000fe20000000a00 */
[----:B------:R-:W-:Y:S01]  /*06b0*/  IMAD.MOV.U32 R6, RZ, RZ, -0x1 ;  /* 0xffffffffff067424 */ /* 0x000fe200078e00ff */
[----:B------:R-:W-:Y:S01]  /*06c0*/  ISETP.GE.U32.AND P0, PT, R10, UR4, PT ;  /* 0x000000040a007c0c */ /* 0x000fe2000bf06070 */
[----:B------:R-:W-:Y:S01]  /*06d0*/  UMOV UR18, 0xffffffff ;  /* 0xffffffff00127882 */ /* 0x000fe20000000000 */
[----:B------:R0:W-:Y:S01]  /*06e0*/  STL [R1+0x460], R7 ;  /* 0x0004600701007387 */ /* 0x0001e20000100800 */
[----:B------:R-:W-:Y:S02]  /*06f0*/  PRMT R4, RZ, 0x7610, R4 ;  /* 0x00007610ff047816 */ /* 0x000fe40000000004 */
[----:B------:R-:W-:Y:S01]  /*0700*/  ISETP.GE.U32.AND.EX P0, PT, R12, UR5, PT, P0 ;  /* 0x000000050c007c0c */ /* 0x000fe2000bf06100 */
[----:B------:R0:W-:-:S12]  /*0710*/  STL [R1+0x45c], R6 ;  /* 0x00045c0601007387 */ /* 0x0001d80000100800 */
[----:B0-----:R-:W-:Y:S05]  /*0720*/  @P0 BRA `(.L_x_4) ;  /* 0x00000004006c0947 */ /* 0x001fea0003800000 */
[----:B------:R-:W-:Y:S01]  /*0730*/  ULDC.64 UR14, c[0x0][0x628] ;  /* 0x00018a00000e7ab9 */ /* 0x000fe20000000a00 */
[----:B------:R-:W0:Y:S01]  /*0740*/  LDC.64 R14, c[0x0][0x620] ;  /* 0x00018800ff0e7b82 */ /* 0x000e220000000a00 */
[----:B------:R-:W-:Y:S01]  /*0750*/  ISETP.NE.U32.AND P0, PT, RZ, UR14, PT ;  /* 0x0000000eff007c0c */ /* 0x000fe2000bf05070 */
[----:B------:R-:W-:Y:S01]  /*0760*/  ULDC UR13, c[0x0][0x630] ;  /* 0x00018c00000d7ab9 */ /* 0x000fe20000000800 */
[----:B------:R-:W-:Y:S02]  /*0770*/  R2UR UR4, R10 ;  /* 0x000000000a0472ca */ /* 0x000fe400000e0000 */
[----:B------:R-:W-:Y:S02]  /*0780*/  ISETP.NE.AND.EX P0, PT, RZ, UR15, PT, P0 ;  /* 0x0000000fff007c0c */ /* 0x000fe4000bf05300 */
[----:B------:R-:W-:-:S11]  /*0790*/  R2UR UR5, R12 ;  /* 0x000000000c0572ca */ /* 0x000fd600000e0000 */
[----:B------:R-:W-:Y:S05]  /*07a0*/  @!P0 BRA `(.L_x_5) ;  /* 0x0000000000308947 */ /* 0x000fea0003800000 */
[----:B------:R-:W-:Y:S01]  /*07b0*/  R2UR UR4, R10 ;  /* 0x000000000a0472ca */ /* 0x000fe200000e0000 */
[----:B------:R-:W-:Y:S01]  /*07c0*/  ULDC UR6, c[0x0][0x634] ;  /* 0x00018d0000067ab9 */ /* 0x000fe20000000800 */
[----:B------:R-:W-:-:S11]  /*07d0*/  R2UR UR12, R12 ;  /* 0x000000000c0c72ca */ /* 0x000fd600000e0000 */
[----:B------:R-:W-:-:S04]  /*07e0*/  UIADD3 UR6, UP0, UR4, UR6, URZ ;  /* 0x0000000604067290 */ /* 0x000fc8000ff1e03f */
[----:B------:R-:W-:-:S04]  /*07f0*/  UIADD3.X UR12, URZ, UR12, URZ, UP0, !UPT ;  /* 0x0000000c3f0c7290 */ /* 0x000fc800087fe43f */
[----:B------:R-:W-:-:S04]  /*0800*/  UIMAD.WIDE.U32 UR4, UR12, UR14, URZ ;  /* 0x0000000e0c0472a5 */ /* 0x000fc8000f8e003f */
[----:B------:R-:W-:Y:S02]  /*0810*/  UIMAD.WIDE.U32 UR8, UP0, UR6, UR15, UR4 ;  /* 0x0000000f060872a5 */ /* 0x000fe4000f800004 */
[----:B------:R-:W-:Y:S02]  /*0820*/  UIMAD.WIDE.U32 UR4, UR6, UR14, URZ ;  /* 0x0000000e060472a5 */ /* 0x000fe4000f8e003f */
[----:B------:R-:W-:Y:S02]  /*0830*/  UIADD3.X UR11, URZ, URZ, URZ, UP0, !UPT ;  /* 0x0000003f3f0b7290 */ /* 0x000fe400087fe43f */
[----:B------:R-:W-:Y:S01]  /*0840*/  UIADD3 URZ, UP0, UR5, UR8, URZ ;  /* 0x00000008053f7290 */ /* 0x000fe2000ff1e03f */
[----:B------:R-:W-:-:S03]  /*0850*/  UMOV UR10, UR9 ;  /* 0x00000009000a7c82 */ /* 0x000fc60008000000 */
[----:B------:R-:W-:-:S12]  /*0860*/  UIMAD.WIDE.U32.X UR4, UR12, UR15, UR10, UP0 ;  /* 0x0000000f0c0472a5 */ /* 0x000fd800080e040a */
.L_x_5:
[----:B------:R-:W-:Y:S01]  /*0870*/  USHF.R.U64 UR18, UR4, UR13, UR5 ;  /* 0x0000000d04127299 */ /* 0x000fe20008001205 */
[----:B------:R-:W1:Y:S01]  /*0880*/  LDC R8, c[0x0][0x618] ;  /* 0x00018600ff087b82 */ /* 0x000e620000000800 */
[----:B------:R-:W-:Y:S01]  /*0890*/  USHF.R.U32.HI UR4, URZ, UR13, UR5 ;  /* 0x0000000d3f047299 */ /* 0x000fe20008011605 */
[----:B------:R-:W-:Y:S01]  /*08a0*/  I2FP.F32.U32 R3, R2 ;  /* 0x0000000200037245 */ /* 0x000fe20000201000 */
[----:B------:R-:W-:Y:S01]  /*08b0*/  IMAD.MOV.U32 R6, RZ, RZ, R10 ;  /* 0x000000ffff067224 */ /* 0x000fe200078e000a */
[----:B------:R-:W-:Y:S01]  /*08c0*/  ULDC UR5, c[0x0][0x150] ;  /* 0x0000540000057ab9 */ /* 0x000fe20000000800 */
[----:B------:R-:W-:Y:S01]  /*08d0*/  IADD3 R11, P0, RZ, -UR18, RZ ;  /* 0x80000012ff0b7c10 */ /* 0x000fe2000ff1e0ff */
[----:B------:R-:W-:Y:S02]  /*08e0*/  IMAD.MOV.U32 R7, RZ, RZ, R12 ;  /* 0x000000ffff077224 */ /* 0x000fe400078e000c */
[----:B------:R-:W-:Y:S01]  /*08f0*/  FMUL R3, R3, UR5 ;  /* 0x0000000503037c20 */ /* 0x000fe20008400000 */
[----:B------:R-:W2:Y:S01]  /*0900*/  LDC.64 R22, c[0x0][0x640] ;  /* 0x00019000ff167b82 */ /* 0x000ea20000000a00 */
[----:B------:R-:W-:Y:S01]  /*0910*/  IMAD.X R13, RZ, RZ, ~UR4, P0 ;  /* 0x80000004ff0d7e24 */ /* 0x000fe200080e06ff */
[----:B------:R-:W-:Y:S01]  /*0920*/  ULDC UR4, c[0x0][0x154] ;  /* 0x0000550000047ab9 */ /* 0x000fe20000000800 */
[----:B0-----:R-:W-:-:S02]  /*0930*/  IMAD.WIDE.U32 R6, R11, R14, R6 ;  /* 0x0000000e0b067225 */ /* 0x001fc400078e0006 */
[----:B------:R-:W0:Y:S03]  /*0940*/  F2I.U32.TRUNC.NTZ R3, R3 ;  /* 0x0000000300037305 */ /* 0x000e26000020f000 */
[----:B------:R-:W3:Y:S01]  /*0950*/  LDC R9, c[0x0][0x144] ;  /* 0x00005100ff097b82 */ /* 0x000ee20000000800 */
[----:B------:R-:W-:-:S04]  /*0960*/  IMAD R4, R13, R14, RZ ;  /* 0x0000000e0d047224 */ /* 0x000fc800078e02ff */
[----:B------:R-:W-:-:S03]  /*0970*/  IMAD R11, R11, R15, R4 ;  /* 0x0000000f0b0b7224 */ /* 0x000fc600078e0204 */
[----:B------:R-:W4:Y:S01]  /*0980*/  LDC R10, c[0x0][0x608] ;  /* 0x00018200ff0a7b82 */ /* 0x000f220000000800 */
[----:B------:R-:W-:Y:S02]  /*0990*/  IMAD.IADD R7, R7, 0x1, R11 ;  /* 0x0000000107077824 */ /* 0x000fe400078e020b */
[----:B0-----:R-:W-:-:S03]  /*09a0*/  IMAD.MOV R4, RZ, RZ, -R3 ;  /* 0x000000ffff047224 */ /* 0x001fc600078e0a03 */
[-CC-:B-1----:R-:W-:Y:S02]  /*09b0*/  SHF.R.U64 R16, R6, R8.reuse, R7.reuse ;  /* 0x0000000806107219 */ /* 0x182fe40000001207 */
[----:B------:R-:W0:Y:S01]  /*09c0*/  LDC R20, c[0x0][0x658] ;  /* 0x00019600ff147b82 */ /* 0x000e220000000800 */
[----:B------:R-:W-:Y:S02]  /*09d0*/  I2FP.F32.U32 R6, R5 ;  /* 0x0000000500067245 */ /* 0x000fe40000201000 */
[----:B--2---:R-:W-:Y:S02]  /*09e0*/  ISETP.NE.U32.AND P0, PT, R22, RZ, PT ;  /* 0x000000ff1600720c */ /* 0x004fe40003f05070 */
[----:B------:R-:W-:Y:S01]  /*09f0*/  SHF.R.U32.HI R3, RZ, R8, R7 ;  /* 0x00000008ff037219 */ /* 0x000fe20000011607 */
[----:B------:R-:W-:Y:S01]  /*0a00*/  FMUL R6, R6, UR4 ;  /* 0x0000000406067c20 */ /* 0x000fe20008400000 */
[----:B------:R-:W-:Y:S01]  /*0a10*/  ISETP.NE.AND.EX P0, PT, R23, RZ, PT, P0 ;  /* 0x000000ff1700720c */ /* 0x000fe20003f05300 */
[----:B------:R-:W1:Y:S01]  /*0a20*/  LDC R14, c[0x0][0x148] ;  /* 0x00005200ff0e7b82 */ /* 0x000e620000000800 */
[----:B---3--:R-:W-:Y:S01]  /*0a30*/  IMAD R4, R9, R4, R2 ;  /* 0x0000000409047224 */ /* 0x008fe200078e0202 */
[----:B------:R2:W3:Y:S01]  /*0a40*/  F2I.U32.TRUNC.NTZ R12, R6 ;  /* 0x00000006000c7305 */ /* 0x0004e2000020f000 */
[----:B------:R-:W-:-:S02]  /*0a50*/  IMAD.MOV.U32 R9, RZ, RZ, -0x1 ;  /* 0xffffffffff097424 */ /* 0x000fc400078e00ff */
[----:B------:R-:W-:-:S03]  /*0a60*/  IMAD.MOV.U32 R7, RZ, RZ, 0x1 ;  /* 0x00000001ff077424 */ /* 0x000fc600078e00ff */
[----:B------:R-:W1:Y:S01]  /*0a70*/  LDC R18, c[0x0][0x600] ;  /* 0x00018000ff127b82 */ /* 0x000e620000000800 */
[-CC-:B----4-:R-:W-:Y:S02]  /*0a80*/  SHF.R.U64 R24, R16, R10.reuse, R3.reuse ;  /* 0x0000000a10187219 */ /* 0x190fe40000001203 */
[----:B------:R-:W-:-:S05]  /*0a90*/  SHF.R.U32.HI R3, RZ, R10, R3 ;  /* 0x0000000aff037219 */ /* 0x000fca0000011603 */
[----:B------:R-:W4:Y:S01]  /*0aa0*/  LDC R15, c[0x0][0x648] ;  /* 0x00019200ff0f7b82 */ /* 0x000f220000000800 */
[-C--:B0-----:R-:W-:Y:S02]  /*0ab0*/  SHF.L.U32 R2, R9, R20.reuse, RZ ;  /* 0x0000001409027219 */ /* 0x081fe400000006ff */
[--C-:B------:R-:W-:Y:S02]  /*0ac0*/  SHF.R.U64 R26, R24, R20, R3.reuse ;  /* 0x00000014181a7219 */ /* 0x100fe40000001203 */
[----:B------:R-:W-:Y:S02]  /*0ad0*/  LOP3.LUT R11, RZ, R2, RZ, 0x33, !PT ;  /* 0x00000002ff0b7212 */ /* 0x000fe400078e33ff */
[-C--:B------:R-:W-:Y:S01]  /*0ae0*/  SHF.R.U32.HI R3, RZ, R20.reuse, R3 ;  /* 0x00000014ff037219 */ /* 0x080fe20000011603 */
[----:B------:R-:W0:Y:S01]  /*0af0*/  LDC R17, c[0x0][0x638] ;  /* 0x00018e00ff117b82 */ /* 0x000e220000000800 */
[----:B------:R-:W-:Y:S01]  /*0b00*/  SHF.L.U32 R10, R7, R20, RZ ;  /* 0x00000014070a7219 */ /* 0x000fe200000006ff */
[----:B------:R-:W-:-:S06]  /*0b10*/  IMAD.MOV.U32 R2, RZ, RZ, R26 ;  /* 0x000000ffff027224 */ /* 0x000fcc00078e001a */
[----:B------:R-:W0:Y:S01]  /*0b20*/  LDC R19, c[0x0][0x610] ;  /* 0x00018400ff137b82 */ /* 0x000e220000000800 */
[----:B--23--:R-:W-:Y:S05]  /*0b30*/  @!P0 BRA `(.L_x_6) ;  /* 0x0000000000288947 */ /* 0x00cfea0003800000 */
[----:B------:R-:W2:Y:S02]  /*0b40*/  LDC R9, c[0x0][0x64c] ;  /* 0x00019300ff097b82 */ /* 0x000ea40000000800 */
[----:B--2---:R-:W-:-:S05]  /*0b50*/  IADD3 R9, P0, R26, R9, RZ ;  /* 0x000000091a097210 */ /* 0x004fca0007f1e0ff */
[----:B------:R-:W-:-:S04]  /*0b60*/  IMAD.X R13, RZ, RZ, R3, P0 ;  /* 0x000000ffff0d7224 */ /* 0x000fc800000e0603 */
[----:B------:R-:W-:-:S04]  /*0b70*/  IMAD.WIDE.U32 R2, R13, R22, RZ ;  /* 0x000000160d027225 */ /* 0x000fc800078e00ff */
[----:B------:R-:W-:-:S04]  /*0b80*/  IMAD.WIDE.U32 R6, P0, R9, R23, R2 ;  /* 0x0000001709067225 */ /* 0x000fc80007800002 */
[----:B------:R-:W-:-:S04]  /*0b90*/  IMAD.WIDE.U32 R2, R9, R22, RZ ;  /* 0x0000001609027225 */ /* 0x000fc800078e00ff */
[----:B------:R-:W-:Y:S01]  /*0ba0*/  IMAD.X R9, RZ, RZ, RZ, P0 ;  /* 0x000000ffff097224 */ /* 0x000fe200000e06ff */
[----:B------:R-:W-:Y:S01]  /*0bb0*/  IADD3 RZ, P0, R3, R6, RZ ;  /* 0x0000000603ff7210 */ /* 0x000fe20007f1e0ff */
[----:B------:R-:W-:-:S04]  /*0bc0*/  IMAD.MOV.U32 R8, RZ, RZ, R7 ;  /* 0x000000ffff087224 */ /* 0x000fc800078e0007 */
[----:B------:R-:W-:-:S08]  /*0bd0*/  IMAD.WIDE.U32.X R2, R13, R23, R8, P0 ;  /* 0x000000170d027225 */ /* 0x000fd000000e0408 */
.L_x_6:
[----:B----4-:R-:W-:Y:S01]  /*0be0*/  SHF.R.U64 R2, R2, R15, R3 ;  /* 0x0000000f02027219 */ /* 0x010fe20000001203 */
[----:B-1----:R-:W-:Y:S01]  /*0bf0*/  VIADD R3, R18, 0xffffffff ;  /* 0xffffffff12037836 */ /* 0x002fe20000000000 */
[----:B------:R-:W-:Y:S01]  /*0c00*/  LOP3.LUT R11, R24, R11, RZ, 0xc0, !PT ;  /* 0x0000000b180b7212 */ /* 0x000fe200078ec0ff */
[----:B------:R-:W-:Y:S02]  /*0c10*/  IMAD.MOV R12, RZ, RZ, -R12 ;  /* 0x000000ffff0c7224 */ /* 0x000fe400078e0a0c */
[----:B------:R-:W-:Y:S01]  /*0c20*/  IMAD.MOV R6, RZ, RZ, -R2 ;  /* 0x000000ffff067224 */ /* 0x000fe200078e0a02 */
[----:B------:R-:W-:Y:S01]  /*0c30*/  LOP3.LUT R16, R16, R3, RZ, 0xc0, !PT ;  /* 0x0000000310107212 */ /* 0x000fe200078ec0ff */
[----:B------:R-:W-:Y:S02]  /*0c40*/  @P2 IMAD R4, R14, R12, R5 ;  /* 0x0000000c0e042224 */ /* 0x000fe400078e0205 */
[----:B------:R-:W-:Y:S02]  /*0c50*/  IMAD R11, R10, R2, R11 ;  /* 0x000000020a0b7224 */ /* 0x000fe400078e020b */
[----:B0-----:R-:W-:-:S02]  /*0c60*/  IMAD R3, R6, R17, R26 ;  /* 0x0000001106037224 */ /* 0x001fc400078e021a */
[----:B------:R-:W-:Y:S02]  /*0c70*/  IMAD R2, R11, R19, R4 ;  /* 0x000000130b027224 */ /* 0x000fe400078e0204 */
[----:B------:R-:W-:Y:S02]  /*0c80*/  IMAD R3, R3, R18, R16 ;  /* 0x0000001203037224 */ /* 0x000fe400078e0210 */
[----:B------:R-:W-:-:S03]  /*0c90*/  IMAD.MOV.U32 R4, RZ, RZ, 0x1 ;  /* 0x00000001ff047424 */ /* 0x000fc600078e00ff */
[----:B------:R-:W-:Y:S02]  /*0ca0*/  SEL R5, R3, R2, !P2 ;  /* 0x0000000203057207 */ /* 0x000fe40005000000 */
[----:B------:R-:W-:-:S03]  /*0cb0*/  SEL R2, R2, R3, !P2 ;  /* 0x0000000302027207 */ /* 0x000fc60005000000 */
[----:B------:R0:W-:Y:S04]  /*0cc0*/  STL [R1+0x45c], R5 ;  /* 0x00045c0501007387 */ /* 0x0001e80000100800 */
[----:B------:R0:W-:Y:S02]  /*0cd0*/  STL [R1+0x460], R2 ;  /* 0x0004600201007387 */ /* 0x0001e40000100800 */
.L_x_4:
[----:B------:R-:W-:-:S08]  /*0ce0*/  NOP ;  /* 0x0000000000007918 */ /* 0x000fd00000000000 */
[----:B------:R-:W1:Y:S02]  /*0cf0*/  USETMAXREG.TRY_ALLOC.CTAPOOL UP0, 0xf0 ;  /* 0x000000f0000079c8 */ /* 0x000e640008000600 */
[----:B-1----:R-:W-:-:S13]  /*0d00*/  PLOP3.LUT P0, PT, PT, PT, UP0, 0x80, 0x0 ;  /* 0x000000000000781c */ /* 0x002fda0003f0f008 */
[----:B------:R-:W-:Y:S05]  /*0d10*/  @!P0 BRA `(.L_x_4) ;  /* 0xfffffffc00f08947 */ /* 0x000fea000383ffff */
[----:B------:R-:W-:Y:S01]  /*0d20*/  ULDC.64 UR4, c[0x0][0x598] ;  /* 0x0001660000047ab9 */ /* 0x000fe20000000a00 */
[----:B------:R-:W-:Y:S01]  /*0d30*/  ULDC.64 UR24, c[0x0][0x208] ;  /* 0x0000820000187ab9 */ /* 0x000fe20000000a00 */
[----:B------:R-:W-:-:S04]  /*0d40*/  ISETP.NE.U32.AND P0, PT, RZ, UR4, PT ;  /* 0x00000004ff007c0c */ /* 0x000fc8000bf05070 */
[----:B------:R-:W-:-:S13]  /*0d50*/  ISETP.NE.AND.EX P0, PT, RZ, UR5, PT, P0 ;  /* 0x00000005ff007c0c */ /* 0x000fda000bf05300 */
[----:B------:R-:W-:Y:S05]  /*0d60*/  @!P0 BRA `(.L_x_7) ;  /* 0x0000000000208947 */ /* 0x000fea0003800000 */
[----:B0-----:R-:W0:Y:S02]  /*0d70*/  LDC.64 R2, c[0x0][0x598] ;  /* 0x00016600ff027b82 */ /* 0x001e240000000a00 */
[----:B0-----:R-:W2:Y:S02]  /*0d80*/  LDG.E.64 R2, desc[UR24][R2.64] ;  /* 0x0000001802027981 */ /* 0x001ea4000c1e1b00 */
[----:B--2---:R-:W-:-:S04]  /*0d90*/  ISETP.NE.U32.AND P0, PT, R2, RZ, PT ;  /* 0x000000ff0200720c */ /* 0x004fc80003f05070 */
[----:B------:R-:W-:-:S13]  /*0da0*/  ISETP.NE.AND.EX P0, PT, R3, RZ, PT, P0 ;  /* 0x000000ff0300720c */ /* 0x000fda0003f05300 */
[----:B------:R-:W-:Y:S05]  /*0db0*/  @!P0 BRA `(.L_x_7) ;  /* 0x00000000000c8947 */ /* 0x000fea0003800000 */
[----:B------:R-:W2:Y:S02]  /*0dc0*/  LD.E R2, desc[UR24][R2.64] ;  /* 0x0000001802027980 */ /* 0x000ea4000c101900 */
[----:B--2---:R-:W-:Y:S01]  /*0dd0*/  R2UR UR17, R2 ;  /* 0x00000000021172ca */ /* 0x004fe200000e0000 */
[----:B------:R-:W-:-:S14]  /*0de0*/  BRA `(.L_x_8) ;  /* 0x0000000000247947 */ /* 0x000fdc0003800000 */
.L_x_7:
[----:B------:R-:W-:Y:S02]  /*0df0*/  ULDC.64 UR4, c[0x0][0x588] ;  /* 0x0001620000047ab9 */ /* 0x000fe40000000a00 */
[----:B------:R-:W-:-:S04]  /*0e00*/  ISETP.NE.U32.AND P0, PT, RZ, UR4, PT ;  /* 0x00000004ff007c0c */ /* 0x000fc8000bf05070 */
[----:B------:R-:W-:-:S13]  /*0e10*/  ISETP.NE.AND.EX P0, PT, RZ, UR5, PT, P0 ;  /* 0x00000005ff007c0c */ /* 0x000fda000bf05300 */
[----:B------:R-:W-:Y:S05]  /*0e20*/  @!P0 BRA `(.L_x_9) ;  /* 0x0000000000108947 */ /* 0x000fea0003800000 */
[----:B0-----:R-:W0:Y:S02]  /*0e30*/  LDC.64 R2, c[0x0][0x588] ;  /* 0x00016200ff027b82 */ /* 0x001e240000000a00 */
[----:B0-----:R-:W2:Y:S02]  /*0e40*/  LDG.E R2, desc[UR24][R2.64] ;  /* 0x0000001802027981 */ /* 0x001ea4000c1e1900 */
[----:B--2---:R-:W-:Y:S01]  /*0e50*/  R2UR UR17, R2 ;  /* 0x00000000021172ca */ /* 0x004fe200000e0000 */
[----:B------:R-:W-:-:S14]  /*0e60*/  BRA `(.L_x_8) ;  /* 0x0000000000047947 */ /* 0x000fdc0003800000 */
.L_x_9:
[----:B------:R-:W-:-:S05]  /*0e70*/  ULDC UR17, c[0x0][0x580] ;  /* 0x0001600000117ab9 */ /* 0x000fca0000000800 */
.L_x_8:
[----:B------:R-:W-:Y:S02]  /*0e80*/  ULDC.64 UR4, c[0x0][0x5a0] ;  /* 0x0001680000047ab9 */ /* 0x000fe40000000a00 */
        /* <DEDUP_REMOVED lines=11> */
.L_x_10:
        /* <DEDUP_REMOVED lines=8> */
.L_x_12:
[----:B------:R-:W-:-:S05]  /*0fc0*/  ULDC UR8, c[0x0][0x584] ;  /* 0x0001610000087ab9 */ /* 0x000fca0000000800 */
.L_x_11:
[----:B------:R-:W-:-:S13]  /*0fd0*/  LOP3.LUT P0, RZ, R4, 0xff, RZ, 0xc0, !PT ;  /* 0x000000ff04ff7812 */ /* 0x000fda000780c0ff */
[----:B------:R-:W-:Y:S05]  /*0fe0*/  @!P0 EXIT ;  /* 0x000000000000894d */ /* 0x000fea0003800000 */
[----:B------:R-:W-:Y:S01]  /*0ff0*/  ULDC UR4, c[0x0][0x28c] ;  /* 0x0000a30000047ab9 */ /* 0x000fe20000000800 */
[----:B------:R-:W-:Y:S01]  /*1000*/  ULDC.64 UR12, c[0x0][0x5c8] ;  /* 0x00017200000c7ab9 */ /* 0x000fe20000000a00 */
[----:B------:R-:W-:Y:S02]  /*1010*/  UIADD3 UR4, UR4, 0x3f, URZ ;  /* 0x0000003f04047890 */ /* 0x000fe4000fffe03f */
[----:B------:R-:W-:Y:S02]  /*1020*/  USHF.L.U64.HI UR9, UR12, 0x7, UR13 ;  /* 0x000000070c097899 */ /* 0x000fe4000801020d */
[----:B------:R-:W-:Y:S02]  /*1030*/  USHF.R.S32.HI UR5, URZ, 0x1f, UR4 ;  /* 0x0000001f3f057899 */ /* 0x000fe40008011404 */
[----:B------:R-:W-:Y:S02]  /*1040*/  USHF.L.U32 UR10, UR12, 0x7, URZ ;  /* 0x000000070c0a7899 */ /* 0x000fe4000800063f */
[----:B------:R-:W-:-:S02]  /*1050*/  ULEA.HI UR5, UR5, UR4, URZ, 0x6 ;  /* 0x0000000405057291 */ /* 0x000fc4000f8f303f */
[----:B------:R-:W-:Y:S02]  /*1060*/  USHF.L.U64.HI UR11, UR12, 0x3, UR13 ;  /* 0x000000030c0b7899 */ /* 0x000fe4000801020d */
[----:B------:R-:W-:Y:S02]  /*1070*/  USHF.R.S32.HI UR14, URZ, 0x6, UR5 ;  /* 0x000000063f0e7899 */ /* 0x000fe40008011405 */
[----:B------:R-:W-:Y:S02]  /*1080*/  USHF.L.U32 UR12, UR12, 0x3, URZ ;  /* 0x000000030c0c7899 */ /* 0x000fe4000800063f */
[----:B------:R-:W-:Y:S01]  /*1090*/  ULOP3.LUT UR13, UR7, 0x1, URZ, 0xfc, !UPT ;  /* 0x00000001070d7892 */ /* 0x000fe2000f8efc3f */
[----:B------:R-:W-:Y:S01]  /*10a0*/  UMOV UR4, URZ ;  /* 0x0000003f00047c82 */ /* 0x000fe20008000000 */
[----:B------:R-:W-:-:S10]  /*10b0*/  UMOV UR5, URZ ;  /* 0x0000003f00057c82 */ /* 0x000fd40008000000 */
.L_x_101:
[----:B------:R-:W-:Y:S01]  /*10c0*/  STL [R1+0x458], RZ ;  /* 0x000458ff01007387 */ /* 0x000fe20000100800 */
[----:B-1----:R-:W1:Y:S01]  /*10d0*/  S2UR UR23, SR_CgaCtaId ;  /* 0x00000000001779c3 */ /* 0x002e620000008800 */
[----:B------:R-:W-:Y:S01]  /*10e0*/  UMOV UR22, 0x400 ;  /* 0x0000040000167882 */ /* 0x000fe20000000000 */
[----:B------:R-:W-:Y:S01]  /*10f0*/  UMOV UR6, URZ ;  /* 0x0000003f00067c82 */ /* 0x000fe20008000000 */
[----:B------:R-:W-:Y:S01]  /*1100*/  STL [R1+0x454], RZ ;  /* 0x000454ff01007387 */ /* 0x000fe20000100800 */
[----:B------:R-:W-:Y:S01]  /*1110*/  UMOV UR19, URZ ;  /* 0x0000003f00137c82 */ /* 0x000fe20008000000 */
[----:B------:R-:W-:Y:S01]  /*1120*/  UMOV UR20, URZ ;  /* 0x0000003f00147c82 */ /* 0x000fe20008000000 */
[----:B------:R-:W-:Y:S01]  /*1130*/  UMOV UR26, UR5 ;  /* 0x00000005001a7c82 */ /* 0x000fe20008000000 */
[----:B------:R-:W-:Y:S01]  /*1140*/  STL [R1+0x450], RZ ;  /* 0x000450ff01007387 */ /* 0x000fe20000100800 */
[----:B--2---:R-:W2:Y:S01]  /*1150*/  LDC R3, c[0x0][0x28c] ;  /* 0x0000a300ff037b82 */ /* 0x004ea20000000800 */
[----:B------:R-:W-:-:S02]  /*1160*/  CS2R R236, SRZ ;  /* 0x0000000000ec7805 */ /* 0x000fc4000001ff00 */
[----:B------:R-:W-:Y:S01]  /*1170*/  CS2R R234, SRZ ;  /* 0x0000000000ea7805 */ /* 0x000fe2000001ff00 */
[----:B------:R-:W-:Y:S01]  /*1180*/  STL [R1+0x44c], RZ ;  /* 0x00044cff01007387 */ /* 0x000fe20000100800 */
[----:B------:R-:W-:Y:S02]  /*1190*/  CS2R R232, SRZ ;  /* 0x0000000000e87805 */ /* 0x000fe4000001ff00 */
[----:B------:R-:W-:Y:S02]  /*11a0*/  CS2R R230, SRZ ;  /* 0x0000000000e67805 */ /* 0x000fe4000001ff00 */
[----:B------:R-:W-:Y:S01]  /*11b0*/  CS2R R228, SRZ ;  /* 0x0000000000e47805 */ /* 0x000fe2000001ff00 */
[----:B------:R-:W-:Y:S01]  /*11c0*/  STL [R1+0x448], RZ ;  /* 0x000448ff01007387 */ /* 0x000fe20000100800 */
[----:B------:R-:W-:Y:S02]  /*11d0*/  CS2R R226, SRZ ;  /* 0x0000000000e27805 */ /* 0x000fe4000001ff00 */
        /* <DEDUP_REMOVED lines=12> */
[----:B0-----:R-:W-:Y:S02]  /*12a0*/  CS2R R14, SRZ ;  /* 0x00000000000e7805 */ /* 0x001fe4000001ff00 */
[----:B------:R-:W-:Y:S01]  /*12b0*/  CS2R R12, SRZ ;  /* 0x00000000000c7805 */ /* 0x000fe2000001ff00 */
[----:B------:R-:W-:Y:S01]  /*12c0*/  STL [R1+0x438], RZ ;  /* 0x000438ff01007387 */ /* 0x000fe20000100800 */
[----:B--2---:R-:W-:Y:S02]  /*12d0*/  ISETP.GE.AND P0, PT, R3, 0x1, PT ;  /* 0x000000010300780c */ /* 0x004fe40003f06270 */
[----:B------:R-:W-:-:S02]  /*12e0*/  CS2R R10, SRZ ;  /* 0x00000000000a7805 */ /* 0x000fc4000001ff00 */
[----:B------:R-:W-:Y:S01]  /*12f0*/  CS2R R8, SRZ ;  /* 0x0000000000087805 */ /* 0x000fe2000001ff00 */
[----:B------:R-:W-:Y:S01]  /*1300*/  STL [R1+0x434], RZ ;  /* 0x000434ff01007387 */ /* 0x000fe20000100800 */
[----:B------:R-:W-:Y:S01]  /*1310*/  CS2R R6, SRZ ;  /* 0x0000000000067805 */ /* 0x000fe2000001ff00 */
[----:B0-----:R-:W-:Y:S01]  /*1320*/  IMAD.MOV.U32 R5, RZ, RZ, RZ ;  /* 0x000000ffff057224 */ /* 0x001fe200078e00ff */
[----:B------:R-:W-:Y:S01]  /*1330*/  CS2R R152, SRZ ;  /* 0x0000000000987805 */ /* 0x000fe2000001ff00 */
[----:B------:R-:W-:Y:S01]  /*1340*/  STL [R1+0x430], RZ ;  /* 0x000430ff01007387 */ /* 0x000fe20000100800 */
[----:B------:R-:W-:Y:S02]  /*1350*/  CS2R R154, SRZ ;  /* 0x00000000009a7805 */ /* 0x000fe4000001ff00 */
[----:B------:R-:W-:Y:S02]  /*1360*/  CS2R R156, SRZ ;  /* 0x00000000009c7805 */ /* 0x000fe4000001ff00 */
[----:B------:R-:W-:Y:S01]  /*1370*/  CS2R R158, SRZ ;  /* 0x00000000009e7805 */ /* 0x000fe2000001ff00 */
[----:B------:R-:W-:Y:S01]  /*1380*/  STL [R1+0x42c], RZ ;  /* 0x00042cff01007387 */ /* 0x000fe20000100800 */
[----:B------:R-:W-:-:S02]  /*1390*/  CS2R R160, SRZ ;  /* 0x0000000000a07805 */ /* 0x000fc4000001ff00 */
[----:B------:R-:W-:Y:S02]  /*13a0*/  CS2R R162, SRZ ;  /* 0x0000000000a27805 */ /* 0x000fe4000001ff00 */
        /* <DEDUP_REMOVED lines=119> */
[----:B------:R-:W-:Y:S01]  /*1b20*/  CS2R R86, SRZ ;  /* 0x0000000000567805 */ /* 0x000fe2000001ff00 */
[----:B------:R-:W-:Y:S04]  /*1b30*/  STL [R1+0x3b0], RZ ;  /* 0x0003b0ff01007387 */ /* 0x000fe80000100800 */
        /* <DEDUP_REMOVED lines=148> */
[----:B------:R-:W-:Y:S01]  /*2480*/  STL [R1+0x15c], RZ ;  /* 0x00015cff01007387 */ /* 0x000fe20000100800 */
[----:B------:R-:W0:Y:S03]  /*2490*/  S2R R2, SR_TID.X ;  /* 0x0000000000027919 */ /* 0x000e260000002100 */
        /* <DEDUP_REMOVED lines=8> */
[----:B0-----:R-:W-:-:S03]  /*2520*/  LOP3.LUT R2, R2, 0x80, RZ, 0xc0, !PT ;  /* 0x0000008002027812 */ /* 0x001fc600078ec0ff */
[----:B------:R-:W-:Y:S01]  /*2530*/  STL [R1+0x138], RZ ;  /* 0x000138ff01007387 */ /* 0x000fe20000100800 */
[----:B------:R-:W-:-:S03]  /*2540*/  SHF.R.U32.HI R2, RZ, 0x7, R2 ;  /* 0x00000007ff027819 */ /* 0x000fc60000011602 */
        /* <DEDUP_REMOVED lines=14> */
[----:B------:R-:W-:Y:S04]  /*2630*/  STL [R1], RZ ;  /* 0x000000ff01007387 */ /* 0x000fe80000100800 */
        /* <DEDUP_REMOVED lines=18> */
[----:B------:R-:W0:Y:S04]  /*2760*/  SHFL.IDX PT, R2, R2, RZ, 0x1f ;  /* 0x00001fff02027589 */ /* 0x000e2800000e0000 */
[----:B------:R2:W-:Y:S04]  /*2770*/  STL [R1+0x4c], RZ ;  /* 0x00004cff01007387 */ /* 0x0005e80000100800 */
[----:B------:R2:W-:Y:S04]  /*2780*/  STL [R1+0x50], RZ ;  /* 0x000050ff01007387 */ /* 0x0005e80000100800 */
[----:B------:R2:W-:Y:S04]  /*2790*/  STL [R1+0x54], RZ ;  /* 0x000054ff01007387 */ /* 0x0005e80000100800 */
[----:B------:R2:W-:Y:S04]  /*27a0*/  STL [R1+0x58], RZ ;  /* 0x000058ff01007387 */ /* 0x0005e80000100800 */
[----:B------:R2:W-:Y:S04]  /*27b0*/  STL [R1+0x5c], RZ ;  /* 0x00005cff01007387 */ /* 0x0005e80000100800 */
[----:B------:R2:W-:Y:S01]  /*27c0*/  STL [R1+0x60], RZ ;  /* 0x000060ff01007387 */ /* 0x0005e20000100800 */
[----:B0-----:R-:W-:Y:S01]  /*27d0*/  R2UR UR16, R2 ;  /* 0x00000000021072ca */ /* 0x001fe200000e0000 */
[----:B------:R-:W-:-:S02]  /*27e0*/  IMAD.U32 R2, RZ, RZ, UR4 ;  /* 0x00000004ff027e24 */ /* 0x000fc4000f8e00ff */
[----:B------:R2:W-:Y:S04]  /*27f0*/  STL [R1+0x64], RZ ;  /* 0x000064ff01007387 */ /* 0x0005e80000100800 */
[----:B------:R2:W-:Y:S04]  /*2800*/  STL [R1+0x68], RZ ;  /* 0x000068ff01007387 */ /* 0x0005e80000100800 */
[----:B------:R2:W-:Y:S02]  /*2810*/  STL [R1+0x6c], RZ ;  /* 0x00006cff01007387 */ /* 0x0005e40000100800 */
[----:B------:R-:W-:-:S02]  /*2820*/  ULEA.HI UR15, UR16, UR16, URZ, 0x1 ;  /* 0x00000010100f7291 */ /* 0x000fc4000f8f083f */
[----:B------:R2:W-:Y:S02]  /*2830*/  STL [R1+0x70], RZ ;  /* 0x000070ff01007387 */ /* 0x0005e40000100800 */
[----:B------:R-:W-:Y:S02]  /*2840*/  ULOP3.LUT UR21, UR15, 0xffffe, URZ, 0xc0, !UPT ;  /* 0x000ffffe0f157892 */ /* 0x000fe4000f8ec03f */
[----:B------:R2:W-:Y:S01]  /*2850*/  STL [R1+0x74], RZ ;  /* 0x000074ff01007387 */ /* 0x0005e20000100800 */
[----:B-1----:R-:W-:Y:S02]  /*2860*/  ULEA UR15, UR23, UR22, 0x18 ;  /* 0x00000016170f7291 */ /* 0x002fe4000f8ec03f */
[----:B------:R-:W-:Y:S01]  /*2870*/  UIADD3 UR21, UR16, -UR21, URZ ;  /* 0x8000001510157290 */ /* 0x000fe2000fffe03f */
[----:B------:R2:W-:Y:S03]  /*2880*/  STL [R1+0x78], RZ ;  /* 0x000078ff01007387 */ /* 0x0005e60000100800 */
[----:B------:R-:W-:Y:S01]  /*2890*/  ULEA UR21, UR21, UR15, 0xc ;  /* 0x0000000f15157291 */ /* 0x000fe2000f8e603f */
[----:B------:R2:W-:Y:S03]  /*28a0*/  STL [R1+0x7c], RZ ;  /* 0x00007cff01007387 */ /* 0x0005e60000100800 */
[----:B------:R-:W-:Y:S01]  /*28b0*/  UIADD3 UR21, UR21, 0x100, URZ ;  /* 0x0000010015157890 */ /* 0x000fe2000fffe03f */
[----:B------:R2:W-:Y:S03]  /*28c0*/  STL [R1+0x80], RZ ;  /* 0x000080ff01007387 */ /* 0x0005e60000100800 */
[----:B------:R-:W-:Y:S01]  /*28d0*/  USHF.R.U32.HI UR16, URZ, 0x4, UR21 ;  /* 0x000000043f107899 */ /* 0x000fe20008011615 */
[----:B------:R2:W-:Y:S03]  /*28e0*/  STL [R1+0x84], RZ ;  /* 0x000084ff01007387 */ /* 0x0005e60000100800 */
[----:B------:R-:W-:Y:S01]  /*28f0*/  ULOP3.LUT UR16, UR16, 0x3fff, URZ, 0xc0, !UPT ;  /* 0x00003fff10107892 */ /* 0x000fe2000f8ec03f */
[----:B------:R2:W-:Y:S04]  /*2900*/  STL [R1+0x88], RZ ;  /* 0x000088ff01007387 */ /* 0x0005e80000100800 */
        /* <DEDUP_REMOVED lines=28> */
[----:B------:R2:W-:Y:S01]  /*2ad0*/  STL [R1+0xfc], RZ ;  /* 0x0000fcff01007387 */ /* 0x0005e20000100800 */
[----:B-----5:R-:W-:Y:S05]  /*2ae0*/  @!P0 BRA `(.L_x_13) ;  /* 0x0000004000248947 */ /* 0x020fea0003800000 */
[----:B------:R-:W-:-:S06]  /*2af0*/  UISETP.NE.AND UP0, UPT, UR13, 0x3, UPT ;  /* 0x000000030d00788c */ /* 0x000fcc000bf05270 */
[----:B------:R-:W-:-:S13]  /*2b00*/  PLOP3.LUT P1, PT, PT, PT, UP0, 0x80, 0x0 ;  /* 0x000000000000781c */ /* 0x000fda0003f2f008 */
[----:B------:R-:W-:Y:S05]  /*2b10*/  @!P1 BRA `(.L_x_14) ;  /* 0x0000000000049947 */ /* 0x000fea0003800000 */
[----:B------:R-:W-:Y:S01]  /*2b20*/  BPT.TRAP 0x1 ;  /* 0x000000040000795c */ /* 0x000fe20000300000 */
.L_x_14:
[----:B------:R-:W-:Y:S01]  /*2b30*/  ULEA UR19, UR5, UR15, 0x3 ;  /* 0x0000000f05137291 */ /* 0x000fe2000f8e183f */
[----:B------:R-:W-:-:S05]  /*2b40*/  IMAD.U32 R2, RZ, RZ, UR4 ;  /* 0x00000004ff027e24 */ /* 0x000fca000f8e00ff */
[----:B------:R-:W-:-:S04]  /*2b50*/  SHF.L.U32 R2, R2, 0x1f, RZ ;  /* 0x0000001f02027819 */ /* 0x000fc800000006ff */
[----:B------:R0:W1:Y:S01]  /*2b60*/  SYNCS.PHASECHK.TRANS64.TRYWAIT P0, [UR19], R2 ;  /* 0x00000002ff0075a7 */ /* 0x0000620008000153 */
[----:B------:R-:W-:Y:S05]  /*2b70*/  @!P1 BRA `(.L_x_15) ;  /* 0x0000000000049947 */ /* 0x000fea0003800000 */
[----:B------:R-:W-:Y:S01]  /*2b80*/  BPT.TRAP 0x1 ;  /* 0x000000040000795c */ /* 0x000fe20000300000 */
.L_x_15:
[----:B------:R3:W-:Y:S01]  /*2b90*/  STL [R1+0x458], RZ ;  /* 0x000458ff01007387 */ /* 0x0007e20000100800 */
[----:B------:R-:W-:Y:S01]  /*2ba0*/  UMOV UR6, 0x2 ;  /* 0x0000000200067882 */ /* 0x000fe20000000000 */
[----:B-1----:R-:W-:Y:S05]  /*2bb0*/  @P0 BRA `(.L_x_16) ;  /* 0x0000000000080947 */ /* 0x002fea0003800000 */
[----:B------:R-:W1:Y:S02]  /*2bc0*/  SYNCS.PHASECHK.TRANS64.TRYWAIT P0, [UR19], R2 ;  /* 0x00000002ff0075a7 */ /* 0x000e640008000153 */
[----:B-1----:R-:W-:Y:S05]  /*2bd0*/  @!P0 BRA `(.L_x_17) ;  /* 0x000002a4009c8947 */ /* 0x002fea0003800000 */
.L_x_16:
[----:B------:R-:W-:Y:S01]  /*2be0*/  UIADD3 UR19, UR15, 0x28100, URZ ;  /* 0x000281000f137890 */ /* 0x000fe2000fffe03f */
[----:B------:R-:W-:Y:S01]  /*2bf0*/  WARPGROUP.ARRIVE ;  /* 0x00000000000079c5 */ /* 0x000fe20000000000 */
[----:B------:R-:W-:Y:S01]  /*2c00*/  ULOP3.LUT UR20, UR16, 0x10000, URZ, 0xfc, !UPT ;  /* 0x0001000010147892 */ /* 0x000fe2000f8efc3f */
[----:B------:R-:W-:Y:S01]  /*2c10*/  STL [R1+0x454], RZ ;  /* 0x000454ff01007387 */ /* 0x000fe20000100800 */
[----:B------:R-:W-:Y:S01]  /*2c20*/  USHF.R.U32.HI UR19, URZ, 0x4, UR19 ;  /* 0x000000043f137899 */ /* 0x000fe20008011613 */
[----:B------:R-:W-:Y:S01]  /*2c30*/  UMOV UR21, 0x80000020 ;  /* 0x8000002000157882 */ /* 0x000fe20000000000 */
[----:B------:R-:W-:Y:S02]  /*2c40*/  UMOV UR23, 0x80000020 ;  /* 0x8000002000177882 */ /* 0x000fe40000000000 */
[----:B------:R-:W-:Y:S01]  /*2c50*/  ULOP3.LUT UR19, UR19, 0x3fff, URZ, 0xc0, !UPT ;  /* 0x00003fff13137892 */ /* 0x000fe2000f8ec03f */
[----:B------:R-:W-:Y:S03]  /*2c60*/  STL [R1+0x450], RZ ;  /* 0x000450ff01007387 */ /* 0x000fe60000100800 */
[----:B------:R-:W-:Y:S01]  /*2c70*/  ULOP3.LUT UR26, UR19, 0x10000, URZ, 0xfc, !UPT ;  /* 0x00010000131a7892 */ /* 0x000fe2000f8efc3f */
[----:B------:R-:W-:Y:S01]  /*2c80*/  STL [R1+0x44c], RZ ;  /* 0x00044cff01007387 */ /* 0x000fe20000100800 */
[----:B------:R-:W-:-:S02]  /*2c90*/  ULEA UR19, UR5, UR20, 0xb ;  /* 0x0000001405137291 */ /* 0x000fc4000f8e583f */
[----:B------:R-:W-:Y:S01]  /*2ca0*/  ULEA UR26, UR5, UR26, 0x9 ;  /* 0x0000001a051a7291 */ /* 0x000fe2000f8e483f */
[----:B------:R-:W-:Y:S04]  /*2cb0*/  STL [R1+0x448], RZ ;  /* 0x000448ff01007387 */ /* 0x000fe80000100800 */
[----:B------:R-:W-:Y:S01]  /*2cc0*/  UMOV UR20, UR19 ;  /* 0x0000001300147c82 */ /* 0x000fe20008000000 */
[----:B------:R-:W-:Y:S01]  /*2cd0*/  STL [R1+0x444], RZ ;  /* 0x000444ff01007387 */ /* 0x000fe20000100800 */
[----:B------:R-:W-:Y:S02]  /*2ce0*/  UMOV UR22, UR26 ;  /* 0x0000001a00167c82 */ /* 0x000fe40008000000 */
[----:B------:R-:W-:Y:S01]  /*2cf0*/  QGMMA.64x128x32.F32.E4M3.E4M3 R24, gdesc[UR20], RZ, !UPT, gsb0 ;  /* 0x01e00000141879f3 */ /* 0x000fe2000c0008ff */
[----:B------:R-:W-:Y:S01]  /*2d00*/  UIADD3 UR20, UR19, 0x200, URZ ;  /* 0x0000020013147890 */ /* 0x000fe2000fffe03f */
[----:B------:R-:W-:Y:S01]  /*2d10*/  STL [R1+0x440], RZ ;  /* 0x000440ff01007387 */ /* 0x000fe20000100800 */
[----:B------:R-:W-:-:S03]  /*2d20*/  UMOV UR21, 0x80000020 ;  /* 0x8000002000157882 */ /* 0x000fc60000000000 */
        /* <DEDUP_REMOVED lines=32> */
[----:B------:R-:W-:-:S02]  /*2f30*/  WARPGROUP.DEPBAR.LE gsb0, 0x0 ;  /* 0x00008000000079c5 */ /* 0x000fc40000010000 */
[----:B------:R-:W-:Y:S01]  /*2f40*/  WARPGROUP.ARRIVE ;  /* 0x00000000000079c5 */ /* 0x000fe20000000000 */
[----:B------:R-:W-:Y:S04]  /*2f50*/  STL [R1+0x3bc], RZ ;  /* 0x0003bcff01007387 */ /* 0x000fe80000100800 */
[----:B------:R-:W-:Y:S01]  /*2f60*/  STL [R1+0x3b8], RZ ;  /* 0x0003b8ff01007387 */ /* 0x000fe20000100800 */
[----:B------:R-:W-:Y:S01]  /*2f70*/  QGMMA.64x128x32.F32.E4M3.E4M3 R152, gdesc[UR20], RZ, !UPT, gsb0 ;  /* 0x01e00000149879f3 */ /* 0x000fe2000c0008ff */
[----:B------:R-:W-:Y:S02]  /*2f80*/  UIADD3 UR20, UR19, 0x400, URZ ;  /* 0x0000040013147890 */ /* 0x000fe4000fffe03f */
        /* <DEDUP_REMOVED lines=29> */
[----:B------:R-:W-:Y:S04]  /*3160*/  STL.64 [R1], R24 ;  /* 0x0000001801007387 */ /* 0x000fe80000100a00 */
[----:B------:R-:W-:Y:S04]  /*3170*/  STL.64 [R1+0x8], R26 ;  /* 0x0000081a01007387 */ /* 0x000fe80000100a00 */
[----:B------:R-:W-:Y:S04]  /*3180*/  STL.64 [R1+0x10], R28 ;  /* 0x0000101c01007387 */ /* 0x000fe80000100a00 */
[----:B------:R-:W-:Y:S04]  /*3190*/  STL.64 [R1+0x18], R30 ;  /* 0x0000181e01007387 */ /* 0x000fe80000100a00 */
[----:B------:R-:W-:Y:S01]  /*31a0*/  STL.64 [R1+0x20], R32 ;  /* 0x0000202001007387 */ /* 0x000fe20000100a00 */
[----:B------:R-:W-:-:S03]  /*31b0*/  WARPGROUP.DEPBAR.LE gsb0, 0x0 ;  /* 0x00008000000079c5 */ /* 0x000fc60000010000 */
[----:B------:R-:W-:Y:S01]  /*31c0*/  STL.64 [R1+0x28], R34 ;  /* 0x0000282201007387 */ /* 0x000fe20000100a00 */
[----:B------:R-:W-:-:S03]  /*31d0*/  WARPGROUP.ARRIVE ;  /* 0x00000000000079c5 */ /* 0x000fc60000000000 */
[----:B------:R-:W-:Y:S03]  /*31e0*/  STL.64 [R1+0x30], R36 ;  /* 0x0000302401007387 */ /* 0x000fe60000100a00 */
[----:B------:R-:W-:Y:S01]  /*31f0*/  QGMMA.64x128x32.F32.E4M3.E4M3 R88, gdesc[UR20], RZ, !UPT, gsb0 ;  /* 0x01e00000145879f3 */ /* 0x000fe2000c0008ff */
[----:B------:R-:W-:Y:S01]  /*3200*/  STL.64 [R1+0x38], R38 ;  /* 0x0000382601007387 */ /* 0x000fe20000100a00 */
[----:B------:R-:W-:Y:S01]  /*3210*/  UIADD3 UR20, UR19, 0x600, URZ ;  /* 0x0000060013147890 */ /* 0x000fe2000fffe03f */
[----:B------:R-:W-:Y:S02]  /*3220*/  UMOV UR21, 0x80000020 ;  /* 0x8000002000157882 */ /* 0x000fe40000000000 */
[----:B------:R-:W-:Y:S04]  /*3230*/  STL.64 [R1+0x40], R40 ;  /* 0x0000402801007387 */ /* 0x000fe80000100a00 */
        /* <DEDUP_REMOVED lines=22> */
[----:B------:R4:W-:Y:S04]  /*33a0*/  STL.64 [R1+0xf8], R86 ;  /* 0x0000f85601007387 */ /* 0x0009e80000100a00 */
        /* <DEDUP_REMOVED lines=8> */
[----:B------:R-:W-:Y:S01]  /*3430*/  STL.64 [R1+0x518], R214 ;  /* 0x000518d601007387 */ /* 0x000fe20000100a00 */
[----:B------:R-:W-:-:S02]  /*3440*/  WARPGROUP.DEPBAR.LE gsb0, 0x0 ;  /* 0x00008000000079c5 */ /* 0x000fc40000010000 */
[----:B----4-:R-:W-:Y:S01]  /*3450*/  WARPGROUP.ARRIVE ;  /* 0x00000000000079c5 */ /* 0x010fe20000000000 */
[----:B------:R-:W-:Y:S04]  /*3460*/  STL.64 [R1+0x510], R212 ;  /* 0x000510d401007387 */ /* 0x000fe80000100a00 */
[----:B------:R-:W-:Y:S01]  /*3470*/  STL.64 [R1+0x508], R210 ;  /* 0x000508d201007387 */ /* 0x000fe20000100a00 */
[----:B------:R-:W-:Y:S03]  /*3480*/  QGMMA.64x128x32.F32.E4M3.E4M3 R24, gdesc[UR20], RZ, !UPT, gsb0 ;  /* 0x01e00000141879f3 */ /* 0x000fe6000c0008ff */
        /* <DEDUP_REMOVED lines=33> */
[----:B------:R-:W-:-:S02]  /*36a0*/  UIADD3 UR20, UR19, 0x2, URZ ;  /* 0x0000000213147890 */ /* 0x000fc4000fffe03f */
[----:B------:R-:W-:Y:S01]  /*36b0*/  UIADD3 UR22, UR26, 0x2, URZ ;  /* 0x000000021a167890 */ /* 0x000fe2000fffe03f */
[----:B------:R-:W-:Y:S01]  /*36c0*/  STL [R1+0x2ec], RZ ;  /* 0x0002ecff01007387 */ /* 0x000fe20000100800 */
[----:B------:R-:W-:-:S03]  /*36d0*/  WARPGROUP.DEPBAR.LE gsb0, 0x0 ;  /* 0x00008000000079c5 */ /* 0x000fc60000010000 */
        /* <DEDUP_REMOVED lines=42> */
[----:B----4-:R-:W4:Y:S04]  /*3980*/  LDL.LU.64 R172, [R1] ;  /* 0x0000000001ac7983 */ /* 0x010f280000300a00 */
[----:B------:R-:W4:Y:S04]  /*3990*/  LDL.LU.64 R174, [R1+0x8] ;  /* 0x0000080001ae7983 */ /* 0x000f280000300a00 */
        /* <DEDUP_REMOVED lines=29> */
[----:B------:R-:W4:Y:S01]  /*3b70*/  LDL.LU.64 R234, [R1+0xf8] ;  /* 0x0000f80001ea7983 */ /* 0x000f220000300a00 */
[----:B------:R-:W-:Y:S01]  /*3b80*/  UMOV UR21, 0x80000020 ;  /* 0x8000002000157882 */ /* 0x000fe20000000000 */
[----:B------:R-:W-:-:S02]  /*3b90*/  UMOV UR23, 0x80000020 ;  /* 0x8000002000177882 */ /* 0x000fc40000000000 */
        /* <DEDUP_REMOVED lines=26> */
[----:B----4-:R-:W-:-:S06]  /*3d40*/  WARPGROUP.ARRIVE ;  /* 0x00000000000079c5 */ /* 0x010fcc0000000000 */
[----:B------:R-:W-:Y:S03]  /*3d50*/  QGMMA.64x128x32.F32.E4M3.E4M3 R172, gdesc[UR20], R172, gsb0 ;  /* 0x01e0000014ac79f3 */ /* 0x000fe600080008ac */
[----:B------:R-:W-:Y:S02]  /*3d60*/  WARPGROUP.DEPBAR.LE gsb0, 0x0 ;  /* 0x00008000000079c5 */ /* 0x000fe40000010000 */
[----:B------:R-:W-:Y:S01]  /*3d70*/  STL.64 [R1], R172 ;  /* 0x000000ac01007387 */ /* 0x000fe20000100a00 */
[----:B------:R-:W-:Y:S01]  /*3d80*/  UIADD3 UR20, UR19, 0x202, URZ ;  /* 0x0000020213147890 */ /* 0x000fe2000fffe03f */
[----:B------:R-:W-:Y:S02]  /*3d90*/  IMAD.MOV.U32 R4, RZ, RZ, R233 ;  /* 0x000000ffff047224 */ /* 0x000fe400078e00e9 */
[----:B------:R-:W-:Y:S01]  /*3da0*/  STL.64 [R1+0x8], R174 ;  /* 0x000008ae01007387 */ /* 0x000fe20000100a00 */
[----:B------:R-:W-:Y:S01]  /*3db0*/  UMOV UR21, 0x80000020 ;  /* 0x8000002000157882 */ /* 0x000fe20000000000 */
[----:B-1----:R-:W-:-:S02]  /*3dc0*/  IMAD.MOV.U32 R3, RZ, RZ, R234 ;  /* 0x000000ffff037224 */ /* 0x002fc400078e00ea */
[----:B------:R-:W-:Y:S01]  /*3dd0*/  STL.64 [R1+0x10], R176 ;  /* 0x000010b001007387 */ /* 0x000fe20000100a00 */
[----:B0-----:R-:W-:-:S03]  /*3de0*/  IMAD.MOV.U32 R2, RZ, RZ, R235 ;  /* 0x000000ffff027224 */ /* 0x001fc600078e00eb */
        /* <DEDUP_REMOVED lines=29> */
[----:B0-----:R-:W4:Y:S04]  /*3fc0*/  LDL.LU.64 R214, [R1+0x518] ;  /* 0x0005180001d67983 */ /* 0x001f280000300a00 */
        /* <DEDUP_REMOVED lines=21> */
[----:B------:R-:W-:-:S02]  /*4120*/  CS2R R236, SRZ ;  /* 0x0000000000ec7805 */ /* 0x000fc4000001ff00 */
[----:B-1----:R-:W-:Y:S02]  /*4130*/  CS2R R234, SRZ ;  /* 0x0000000000ea7805 */ /* 0x002fe4000001ff00 */
[----:B------:R-:W-:Y:S01]  /*4140*/  CS2R R232, SRZ ;  /* 0x0000000000e87805 */ /* 0x000fe2000001ff00 */
[----:B------:R0:W-:Y:S01]  /*4150*/  STL [R1+0x1d8], RZ ;  /* 0x0001d8ff01007387 */ /* 0x0001e20000100800 */
[----:B------:R-:W-:Y:S02]  /*4160*/  CS2R R230, SRZ ;  /* 0x0000000000e67805 */ /* 0x000fe4000001ff00 */
[----:B------:R-:W-:Y:S02]  /*4170*/  CS2R R228, SRZ ;  /* 0x0000000000e47805 */ /* 0x000fe4000001ff00 */
[----:B------:R-:W-:Y:S01]  /*4180*/  CS2R R226, SRZ ;  /* 0x0000000000e27805 */ /* 0x000fe2000001ff00 */
[----:B------:R0:W-:Y:S01]  /*4190*/  STL [R1+0x1d4], RZ ;  /* 0x0001d4ff01007387 */ /* 0x0001e20000100800 */
[----:B------:R-:W-:-:S02]  /*41a0*/  CS2R R224, SRZ ;  /* 0x0000000000e07805 */ /* 0x000fc4000001ff00 */
[----:B------:R-:W-:Y:S02]  /*41b0*/  CS2R R222, SRZ ;  /* 0x0000000000de7805 */ /* 0x000fe4000001ff00 */
        /* <DEDUP_REMOVED lines=15> */
[----:B------:R-:W-:Y:S01]  /*42b0*/  CS2R R6, SRZ ;  /* 0x0000000000067805 */ /* 0x000fe2000001ff00 */
[----:B------:R-:W-:Y:S01]  /*42c0*/  IMAD.MOV.U32 R5, RZ, RZ, RZ ;  /* 0x000000ffff057224 */ /* 0x000fe200078e00ff */
        /* <DEDUP_REMOVED lines=49> */
[----:B----4-:R-:W-:-:S06]  /*45e0*/  WARPGROUP.ARRIVE ;  /* 0x00000000000079c5 */ /* 0x010fcc0000000000 */
[----:B------:R-:W-:Y:S01]  /*45f0*/  QGMMA.64x128x32.F32.E4M3.E4M3 R152, gdesc[UR20], R152, gsb0 ;  /* 0x01e00000149879f3 */ /* 0x000fe20008000898 */
[----:B------:R-:W-:Y:S01]  /*4600*/  UIADD3 UR20, UR19, 0x402, URZ ;  /* 0x0000040213147890 */ /* 0x000fe2000fffe03f */
[----:B------:R-:W-:Y:S01]  /*4610*/  UMOV UR21, 0x80000020 ;  /* 0x8000002000157882 */ /* 0x000fe20000000000 */
[----:B------:R-:W-:Y:S02]  /*4620*/  WARPGROUP.DEPBAR.LE gsb0, 0x0 ;  /* 0x00008000000079c5 */ /* 0x000fe40000010000 */
[----:B------:R-:W-:-:S07]  /*4630*/  WARPGROUP.ARRIVE ;  /* 0x00000000000079c5 */ /* 0x000fce0000000000 */
[----:B------:R-:W-:Y:S01]  /*4640*/  QGMMA.64x128x32.F32.E4M3.E4M3 R88, gdesc[UR20], R88, gsb0 ;  /* 0x01e00000145879f3 */ /* 0x000fe20008000858 */
[----:B------:R-:W-:Y:S01]  /*4650*/  UIADD3 UR20, UR19, 0x602, URZ ;  /* 0x0000060213147890 */ /* 0x000fe2000fffe03f */
[----:B------:R-:W-:Y:S02]  /*4660*/  UMOV UR21, 0x80000020 ;  /* 0x8000002000157882 */ /* 0x000fe40000000000 */
[----:B------:R-:W-:Y:S02]  /*4670*/  ULDC UR19, c[0x0][0x50c] ;  /* 0x0001430000137ab9 */ /* 0x000fe40000000800 */
[----:B------:R-:W-:-:S04]  /*4680*/  UISETP.NE.AND UP0, UPT, UR19, 0x2, UPT ;  /* 0x000000021300788c */ /* 0x000fc8000bf05270 */
[----:B------:R-:W-:-:S06]  /*4690*/  USEL UR19, URZ, 0x1, UP0 ;  /* 0x000000013f137887 */ /* 0x000fcc0008000000 */
[----:B------:R-:W-:Y:S01]  /*46a0*/  ISETP.NE.AND P0, PT, RZ, UR19, PT ;  /* 0x00000013ff007c0c */ /* 0x000fe2000bf05270 */
[----:B------:R-:W-:Y:S02]  /*46b0*/  WARPGROUP.DEPBAR.LE gsb0, 0x0 ;  /* 0x00008000000079c5 */ /* 0x000fe40000010000 */
[----:B------:R-:W-:-:S06]  /*46c0*/  WARPGROUP.ARRIVE ;  /* 0x00000000000079c5 */ /* 0x000fcc0000000000 */
[----:B------:R-:W-:Y:S03]  /*46d0*/  QGMMA.64x128x32.F32.E4M3.E4M3 R24, gdesc[UR20], R24, gsb0 ;  /* 0x01e00000141879f3 */ /* 0x000fe60008000818 */
[----:B------:R-:W-:Y:S02]  /*46e0*/  WARPGROUP.DEPBAR.LE gsb0, 0x0 ;  /* 0x00008000000079c5 */ /* 0x000fe40000010000 */
[----:B0-----:R-:W-:Y:S05]  /*46f0*/  @!P0 BRA `(.L_x_18) ;  /* 0x0000002400048947 */ /* 0x001fea0003800000 */
[----:B------:R-:W4:Y:S04]  /*4700*/  LDL R5, [R1] ;  /* 0x0000000001057983 */ /* 0x000f280000100800 */
[----:B------:R-:W2:Y:S04]  /*4710*/  LDL R6, [R1+0x4] ;  /* 0x0000040001067983 */ /* 0x000ea80000100800 */
[----:B------:R-:W3:Y:S04]  /*4720*/  LDL R7, [R1+0x8] ;  /* 0x0000080001077983 */ /* 0x000ee80000100800 */
        /* <DEDUP_REMOVED lines=36> */
[----:B------:R0:W-:Y:S04]  /*4970*/  STL [R1+0x4c4], R67 ;  /* 0x0004c44301007387 */ /* 0x0001e80000100800 */
[----:B0-----:R-:W3:Y:S04]  /*4980*/  LDL R67, [R1+0x9c] ;  /* 0x00009c0001437983 */ /* 0x001ee80000100800 */
        /* <DEDUP_REMOVED lines=41> */
[----:B0-----:R-:W3:Y:S01]  /*4c20*/  LDL R0, [R1+0xf0] ;  /* 0x0000f00001007983 */ /* 0x001ee20000100800 */
[----:B------:R-:W-:-:S01]  /*4c30*/  FADD R4, RZ, R4 ;  /* 0x00000004ff047221 */ /* 0x000fc20000000000 */
[----:B------:R-:W-:Y:S01]  /*4c40*/  FADD R3, RZ, R3 ;  /* 0x00000003ff037221 */ /* 0x000fe20000000000 */
[----:B------:R-:W-:-:S01]  /*4c50*/  FADD R2, RZ, R2 ;  /* 0x00000002ff027221 */ /* 0x000fc20000000000 */
[----:B----4-:R-:W-:Y:S01]  /*4c60*/  FADD R5, RZ, R5 ;  /* 0x00000005ff057221 */ /* 0x010fe20000000000 */
[----:B--2---:R-:W-:-:S01]  /*4c70*/  FADD R6, RZ, R6 ;  /* 0x00000006ff067221 */ /* 0x004fc20000000000 */
[----:B---3--:R-:W-:Y:S01]  /*4c80*/  FADD R236, RZ, R67 ;  /* 0x00000043ffec7221 */ /* 0x008fe20000000000 */
[----:B------:R-:W-:-:S01]  /*4c90*/  FADD R7, RZ, R7 ;  /* 0x00000007ff077221 */ /* 0x000fc20000000000 */
[----:B------:R-:W2:Y:S01]  /*4ca0*/  LDL.LU R67, [R1+0x4c4] ;  /* 0x0004c40001437983 */ /* 0x000ea20000300800 */
[----:B------:R-:W-:-:S01]  /*4cb0*/  FADD R8, RZ, R8 ;  /* 0x00000008ff087221 */ /* 0x000fc20000000000 */
[----:B------:R-:W-:Y:S01]  /*4cc0*/  FADD R9, RZ, R9 ;  /* 0x00000009ff097221 */ /* 0x000fe20000000000 */
        /* <DEDUP_REMOVED lines=11> */
[----:B------:R-:W3:Y:S01]  /*4d80*/  LDL.LU R68, [R1+0x4c0] ;  /* 0x0004c00001447983 */ /* 0x000ee20000300800 */
        /* <DEDUP_REMOVED lines=16> */
[----:B------:R0:W-:Y:S01]  /*4e90*/  STL [R1+0x100], R69 ;  /* 0x0001004501007387 */ /* 0x0001e20000100800 */
        /* <DEDUP_REMOVED lines=9> */
[----:B0-----:R-:W4:Y:S01]  /*4f30*/  LDL.LU R69, [R1+0x4bc] ;  /* 0x0004bc0001457983 */ /* 0x001f220000300800 */
[----:B------:R-:W-:-:S03]  /*4f40*/  FADD R235, RZ, R235 ;  /* 0x000000ebffeb7221 */ /* 0x000fc60000000000 */
[----:B------:R0:W-:Y:S01]  /*4f50*/  STL [R1+0x104], R70 ;  /* 0x0001044601007387 */ /* 0x0001e20000100800 */
[----:B------:R-:W-:-:S03]  /*4f60*/  FADD R71, RZ, R71 ;  /* 0x00000047ff477221 */ /* 0x000fc60000000000 */
[----:B0-----:R-:W4:Y:S04]  /*4f70*/  LDL.LU R70, [R1+0x4b8] ;  /* 0x0004b80001467983 */ /* 0x001f280000300800 */
        /* <DEDUP_REMOVED lines=51> */
[----:B------:R0:W-:Y:S04]  /*52b0*/  STL [R1+0x14c], R0 ;  /* 0x00014c0001007387 */ /* 0x0001e80000100800 */
[----:B0-----:R0:W5:Y:S04]  /*52c0*/  LDL.LU R0, [R1+0x470] ;  /* 0x0004700001007983 */ /* 0x0011680000300800 */
[----:B------:R1:W-:Y:S04]  /*52d0*/  STL [R1+0x150], R4 ;  /* 0x0001500401007387 */ /* 0x0003e80000100800 */
[----:B------:R2:W-:Y:S04]  /*52e0*/  STL [R1+0x154], R3 ;  /* 0x0001540301007387 */ /* 0x0005e80000100800 */
[----:B------:R3:W-:Y:S01]  /*52f0*/  STL [R1+0x158], R2 ;  /* 0x0001580201007387 */ /* 0x0007e20000100800 */
[----:B-1----:R-:W-:-:S01]  /*5300*/  FADD R4, RZ, R152 ;  /* 0x00000098ff047221 */ /* 0x002fc20000000000 */
[----:B--2---:R-:W-:-:S04]  /*5310*/  FADD R3, RZ, R153 ;  /* 0x00000099ff037221 */ /* 0x004fc80000000000 */
[----:B------:R1:W-:Y:S01]  /*5320*/  STL [R1+0x15c], R4 ;  /* 0x00015c0401007387 */ /* 0x0003e20000100800 */
[----:B---3--:R-:W-:-:S03]  /*5330*/  FADD R2, RZ, R154 ;  /* 0x0000009aff027221 */ /* 0x008fc60000000000 */
        /* <DEDUP_REMOVED lines=341> */
[----:B----4-:R-:W-:-:S03]  /*6890*/  FADD R2, RZ, R69 ;  /* 0x00000045ff027221 */ /* 0x010fc60000000000 */
        /* <DEDUP_REMOVED lines=38> */
[----:B------:R-:W-:-:S05]  /*6b00*/  UMOV UR6, URZ ;  /* 0x0000003f00067c82 */ /* 0x000fca0008000000 */
.L_x_18:
[----:B------:R-:W-:-:S04]  /*6b10*/  UIADD3 UR26, UR5, 0x1, URZ ;  /* 0x00000001051a7890 */ /* 0x000fc8000fffe03f */
[----:B------:R-:W-:-:S04]  /*6b20*/  UISETP.NE.AND UP0, UPT, UR26, 0x5, UPT ;  /* 0x000000051a00788c */ /* 0x000fc8000bf05270 */
[----:B------:R-:W-:Y:S02]  /*6b30*/  USEL UR20, URZ, 0x1, UP0 ;  /* 0x000000013f147887 */ /* 0x000fe40008000000 */
[----:B------:R-:W-:Y:S02]  /*6b40*/  USEL UR26, UR26, URZ, UP0 ;  /* 0x0000003f1a1a7287 */ /* 0x000fe40008000000 */
[----:B------:R-:W-:-:S06]  /*6b50*/  ULOP3.LUT UR20, UR4, UR20, URZ, 0x3c, !UPT ;  /* 0x0000001404147292 */ /* 0x000fcc000f8e3c3f */
[----:B0-----:R-:W-:Y:S01]  /*6b60*/  IMAD.U32 R2, RZ, RZ, UR20 ;  /* 0x00000014ff027e24 */ /* 0x001fe2000f8e00ff */
[----:B------:R-:W-:-:S06]  /*6b70*/  UMOV UR20, 0x1 ;  /* 0x0000000100147882 */ /* 0x000fcc0000000000 */
.L_x_13:
[----:B------:R-:W-:-:S04]  /*6b80*/  UISETP.LT.AND UP0, UPT, UR14, 0x1, UPT ;  /* 0x000000010e00788c */ /* 0x000fc8000bf01270 */
[----:B------:R-:W-:-:S04]  /*6b90*/  USEL UR21, UR14, 0x1, UP0 ;  /* 0x000000010e157887 */ /* 0x000fc80008000000 */
[----:B------:R-:W-:-:S04]  /*6ba0*/  UIADD3 UR21, UR14, -UR21, URZ ;  /* 0x800000150e157290 */ /* 0x000fc8000fffe03f */
[----:B------:R-:W-:-:S06]  /*6bb0*/  UISETP.GE.AND UP0, UPT, UR21, 0x1, UPT ;  /* 0x000000011500788c */ /* 0x000fcc000bf06270 */
[----:B------:R-:W-:-:S13]  /*6bc0*/  PLOP3.LUT P0, PT, PT, PT, UP0, 0x80, 0x0 ;  /* 0x000000000000781c */ /* 0x000fda0003f0f008 */
[----:B------:R-:W-:Y:S05]  /*6bd0*/  @!P0 BRA `(.L_x_19) ;  /* 0x0000004c009c8947 */ /* 0x000fea0003800000 */
[----:B------:R-:W-:Y:S01]  /*6be0*/  IMAD.U32 R3, RZ, RZ, UR21 ;  /* 0x00000015ff037e24 */ /* 0x000fe2000f8e00ff */
[----:B------:R-:W-:Y:S01]  /*6bf0*/  UMOV UR27, UR5 ;  /* 0x00000005001b7c82 */ /* 0x000fe20008000000 */
[----:B------:R-:W-:-:S05]  /*6c00*/  ULDC UR29, c[0x0][0x50c] ;  /* 0x00014300001d7ab9 */ /* 0x000fca0000000800 */
.L_x_27:
[----:B------:R-:W-:-:S06]  /*6c10*/  UISETP.NE.AND UP0, UPT, UR13, 0x3, UPT ;  /* 0x000000030d00788c */ /* 0x000fcc000bf05270 */
[----:B------:R-:W-:-:S13]  /*6c20*/  PLOP3.LUT P1, PT, PT, PT, UP0, 0x80, 0x0 ;  /* 0x000000000000781c */ /* 0x000fda0003f2f008 */
[----:B0-----:R-:W-:Y:S05]  /*6c30*/  @!P1 BRA `(.L_x_20) ;  /* 0x0000000000049947 */ /* 0x001fea0003800000 */
[----:B------:R-:W-:Y:S01]  /*6c40*/  BPT.TRAP 0x1 ;  /* 0x000000040000795c */ /* 0x000fe20000300000 */
.L_x_20:
[----:B------:R-:W0:Y:S01]  /*6c50*/  S2UR UR21, SR_CgaCtaId ;  /* 0x00000000001579c3 */ /* 0x000e220000008800 */
[----:B------:R-:W-:Y:S01]  /*6c60*/  UMOV UR15, 0x400 ;  /* 0x00000400000f7882 */ /* 0x000fe20000000000 */
[----:B------:R-:W-:Y:S01]  /*6c70*/  SHF.L.U32 R4, R2, 0x1f, RZ ;  /* 0x0000001f02047819 */ /* 0x000fe200000006ff */
[----:B0-----:R-:W-:-:S04]  /*6c80*/  ULEA UR15, UR21, UR15, 0x18 ;  /* 0x0000000f150f7291 */ /* 0x001fc8000f8ec03f */
[----:B------:R-:W-:-:S09]  /*6c90*/  ULEA UR21, UR26, UR15, 0x3 ;  /* 0x0000000f1a157291 */ /* 0x000fd2000f8e183f */
[----:B------:R0:W1:Y:S01]  /*6ca0*/  SYNCS.PHASECHK.TRANS64.TRYWAIT P0, [UR21], R4 ;  /* 0x00000004ff0075a7 */ /* 0x0000620008000155 */
[----:B------:R-:W-:Y:S05]  /*6cb0*/  @!P1 BRA `(.L_x_21) ;  /* 0x0000000000049947 */ /* 0x000fea0003800000 */
[----:B------:R-:W-:Y:S01]  /*6cc0*/  BPT.TRAP 0x1 ;  /* 0x000000040000795c */ /* 0x000fe20000300000 */
.L_x_21:
[----:B-1----:R-:W-:Y:S05]  /*6cd0*/  @P0 BRA `(.L_x_22) ;  /* 0x0000000000080947 */ /* 0x002fea0003800000 */
[----:B------:R-:W1:Y:S02]  /*6ce0*/  SYNCS.PHASECHK.TRANS64.TRYWAIT P0, [UR21], R4 ;  /* 0x00000004ff0075a7 */ /* 0x000e640008000155 */
[----:B-1----:R-:W-:Y:S05]  /*6cf0*/  @!P0 BRA `(.L_x_23) ;  /* 0x00000264006c8947 */ /* 0x002fea0003800000 */
.L_x_22:
        /* <DEDUP_REMOVED lines=32> */
[----:B-1----:R-:W4:Y:S04]  /*6f00*/  LDL.LU.64 R24, [R1] ;  /* 0x0000000001187983 */ /* 0x002f280000300a00 */
        /* <DEDUP_REMOVED lines=31> */
[----:B------:R-:W-:-:S02]  /*7100*/  UIADD3 UR21, UR15, 0x28100, URZ ;  /* 0x000281000f157890 */ /* 0x000fc4000fffe03f */
[----:B------:R-:W-:Y:S02]  /*7110*/  UISETP.NE.AND UP0, UPT, UR19, URZ, UPT ;  /* 0x0000003f1300728c */ /* 0x000fe4000bf05270 */
[----:B------:R-:W-:Y:S02]  /*7120*/  USHF.R.U32.HI UR21, URZ, 0x4, UR21 ;  /* 0x000000043f157899 */ /* 0x000fe40008011615 */
[----:B------:R-:W-:Y:S02]  /*7130*/  USEL UR20, UR20, URZ, !UP0 ;  /* 0x0000003f14147287 */ /* 0x000fe4000c000000 */
[----:B------:R-:W-:Y:S02]  /*7140*/  ULOP3.LUT UR21, UR21, 0x3fff, URZ, 0xc0, !UPT ;  /* 0x00003fff15157892 */ /* 0x000fe4000f8ec03f */
[----:B------:R-:W-:Y:S02]  /*7150*/  ULOP3.LUT UR19, UR16, 0x10000, URZ, 0xfc, !UPT ;  /* 0x0001000010137892 */ /* 0x000fe4000f8efc3f */
[----:B------:R-:W-:-:S02]  /*7160*/  ULOP3.LUT UR21, UR21, 0x10000, URZ, 0xfc, !UPT ;  /* 0x0001000015157892 */ /* 0x000fc4000f8efc3f */
[----:B------:R-:W-:Y:S02]  /*7170*/  UISETP.NE.U32.AND UP0, UPT, UR20, URZ, UPT ;  /* 0x0000003f1400728c */ /* 0x000fe4000bf05070 */
[----:B------:R-:W-:Y:S02]  /*7180*/  ULEA UR19, UR26, UR19, 0xb ;  /* 0x000000131a137291 */ /* 0x000fe4000f8e583f */
[----:B------:R-:W-:Y:S01]  /*7190*/  ULEA UR28, UR26, UR21, 0x9 ;  /* 0x000000151a1c7291 */ /* 0x000fe2000f8e483f */
[----:B------:R-:W-:Y:S02]  /*71a0*/  UMOV UR23, 0x80000020 ;  /* 0x8000002000177882 */ /* 0x000fe40000000000 */
[----:B------:R-:W-:Y:S02]  /*71b0*/  UMOV UR21, 0x80000020 ;  /* 0x8000002000157882 */ /* 0x000fe40000000000 */
[----:B------:R-:W-:Y:S02]  /*71c0*/  UMOV UR20, UR19 ;  /* 0x0000001300147c82 */ /* 0x000fe40008000000 */
[----:B------:R-:W-:Y:S01]  /*71d0*/  UMOV UR22, UR28 ;  /* 0x0000001c00167c82 */ /* 0x000fe20008000000 */
[----:B----4-:R-:W-:-:S06]  /*71e0*/  WARPGROUP.ARRIVE ;  /* 0x00000000000079c5 */ /* 0x010fcc0000000000 */
[----:B------:R-:W-:Y:S01]  /*71f0*/  QGMMA.64x128x32.F32.E4M3.E4M3 R24, gdesc[UR20], R24, UP0, gsb0 ;  /* 0x01e00000141879f3 */ /* 0x000fe2000b800818 */
[----:B------:R-:W-:Y:S01]  /*7200*/  UIADD3 UR20, UR19, 0x200, URZ ;  /* 0x0000020013147890 */ /* 0x000fe2000fffe03f */
[----:B------:R-:W-:Y:S01]  /*7210*/  UMOV UR21, 0x80000020 ;  /* 0x8000002000157882 */ /* 0x000fe20000000000 */
[----:B------:R-:W-:Y:S02]  /*7220*/  WARPGROUP.DEPBAR.LE gsb0, 0x0 ;  /* 0x00008000000079c5 */ /* 0x000fe40000010000 */
[----:B------:R-:W-:Y:S04]  /*7230*/  STL.64 [R1], R24 ;  /* 0x0000001801007387 */ /* 0x000fe80000100a00 */
[----:B------:R-:W-:Y:S04]  /*7240*/  STL.64 [R1+0x8], R26 ;  /* 0x0000081a01007387 */ /* 0x000fe80000100a00 */
[----:B------:R-:W-:Y:S04]  /*7250*/  STL.64 [R1+0x10], R28 ;  /* 0x0000101c01007387 */ /* 0x000fe80000100a00 */
[----:B------:R-:W-:Y:S04]  /*7260*/  STL.64 [R1+0x18], R30 ;  /* 0x0000181e01007387 */ /* 0x000fe80000100a00 */
[----:B------:R-:W-:Y:S04]  /*7270*/  STL.64 [R1+0x20], R32 ;  /* 0x0000202001007387 */ /* 0x000fe80000100a00 */
[----:B------:R-:W-:Y:S04]  /*7280*/  STL.64 [R1+0x28], R34 ;  /* 0x0000282201007387 */ /* 0x000fe80000100a00 */
[----:B------:R-:W-:Y:S04]  /*7290*/  STL.64 [R1+0x30], R36 ;  /* 0x0000302401007387 */ /* 0x000fe80000100a00 */
[----:B------:R-:W-:Y:S01]  /*72a0*/  STL.64 [R1+0x38], R38 ;  /* 0x0000382601007387 */ /* 0x000fe20000100a00 */
[----:B------:R-:W-:-:S03]  /*72b0*/  WARPGROUP.ARRIVE ;  /* 0x00000000000079c5 */ /* 0x000fc60000000000 */
[----:B------:R-:W-:Y:S03]  /*72c0*/  STL.64 [R1+0x40], R40 ;  /* 0x0000402801007387 */ /* 0x000fe60000100a00 */
[----:B------:R-:W-:Y:S01]  /*72d0*/  QGMMA.64x128x32.F32.E4M3.E4M3 R152, gdesc[UR20], R152, UP0, gsb0 ;  /* 0x01e00000149879f3 */ /* 0x000fe2000b800898 */
        /* <DEDUP_REMOVED lines=23> */
[----:B-1----:R-:W4:Y:S04]  /*7450*/  LDL.LU.64 R86, [R1+0x668] ;  /* 0x0006680001567983 */ /* 0x002f280000300a00 */
        /* <DEDUP_REMOVED lines=31> */
[----:B------:R-:W-:-:S03]  /*7650*/  WARPGROUP.DEPBAR.LE gsb0, 0x0 ;  /* 0x00008000000079c5 */ /* 0x000fc60000010000 */
        /* <DEDUP_REMOVED lines=32> */
[----:B-1----:R-:W2:Y:S04]  /*7860*/  LDL.LU.64 R172, [R1] ;  /* 0x0000000001ac7983 */ /* 0x002ea80000300a00 */
[----:B------:R-:W2:Y:S04]  /*7870*/  LDL.LU.64 R174, [R1+0x8] ;  /* 0x0000080001ae7983 */ /* 0x000ea80000300a00 */
        /* <DEDUP_REMOVED lines=29> */
[----:B------:R-:W2:Y:S01]  /*7a50*/  LDL.LU.64 R234, [R1+0xf8] ;  /* 0x0000f80001ea7983 */ /* 0x000ea20000300a00 */
[----:B------:R-:W-:Y:S01]  /*7a60*/  UIADD3 UR20, UR19, 0x400, URZ ;  /* 0x0000040013147890 */ /* 0x000fe2000fffe03f */
[----:B------:R-:W-:Y:S01]  /*7a70*/  WARPGROUP.ARRIVE ;  /* 0x00000000000079c5 */ /* 0x000fe20000000000 */
[----:B------:R-:W-:-:S07]  /*7a80*/  UMOV UR21, 0x80000020 ;  /* 0x8000002000157882 */ /* 0x000fce0000000000 */
[----:B------:R-:W-:Y:S01]  /*7a90*/  QGMMA.64x128x32.F32.E4M3.E4M3 R88, gdesc[UR20], R88, UP0, gsb0 ;  /* 0x01e00000145879f3 */ /* 0x000fe2000b800858 */
[----:B------:R-:W-:Y:S01]  /*7aa0*/  UIADD3 UR20, UR19, 0x600, URZ ;  /* 0x0000060013147890 */ /* 0x000fe2000fffe03f */
[----:B------:R-:W-:Y:S01]  /*7ab0*/  UMOV UR21, 0x80000020 ;  /* 0x8000002000157882 */ /* 0x000fe20000000000 */
[----:B------:R-:W-:Y:S02]  /*7ac0*/  WARPGROUP.DEPBAR.LE gsb0, 0x0 ;  /* 0x00008000000079c5 */ /* 0x000fe40000010000 */
[----:B----4-:R-:W-:-:S07]  /*7ad0*/  WARPGROUP.ARRIVE ;  /* 0x00000000000079c5 */ /* 0x010fce0000000000 */
[----:B------:R-:W-:Y:S01]  /*7ae0*/  QGMMA.64x128x32.F32.E4M3.E4M3 R24, gdesc[UR20], R24, UP0, gsb0 ;  /* 0x01e00000141879f3 */ /* 0x000fe2000b800818 */
[----:B------:R-:W-:Y:S02]  /*7af0*/  UIADD3 UR20, UR19, 0x2, URZ ;  /* 0x0000000213147890 */ /* 0x000fe4000fffe03f */
[----:B------:R-:W-:Y:S01]  /*7b00*/  UIADD3 UR22, UR28, 0x2, URZ ;  /* 0x000000021c167890 */ /* 0x000fe2000fffe03f */
[----:B------:R-:W-:Y:S01]  /*7b10*/  UMOV UR21, 0x80000020 ;  /* 0x8000002000157882 */ /* 0x000fe20000000000 */
[----:B------:R-:W-:Y:S01]  /*7b20*/  UMOV UR23, 0x80000020 ;  /* 0x8000002000177882 */ /* 0x000fe20000000000 */
[----:B------:R-:W-:Y:S02]  /*7b30*/  WARPGROUP.DEPBAR.LE gsb0, 0x0 ;  /* 0x00008000000079c5 */ /* 0x000fe40000010000 */
[----:B--2---:R-:W-:-:S06]  /*7b40*/  WARPGROUP.ARRIVE ;  /* 0x00000000000079c5 */ /* 0x004fcc0000000000 */
[----:B------:R-:W-:Y:S03]  /*7b50*/  QGMMA.64x128x32.F32.E4M3.E4M3 R172, gdesc[UR20], R172, gsb0 ;  /* 0x01e0000014ac79f3 */ /* 0x000fe600080008ac */
[----:B------:R-:W-:Y:S02]  /*7b60*/  WARPGROUP.DEPBAR.LE gsb0, 0x0 ;  /* 0x00008000000079c5 */ /* 0x000fe40000010000 */
[----:B------:R-:W-:Y:S01]  /*7b70*/  STL.64 [R1], R172 ;  /* 0x000000ac01007387 */ /* 0x000fe20000100a00 */
        /* <DEDUP_REMOVED lines=32> */
[----:B0-----:R0:W5:Y:S04]  /*7d80*/  LDL.LU.64 R234, [R1+0x568] ;  /* 0x0005680001ea7983 */ /* 0x0011680000300a00 */
[----:B------:R0:W5:Y:S04]  /*7d90*/  LDL.LU.64 R232, [R1+0x560] ;  /* 0x0005600001e87983 */ /* 0x0001680000300a00 */
        /* <DEDUP_REMOVED lines=31> */
[----:B------:R-:W-:Y:S01]  /*7f90*/  UMOV UR21, 0x80000020 ;  /* 0x8000002000157882 */ /* 0x000fe20000000000 */
[----:B------:R-:W-:-:S04]  /*7fa0*/  UIADD3 UR6, UR6, 0x2, URZ ;  /* 0x0000000206067890 */ /* 0x000fc8000fffe03f */
[----:B------:R-:W-:Y:S01]  /*7fb0*/  UISETP.NE.AND UP0, UPT, UR6, UR29, UPT ;  /* 0x0000001d0600728c */ /* 0x000fe2000bf05270 */
[----:B--2---:R-:W-:-:S06]  /*7fc0*/  WARPGROUP.ARRIVE ;  /* 0x00000000000079c5 */ /* 0x004fcc0000000000 */
[----:B------:R-:W-:Y:S01]  /*7fd0*/  QGMMA.64x128x32.F32.E4M3.E4M3 R152, gdesc[UR20], R152, gsb0 ;  /* 0x01e00000149879f3 */ /* 0x000fe20008000898 */
[----:B------:R-:W-:Y:S01]  /*7fe0*/  UIADD3 UR20, UR19, 0x402, URZ ;  /* 0x0000040213147890 */ /* 0x000fe2000fffe03f */
[----:B------:R-:W-:Y:S01]  /*7ff0*/  UMOV UR21, 0x80000020 ;  /* 0x8000002000157882 */ /* 0x000fe20000000000 */
[----:B------:R-:W-:Y:S02]  /*8000*/  WARPGROUP.DEPBAR.LE gsb0, 0x0 ;  /* 0x00008000000079c5 */ /* 0x000fe40000010000 */
[----:B------:R-:W-:-:S07]  /*8010*/  WARPGROUP.ARRIVE ;  /* 0x00000000000079c5 */ /* 0x000fce0000000000 */
[----:B------:R-:W-:Y:S01]  /*8020*/  QGMMA.64x128x32.F32.E4M3.E4M3 R88, gdesc[UR20], R88, gsb0 ;  /* 0x01e00000145879f3 */ /* 0x000fe20008000858 */
[----:B------:R-:W-:Y:S01]  /*8030*/  UIADD3 UR20, UR19, 0x602, URZ ;  /* 0x0000060213147890 */ /* 0x000fe2000fffe03f */
[----:B------:R-:W-:Y:S01]  /*8040*/  UMOV UR21, 0x80000020 ;  /* 0x8000002000157882 */ /* 0x000fe20000000000 */
[----:B------:R-:W-:-:S06]  /*8050*/  USEL UR19, URZ, 0x1, UP0 ;  /* 0x000000013f137887 */ /* 0x000fcc0008000000 */
[----:B------:R-:W-:Y:S01]  /*8060*/  ISETP.NE.AND P0, PT, RZ, UR19, PT ;  /* 0x00000013ff007c0c */ /* 0x000fe2000bf05270 */
[----:B------:R-:W-:Y:S02]  /*8070*/  WARPGROUP.DEPBAR.LE gsb0, 0x0 ;  /* 0x00008000000079c5 */ /* 0x000fe40000010000 */
[----:B------:R-:W-:-:S06]  /*8080*/  WARPGROUP.ARRIVE ;  /* 0x00000000000079c5 */ /* 0x000fcc0000000000 */
[----:B------:R-:W-:Y:S03]  /*8090*/  QGMMA.64x128x32.F32.E4M3.E4M3 R24, gdesc[UR20], R24, gsb0 ;  /* 0x01e00000141879f3 */ /* 0x000fe60008000818 */
[----:B------:R-:W-:Y:S02]  /*80a0*/  WARPGROUP.DEPBAR.LE gsb0, 0x0 ;  /* 0x00008000000079c5 */ /* 0x000fe40000010000 */
[----:B0-----:R-:W-:Y:S05]  /*80b0*/  @!P0 BRA `(.L_x_24) ;  /* 0x00000038000c8947 */ /* 0x001fea0003800000 */
[----:B------:R0:W-:Y:S04]  /*80c0*/  STL [R1+0x594], R145 ;  /* 0x0005949101007387 */ /* 0x0001e80000100800 */
[----:B------:R1:W-:Y:S01]  /*80d0*/  STL [R1+0x590], R146 ;  /* 0x0005909201007387 */ /* 0x0003e20000100800 */
[----:B0-----:R-:W-:-:S03]  /*80e0*/  IMAD.MOV.U32 R145, RZ, RZ, R4 ;  /* 0x000000ffff917224 */ /* 0x001fc600078e0004 */
[----:B-1----:R-:W2:Y:S04]  /*80f0*/  LDL R146, [R1+0x4] ;  /* 0x0000040001927983 */ /* 0x002ea80000100800 */
[----:B------:R0:W-:Y:S04]  /*8100*/  STL [R1+0x58c], R147 ;  /* 0x00058c9301007387 */ /* 0x0001e80000100800 */
[----:B0-----:R-:W4:Y:S04]  /*8110*/  LDL R147, [R1+0x8] ;  /* 0x0000080001937983 */ /* 0x001f280000100800 */
        /* <DEDUP_REMOVED lines=79> */
[----:B0-----:R-:W3:Y:S04]  /*8610*/  LDL.LU R59, [R1+0x100] ;  /* 0x00010000013b7983 */ /* 0x001ee80000300800 */
[----:B------:R0:W-:Y:S04]  /*8620*/  STL [R1+0x4e8], R60 ;  /* 0x0004e83c01007387 */ /* 0x0001e80000100800 */
[----:B0-----:R-:W3:Y:S04]  /*8630*/  LDL R60, [R1+0xa8] ;  /* 0x0000a800013c7983 */ /* 0x001ee80000100800 */
[----:B------:R0:W-:Y:S04]  /*8640*/  STL [R1+0x4e4], R61 ;  /* 0x0004e43d01007387 */ /* 0x0001e80000100800 */
[----:B0-----:R-:W3:Y:S04]  /*8650*/  LDL.LU R61, [R1+0x104] ;  /* 0x00010400013d7983 */ /* 0x001ee80000300800 */
[----:B------:R0:W-:Y:S04]  /*8660*/  STL [R1+0x4e0], R62 ;  /* 0x0004e03e01007387 */ /* 0x0001e80000100800 */
[----:B0-----:R-:W3:Y:S04]  /*8670*/  LDL R62, [R1+0xac] ;  /* 0x0000ac00013e7983 */ /* 0x001ee80000100800 */
[----:B------:R-:W3:Y:S04]  /*8680*/  LDL.LU R4, [R1+0x128] ;  /* 0x0001280001047983 */ /* 0x000ee80000300800 */
        /* <DEDUP_REMOVED lines=54> */
[----:B-----5:R0:W-:Y:S04]  /*89f0*/  STL [R1+0x470], R0 ;  /* 0x0004700001007387 */ /* 0x0201e80000100800 */
[----:B0-----:R-:W3:Y:S01]  /*8a00*/  LDL.LU R0, [R1+0x108] ;  /* 0x0001080001007983 */ /* 0x001ee20000300800 */
[----:B------:R-:W-:-:S01]  /*8a10*/  FADD R5, R145, R5 ;  /* 0x0000000591057221 */ /* 0x000fc20000000000 */
[----:B--2---:R-:W-:Y:S01]  /*8a20*/  FADD R6, R146, R6 ;  /* 0x0000000692067221 */ /* 0x004fe20000000000 */
[----:B----4-:R-:W-:-:S01]  /*8a30*/  FADD R7, R147, R7 ;  /* 0x0000000793077221 */ /* 0x010fc20000000000 */
[----:B------:R-:W2:Y:S01]  /*8a40*/  LDL.LU R145, [R1+0x594] ;  /* 0x0005940001917983 */ /* 0x000ea20000300800 */
[----:B---3--:R-:W-:-:S01]  /*8a50*/  FADD R8, R148, R8 ;  /* 0x0000000894087221 */ /* 0x008fc20000000000 */
[----:B------:R-:W-:-:S02]  /*8a60*/  FADD R9, R149, R9 ;  /* 0x0000000995097221 */ /* 0x000fc40000000000 */
[----:B------:R-:W3:Y:S01]  /*8a70*/  LDL.LU R146, [R1+0x590] ;  /* 0x0005900001927983 */ /* 0x000ee20000300800 */
[----:B------:R-:W-:-:S03]  /*8a80*/  FADD R10, R150, R10 ;  /* 0x0000000a960a7221 */ /* 0x000fc60000000000 */
[----:B------:R-:W4:Y:S01]  /*8a90*/  LDL.LU R147, [R1+0x58c] ;  /* 0x00058c0001937983 */ /* 0x000f220000300800 */
        /* <DEDUP_REMOVED lines=64> */
[----:B------:R-:W-:-:S01]  /*8ea0*/  FADD R235, R55, R235 ;  /* 0x000000eb37eb7221 */ /* 0x000fc20000000000 */
[----:B------:R-:W-:Y:S02]  /*8eb0*/  FADD R59, R58, R59 ;  /* 0x0000003b3a3b7221 */ /* 0x000fe40000000000 */
[----:B------:R-:W4:Y:S01]  /*8ec0*/  LDL.LU R52, [R1+0x508] ;  /* 0x0005080001347983 */ /* 0x000f220000300800 */
[----:B------:R-:W-:-:S03]  /*8ed0*/  FADD R236, R56, R236 ;  /* 0x000000ec38ec7221 */ /* 0x000fc60000000000 */
[----:B------:R-:W4:Y:S01]  /*8ee0*/  LDL.LU R53, [R1+0x504] ;  /* 0x0005040001357983 */ /* 0x000f220000300800 */
[----:B------:R-:W-:-:S03]  /*8ef0*/  FADD R237, R57, R237 ;  /* 0x000000ed39ed7221 */ /* 0x000fc60000000000 */
[----:B------:R-:W4:Y:S01]  /*8f00*/  LDL.LU R54, [R1+0x500] ;  /* 0x0005000001367983 */ /* 0x000f220000300800 */
[----:B------:R-:W-:-:S03]  /*8f10*/  FADD R61, R60, R61 ;  /* 0x0000003d3c3d7221 */ /* 0x000fc60000000000 */
[----:B------:R-:W4:Y:S04]  /*8f20*/  LDL.LU R55, [R1+0x4fc] ;  /* 0x0004fc0001377983 */ /* 0x000f280000300800 */
[----:B------:R-:W4:Y:S04]  /*8f30*/  LDL.LU R56, [R1+0x4f8] ;  /* 0x0004f80001387983 */ /* 0x000f280000300800 */
[----:B------:R-:W4:Y:S04]  /*8f40*/  LDL.LU R57, [R1+0x4f4] ;  /* 0x0004f40001397983 */ /* 0x000f280000300800 */
[----:B------:R-:W4:Y:S04]  /*8f50*/  LDL.LU R58, [R1+0x4f0] ;  /* 0x0004f000013a7983 */ /* 0x000f280000300800 */
[----:B------:R0:W-:Y:S01]  /*8f60*/  STL [R1+0x100], R59 ;  /* 0x0001003b01007387 */ /* 0x0001e20000100800 */
[----:B------:R-:W-:-:S01]  /*8f70*/  FADD R76, R78, R76 ;  /* 0x0000004c4e4c7221 */ /* 0x000fc20000000000 */
[----:B------:R-:W-:Y:S01]  /*8f80*/  FADD R74, R75, R74 ;  /* 0x0000004a4b4a7221 */ /* 0x000fe20000000000 */
[----:B------:R-:W-:-:S01]  /*8f90*/  FADD R70, R72, R70 ;  /* 0x0000004648467221 */ /* 0x000fc20000000000 */
[----:B0-----:R-:W4:Y:S04]  /*8fa0*/  LDL.LU R59, [R1+0x4ec] ;  /* 0x0004ec00013b7983 */ /* 0x001f280000300800 */
[----:B------:R-:W4:Y:S01]  /*8fb0*/  LDL.LU R60, [R1+0x4e8] ;  /* 0x0004e800013c7983 */ /* 0x000f220000300800 */
[----:B------:R-:W-:-:S03]  /*8fc0*/  FADD R80, R82, R80 ;  /* 0x0000005052507221 */ /* 0x000fc60000000000 */
[----:B------:R0:W-:Y:S01]  /*8fd0*/  STL [R1+0x104], R61 ;  /* 0x0001043d01007387 */ /* 0x0001e20000100800 */
[----:B------:R-:W-:-:S01]  /*8fe0*/  FADD R66, R68, R66 ;  /* 0x0000004244427221 */ /* 0x000fc20000000000 */
[----:B------:R-:W-:Y:S02]  /*8ff0*/  FADD R4, R64, R4 ;  /* 0x0000000440047221 */ /* 0x000fe40000000000 */
[----:B0-----:R-:W4:Y:S01]  /*9000*/  LDL.LU R61, [R1+0x4e4] ;  /* 0x0004e400013d7983 */ /* 0x001f220000300800 */
[----:B------:R-:W-:-:S01]  /*9010*/  FADD R84, R86, R84 ;  /* 0x0000005456547221 */ /* 0x000fc20000000000 */
[----:B------:R-:W-:Y:S01]  /*9020*/  FADD R3, R2, R3 ;  /* 0x0000000302037221 */ /* 0x000fe20000000000 */
[----:B------:R-:W-:-:S02]  /*9030*/  FADD R0, R62, R0 ;  /* 0x000000003e007221 */ /* 0x000fc40000000000 */
[----:B------:R-:W4:Y:S04]  /*9040*/  LDL.LU R62, [R1+0x4e0] ;  /* 0x0004e000013e7983 */ /* 0x000f280000300800 */
[----:B------:R-:W-:Y:S04]  /*9050*/  STL [R1+0x108], R0 ;  /* 0x0001080001007387 */ /* 0x000fe80000100800 */
[----:B------:R-:W-:Y:S04]  /*9060*/  STL [R1+0x10c], R3 ;  /* 0x00010c0301007387 */ /* 0x000fe80000100800 */
[----:B------:R-:W-:Y:S04]  /*9070*/  STL [R1+0x110], R84 ;  /* 0x0001105401007387 */ /* 0x000fe80000100800 */
[----:B------:R-:W-:Y:S04]  /*9080*/  STL [R1+0x114], R80 ;  /* 0x0001145001007387 */ /* 0x000fe80000100800 */
[----:B------:R-:W-:Y:S04]  /*9090*/  STL [R1+0x118], R76 ;  /* 0x0001184c01007387 */ /* 0x000fe80000100800 */
[----:B------:R-:W-:Y:S04]  /*90a0*/  STL [R1+0x11c], R74 ;  /* 0x00011c4a01007387 */ /* 0x000fe80000100800 */
[----:B------:R-:W2:Y:S04]  /*90b0*/  LDL.LU R64, [R1+0x12c] ;  /* 0x00012c0001407983 */ /* 0x000ea80000300800 */
[----:B------:R-:W-:Y:S04]  /*90c0*/  STL [R1+0x120], R70 ;  /* 0x0001204601007387 */ /* 0x000fe80000100800 */
[----:B------:R0:W-:Y:S04]  /*90d0*/  STL [R1+0x124], R66 ;  /* 0x0001244201007387 */ /* 0x0001e80000100800 */
[----:B0-----:R-:W3:Y:S04]  /*90e0*/  LDL.LU R66, [R1+0x130] ;  /* 0x0001300001427983 */ /* 0x001ee80000300800 */
[----:B------:R-:W4:Y:S04]  /*90f0*/  LDL.LU R68, [R1+0x134] ;  /* 0x0001340001447983 */ /* 0x000f280000300800 */
[----:B------:R0:W-:Y:S04]  /*9100*/  STL [R1+0x128], R4 ;  /* 0x0001280401007387 */ /* 0x0001e80000100800 */
[----:B------:R-:W4:Y:S04]  /*9110*/  LDL.LU R70, [R1+0x138] ;  /* 0x0001380001467983 */ /* 0x000f280000300800 */
        /* <DEDUP_REMOVED lines=9> */
[----:B0-----:R-:W4:Y:S04]  /*91b0*/  LDL.LU R4, [R1+0x160] ;  /* 0x0001600001047983 */ /* 0x001f280000300800 */
[----:B------:R-:W4:Y:S04]  /*91c0*/  LDL.LU R3, [R1+0x164] ;  /* 0x0001640001037983 */ /* 0x000f280000300800 */
[----:B------:R-:W4:Y:S04]  /*91d0*/  LDL.LU R2, [R1+0x168] ;  /* 0x0001680001027983 */ /* 0x000f280000300800 */
[----:B------:R-:W4:Y:S01]  /*91e0*/  LDL.LU R0, [R1+0x16c] ;  /* 0x00016c0001007983 */ /* 0x000f220000300800 */
[----:B--2---:R-:W-:-:S03]  /*91f0*/  FADD R64, R63, R64 ;  /* 0x000000403f407221 */ /* 0x004fc60000000000 */
[----:B------:R-:W2:Y:S04]  /*9200*/  LDL.LU R63, [R1+0x4dc] ;  /* 0x0004dc00013f7983 */ /* 0x000ea80000300800 */
[----:B------:R0:W-:Y:S04]  /*9210*/  STL [R1+0x12c], R64 ;  /* 0x00012c4001007387 */ /* 0x0001e80000100800 */
[----:B0-----:R-:W2:Y:S01]  /*9220*/  LDL.LU R64, [R1+0x4d8] ;  /* 0x0004d80001407983 */ /* 0x001ea20000300800 */
[----:B---3--:R-:W-:-:S03]  /*9230*/  FADD R66, R65, R66 ;  /* 0x0000004241427221 */ /* 0x008fc60000000000 */
[----:B------:R-:W3:Y:S01]  /*9240*/  LDL.LU R65, [R1+0x4d4] ;  /* 0x0004d40001417983 */ /* 0x000ee20000300800 */
[----:B----4-:R-:W-:-:S03]  /*9250*/  FADD R68, R67, R68 ;  /* 0x0000004443447221 */ /* 0x010fc60000000000 */
[----:B------:R0:W-:Y:S01]  /*9260*/  STL [R1+0x130], R66 ;  /* 0x0001304201007387 */ /* 0x0001e20000100800 */
[----:B------:R-:W-:-:S03]  /*9270*/  FADD R70, R69, R70 ;  /* 0x0000004645467221 */ /* 0x000fc60000000000 */
[----:B0-----:R-:W4:Y:S01]  /*9280*/  LDL.LU R66, [R1+0x4d0] ;  /* 0x0004d00001427983 */ /* 0x001f220000300800 */
[----:B------:R-:W-:-:S03]  /*9290*/  FADD R72, R71, R72 ;  /* 0x0000004847487221 */ /* 0x000fc60000000000 */
[----:B------:R-:W4:Y:S04]  /*92a0*/  LDL.LU R67, [R1+0x4cc] ;  /* 0x0004cc0001437983 */ /* 0x000f280000300800 */
[----:B------:R0:W-:Y:S01]  /*92b0*/  STL [R1+0x134], R68 ;  /* 0x0001344401007387 */ /* 0x0001e20000100800 */
[----:B------:R-:W-:-:S01]  /*92c0*/  FADD R74, R73, R74 ;  /* 0x0000004a494a7221 */ /* 0x000fc20000000000 */
[----:B------:R-:W-:Y:S01]  /*92d0*/  FADD R86, R87, R86 ;  /* 0x0000005657567221 */ /* 0x000fe20000000000 */
[----:B------:R-:W-:-:S01]  /*92e0*/  FADD R84, R85, R84 ;  /* 0x0000005455547221 */ /* 0x000fc20000000000 */
[----:B0-----:R-:W4:Y:S04]  /*92f0*/  LDL.LU R68, [R1+0x4c8] ;  /* 0x0004c80001447983 */ /* 0x001f280000300800 */
        /* <DEDUP_REMOVED lines=15> */
[----:B------:R-:W-:-:S02]  /*93f0*/  FADD R2, R155, R2 ;  /* 0x000000029b027221 */ /* 0x000fc40000000000 */
[----:B0-----:R-:W4:Y:S01]  /*9400*/  LDL.LU R74, [R1+0x4b0] ;  /* 0x0004b000014a7983 */ /* 0x001f220000300800 */
[----:B------:R-:W-:-:S03]  /*9410*/  FADD R0, R156, R0 ;  /* 0x000000009c007221 */ /* 0x000fc60000000000 */
[----:B------:R0:W-:Y:S04]  /*9420*/  STL [R1+0x144], R86 ;  /* 0x0001445601007387 */ /* 0x0001e80000100800 */
[----:B------:R1:W-:Y:S04]  /*9430*/  STL [R1+0x148], R84 ;  /* 0x0001485401007387 */ /* 0x0003e80000100800 */
[----:B------:R1:W-:Y:S04]  /*9440*/  STL [R1+0x14c], R82 ;  /* 0x00014c5201007387 */ /* 0x0003e80000100800 */
[----:B------:R1:W-:Y:S04]  /*9450*/  STL [R1+0x150], R80 ;  /* 0x0001505001007387 */ /* 0x0003e80000100800 */
[----:B------:R1:W-:Y:S04]  /*9460*/  STL [R1+0x154], R78 ;  /* 0x0001544e01007387 */ /* 0x0003e80000100800 */
[----:B------:R1:W-:Y:S04]  /*9470*/  STL [R1+0x158], R76 ;  /* 0x0001584c01007387 */ /* 0x0003e80000100800 */
[----:B------:R1:W-:Y:S04]  /*9480*/  STL [R1+0x15c], R75 ;  /* 0x00015c4b01007387 */ /* 0x0003e80000100800 */
[----:B------:R1:W-:Y:S04]  /*9490*/  STL [R1+0x160], R4 ;  /* 0x0001600401007387 */ /* 0x0003e80000100800 */
[----:B------:R-:W2:Y:S04]  /*94a0*/  LDL.LU R87, [R1+0x170] ;  /* 0x0001700001577983 */ /* 0x000ea80000300800 */
[----:B------:R1:W-:Y:S04]  /*94b0*/  STL [R1+0x164], R3 ;  /* 0x0001640301007387 */ /* 0x0003e80000100800 */
[----:B0-----:R-:W3:Y:S04]  /*94c0*/  LDL.LU R86, [R1+0x174] ;  /* 0x0001740001567983 */ /* 0x001ee80000300800 */
[----:B------:R0:W-:Y:S04]  /*94d0*/  STL [R1+0x168], R2 ;  /* 0x0001680201007387 */ /* 0x0001e80000100800 */
[----:B------:R-:W4:Y:S04]  /*94e0*/  LDL.LU R85, [R1+0x178] ;  /* 0x0001780001557983 */ /* 0x000f280000300800 */
[----:B------:R0:W-:Y:S04]  /*94f0*/  STL [R1+0x16c], R0 ;  /* 0x00016c0001007387 */ /* 0x0001e80000100800 */
[----:B-1----:R-:W4:Y:S04]  /*9500*/  LDL.LU R84, [R1+0x17c] ;  /* 0x00017c0001547983 */ /* 0x002f280000300800 */
        /* <DEDUP_REMOVED lines=12> */
[----:B------:R-:W4:Y:S01]  /*95d0*/  LDL.LU R0, [R1+0x1b0] ;  /* 0x0001b00001007983 */ /* 0x000f220000300800 */
[----:B--2---:R-:W-:-:S05]  /*95e0*/  FADD R87, R157, R87 ;  /* 0x000000579d577221 */ /* 0x004fca0000000000 */
[----:B------:R0:W-:Y:S01]  /*95f0*/  STL [R1+0x170], R87 ;  /* 0x0001705701007387 */ /* 0x0001e20000100800 */
[----:B---3--:R-:W-:-:S05]  /*9600*/  FADD R86, R158, R86 ;  /* 0x000000569e567221 */ /* 0x008fca0000000000 */
[----:B------:R1:W-:Y:S01]  /*9610*/  STL [R1+0x174], R86 ;  /* 0x0001745601007387 */ /* 0x0003e20000100800 */
[----:B----4-:R-:W-:-:S05]  /*9620*/  FADD R85, R159, R85 ;  /* 0x000000559f557221 */ /* 0x010fca0000000000 */
[----:B------:R2:W-:Y:S01]  /*9630*/  STL [R1+0x178], R85 ;  /* 0x0001785501007387 */ /* 0x0005e20000100800 */
[----:B------:R-:W-:-:S01]  /*9640*/  FADD R84, R160, R84 ;  /* 0x00000054a0547221 */ /* 0x000fc20000000000 */
[----:B------:R-:W-:-:S04]  /*9650*/  FADD R83, R161, R83 ;  /* 0x00000053a1537221 */ /* 0x000fc80000000000 */
[----:B------:R3:W-:Y:S01]  /*9660*/  STL [R1+0x17c], R84 ;  /* 0x00017c5401007387 */ /* 0x0007e20000100800 */
[----:B------:R-:W-:-:S03]  /*9670*/  FADD R82, R162, R82 ;  /* 0x00000052a2527221 */ /* 0x000fc60000000000 */
        /* <DEDUP_REMOVED lines=20> */
[----:B0-----:R-:W4:Y:S01]  /*97c0*/  LDL.LU R87, [R1+0x1b4] ;  /* 0x0001b40001577983 */ /* 0x001f220000300800 */
[----:B------:R-:W-:-:S03]  /*97d0*/  FADD R0, R173, R0 ;  /* 0x00000000ad007221 */ /* 0x000fc60000000000 */
[----:B------:R0:W-:Y:S04]  /*97e0*/  STL [R1+0x1a8], R3 ;  /* 0x0001a80301007387 */ /* 0x0001e80000100800 */
[----:B-1----:R-:W4:Y:S04]  /*97f0*/  LDL.LU R86, [R1+0x1b8] ;  /* 0x0001b80001567983 */ /* 0x002f280000300800 */
[----:B------:R1:W-:Y:S04]  /*9800*/  STL [R1+0x1ac], R2 ;  /* 0x0001ac0201007387 */ /* 0x0003e80000100800 */
[----:B--2---:R-:W2:Y:S04]  /*9810*/  LDL.LU R85, [R1+0x1bc] ;  /* 0x0001bc0001557983 */ /* 0x004ea80000300800 */
[----:B------:R1:W-:Y:S04]  /*9820*/  STL [R1+0x1b0], R0 ;  /* 0x0001b00001007387 */ /* 0x0003e80000100800 */
[----:B---3--:R-:W3:Y:S04]  /*9830*/  LDL.LU R84, [R1+0x1c0] ;  /* 0x0001c00001547983 */ /* 0x008ee80000300800 */
[----:B----4-:R-:W4:Y:S04]  /*9840*/  LDL.LU R83, [R1+0x1c4] ;  /* 0x0001c40001537983 */ /* 0x010f280000300800 */
        /* <DEDUP_REMOVED lines=10> */
[----:B-1----:R-:W4:Y:S04]  /*98f0*/  LDL.LU R2, [R1+0x1f0] ;  /* 0x0001f00001027983 */ /* 0x002f280000300800 */
[----:B------:R-:W4:Y:S01]  /*9900*/  LDL.LU R0, [R1+0x1f4] ;  /* 0x0001f40001007983 */ /* 0x000f220000300800 */
[----:B------:R-:W-:-:S01]  /*9910*/  FADD R87, R174, R87 ;  /* 0x00000057ae577221 */ /* 0x000fc20000000000 */
[----:B------:R-:W-:-:S04]  /*9920*/  FADD R86, R175, R86 ;  /* 0x00000056af567221 */ /* 0x000fc80000000000 */
[----:B------:R0:W-:Y:S01]  /*9930*/  STL [R1+0x1b4], R87 ;  /* 0x0001b45701007387 */ /* 0x0001e20000100800 */
[----:B--2---:R-:W-:-:S03]  /*9940*/  FADD R85, R176, R85 ;  /* 0x00000055b0557221 */ /* 0x004fc60000000000 */
[----:B------:R1:W-:Y:S01]  /*9950*/  STL [R1+0x1b8], R86 ;  /* 0x0001b85601007387 */ /* 0x0003e20000100800 */
[----:B---3--:R-:W-:-:S03]  /*9960*/  FADD R84, R177, R84 ;  /* 0x00000054b1547221 */ /* 0x008fc60000000000 */
[----:B------:R2:W-:Y:S01]  /*9970*/  STL [R1+0x1bc], R85 ;  /* 0x0001bc5501007387 */ /* 0x0005e20000100800 */
[----:B----4-:R-:W-:-:S03]  /*9980*/  FADD R83, R178, R83 ;  /* 0x00000053b2537221 */ /* 0x010fc60000000000 */
        /* <DEDUP_REMOVED lines=402> */
[----:B------:R-:W-:Y:S01]  /*b2b0*/  STL [R1+0x3d4], R87 ;  /* 0x0003d45701007387 */ /* 0x000fe20000100800 */
[----:B--2---:R-:W-:-:S03]  /*b2c0*/  FADD R85, R56, R85 ;  /* 0x0000005538557221 */ /* 0x004fc60000000000 */
[----:B------:R-:W-:Y:S01]  /*b2d0*/  STL [R1+0x3d8], R86 ;  /* 0x0003d85601007387 */ /* 0x000fe20000100800 */
[----:B---3--:R-:W-:-:S03]  /*b2e0*/  FADD R84, R57, R84 ;  /* 0x0000005439547221 */ /* 0x008fc60000000000 */
[----:B------:R-:W-:Y:S01]  /*b2f0*/  STL [R1+0x3dc], R85 ;  /* 0x0003dc5501007387 */ /* 0x000fe20000100800 */
[----:B----4-:R-:W-:-:S03]  /*b300*/  FADD R83, R58, R83 ;  /* 0x000000533a537221 */ /* 0x010fc60000000000 */
[----:B------:R-:W-:Y:S01]  /*b310*/  STL [R1+0x3e0], R84 ;  /* 0x0003e05401007387 */ /* 0x000fe20000100800 */
[----:B------:R-:W-:-:S03]  /*b320*/  FADD R82, R59, R82 ;  /* 0x000000523b527221 */ /* 0x000fc60000000000 */
        /* <DEDUP_REMOVED lines=16> */
[----:B------:R0:W-:Y:S04]  /*b430*/  STL [R1+0x404], R75 ;  /* 0x0004044b01007387 */ /* 0x0001e80000100800 */
[----:B------:R-:W-:Y:S04]  /*b440*/  STL [R1+0x408], R4 ;  /* 0x0004080401007387 */ /* 0x000fe80000100800 */
[----:B0-----:R-:W2:Y:S01]  /*b450*/  LDL.LU R75, [R1+0x418] ;  /* 0x00041800014b7983 */ /* 0x001ea20000300800 */
[----:B------:R-:W-:-:S01]  /*b460*/  FADD R3, R68, R3 ;  /* 0x0000000344037221 */ /* 0x000fc20000000000 */
[----:B------:R-:W-:Y:S01]  /*b470*/  FADD R2, R69, R2 ;  /* 0x0000000245027221 */ /* 0x000fe20000000000 */
[----:B------:R-:W-:-:S03]  /*b480*/  FADD R0, R70, R0 ;  /* 0x0000000046007221 */ /* 0x000fc60000000000 */
[----:B------:R0:W-:Y:S04]  /*b490*/  STL [R1+0x40c], R3 ;  /* 0x00040c0301007387 */ /* 0x0001e80000100800 */
[----:B------:R-:W3:Y:S04]  /*b4a0*/  LDL.LU R76, [R1+0x41c] ;  /* 0x00041c00014c7983 */ /* 0x000ee80000300800 */
[----:B------:R1:W-:Y:S04]  /*b4b0*/  STL [R1+0x410], R2 ;  /* 0x0004100201007387 */ /* 0x0003e80000100800 */
        /* <DEDUP_REMOVED lines=14> */
[----:B------:R-:W4:Y:S04]  /*b5a0*/  LDL.LU R0, [R1+0x454] ;  /* 0x0004540001007983 */ /* 0x000f280000300800 */
[----:B------:R-:W4:Y:S01]  /*b5b0*/  LDL.LU R4, [R1+0x458] ;  /* 0x0004580001047983 */ /* 0x000f220000300800 */
[----:B--2---:R-:W-:-:S05]  /*b5c0*/  FADD R75, R71, R75 ;  /* 0x0000004b474b7221 */ /* 0x004fca0000000000 */
[----:B------:R0:W-:Y:S04]  /*b5d0*/  STL [R1+0x418], R75 ;  /* 0x0004184b01007387 */ /* 0x0001e80000100800 */
[----:B0-----:R-:W2:Y:S01]  /*b5e0*/  LDL.LU R75, [R1+0x4ac] ;  /* 0x0004ac00014b7983 */ /* 0x001ea20000300800 */
[----:B---3--:R-:W-:-:S01]  /*b5f0*/  FADD R76, R72, R76 ;  /* 0x0000004c484c7221 */ /* 0x008fc20000000000 */
[----:B----4-:R-:W-:-:S04]  /*b600*/  FADD R77, R73, R77 ;  /* 0x0000004d494d7221 */ /* 0x010fc80000000000 */
[----:B------:R0:W-:Y:S01]  /*b610*/  STL [R1+0x41c], R76 ;  /* 0x00041c4c01007387 */ /* 0x0001e20000100800 */
[----:B------:R-:W-:-:S03]  /*b620*/  FADD R78, R74, R78 ;  /* 0x0000004e4a4e7221 */ /* 0x000fc60000000000 */
[----:B0-----:R-:W3:Y:S04]  /*b630*/  LDL.LU R76, [R1+0x4a8] ;  /* 0x0004a800014c7983 */ /* 0x001ee80000300800 */
[----:B------:R0:W-:Y:S04]  /*b640*/  STL [R1+0x420], R77 ;  /* 0x0004204d01007387 */ /* 0x0001e80000100800 */
[----:B0-----:R-:W4:Y:S04]  /*b650*/  LDL.LU R77, [R1+0x4a4] ;  /* 0x0004a400014d7983 */ /* 0x001f280000300800 */
[----:B------:R0:W-:Y:S04]  /*b660*/  STL [R1+0x424], R78 ;  /* 0x0004244e01007387 */ /* 0x0001e80000100800 */
[----:B0-----:R-:W4:Y:S01]  /*b670*/  LDL.LU R78, [R1+0x4a0] ;  /* 0x0004a000014e7983 */ /* 0x001f220000300800 */
[----:B--2---:R-:W-:-:S05]  /*b680*/  FADD R79, R75, R79 ;  /* 0x0000004f4b4f7221 */ /* 0x004fca0000000000 */
[----:B------:R0:W-:Y:S04]  /*b690*/  STL [R1+0x428], R79 ;  /* 0x0004284f01007387 */ /* 0x0001e80000100800 */
[----:B0-----:R-:W2:Y:S01]  /*b6a0*/  LDL.LU R79, [R1+0x49c] ;  /* 0x00049c00014f7983 */ /* 0x001ea20000300800 */
[----:B---3--:R-:W-:-:S05]  /*b6b0*/  FADD R80, R76, R80 ;  /* 0x000000504c507221 */ /* 0x008fca0000000000 */
[----:B------:R0:W-:Y:S01]  /*b6c0*/  STL [R1+0x42c], R80 ;  /* 0x00042c5001007387 */ /* 0x0001e20000100800 */
[----:B----4-:R-:W-:-:S03]  /*b6d0*/  FADD R81, R77, R81 ;  /* 0x000000514d517221 */ /* 0x010fc60000000000 */
[----:B0-----:R-:W3:Y:S04]  /*b6e0*/  LDL.LU R80, [R1+0x498] ;  /* 0x0004980001507983 */ /* 0x001ee80000300800 */
[----:B------:R0:W-:Y:S01]  /*b6f0*/  STL [R1+0x430], R81 ;  /* 0x0004305101007387 */ /* 0x0001e20000100800 */
[----:B------:R-:W-:-:S03]  /*b700*/  FADD R82, R78, R82 ;  /* 0x000000524e527221 */ /* 0x000fc60000000000 */
        /* <DEDUP_REMOVED lines=21> */
[----:B0-----:R0:W5:Y:S04]  /*b860*/  LDL.LU R3, [R1+0x478] ;  /* 0x0004780001037983 */ /* 0x0011680000300800 */
[----:B------:R1:W-:Y:S01]  /*b870*/  STL [R1+0x450], R2 ;  /* 0x0004500201007387 */ /* 0x0003e20000100800 */
[----:B------:R-:W-:-:S03]  /*b880*/  FADD R0, R86, R0 ;  /* 0x0000000056007221 */ /* 0x000fc60000000000 */
[----:B-1----:R0:W5:Y:S04]  /*b890*/  LDL.LU R2, [R1+0x474] ;  /* 0x0004740001027983 */ /* 0x0021680000300800 */
[----:B------:R1:W-:Y:S04]  /*b8a0*/  STL [R1+0x454], R0 ;  /* 0x0004540001007387 */ /* 0x0003e80000100800 */
[----:B-1----:R0:W5:Y:S01]  /*b8b0*/  LDL.LU R0, [R1+0x470] ;  /* 0x0004700001007983 */ /* 0x0021620000300800 */
[----:B------:R-:W-:Y:S01]  /*b8c0*/  UMOV UR6, URZ ;  /* 0x0000003f00067c82 */ /* 0x000fe20008000000 */
[----:B--2---:R-:W-:-:S05]  /*b8d0*/  FADD R4, R4, R87 ;  /* 0x0000005704047221 */ /* 0x004fca0000000000 */
[----:B------:R0:W-:Y:S02]  /*b8e0*/  STL [R1+0x458], R4 ;  /* 0x0004580401007387 */ /* 0x0001e40000100800 */
.L_x_24:
[----:B------:R-:W-:Y:S05]  /*b8f0*/  @!P1 BRA `(.L_x_25) ;  /* 0x0000000000049947 */ /* 0x000fea0003800000 */
[----:B------:R-:W-:Y:S01]  /*b900*/  BPT.TRAP 0x1 ;  /* 0x000000040000795c */ /* 0x000fe20000300000 */
.L_x_25:
[----:B------:R-:W-:Y:S02]  /*b910*/  UISETP.GT.U32.AND UP0, UPT, UR7, 0x1, UPT ;  /* 0x000000010700788c */ /* 0x000fe4000bf04070 */
[----:B------:R-:W-:-:S04]  /*b920*/  ULEA UR20, UR27, UR15, 0x3 ;  /* 0x0000000f1b147291 */ /* 0x000fc8000f8e183f */
[----:B------:R-:W-:Y:S01]  /*b930*/  UIADD3 UR20, UR20, 0x28, URZ ;  /* 0x0000002814147890 */ /* 0x000fe2000fffe03f */
[----:B------:R-:W-:-:S03]  /*b940*/  PLOP3.LUT P0, PT, PT, PT, UP0, 0x80, 0x0 ;  /* 0x000000000000781c */ /* 0x000fc60003f0f008 */
[----:B------:R-:W-:-:S09]  /*b950*/  UPRMT UR20, URZ, 0x654, UR20 ;  /* 0x000006543f147896 */ /* 0x000fd20008000014 */
[----:B------:R-:W-:Y:S01]  /*b960*/  SYNCS.ARRIVE.TRANS64.RED.A1T0 RZ, [UR20], RZ ;  /* 0x000000ffffff79a7 */ /* 0x000fe20008100414 */
[----:B------:R-:W-:Y:S05]  /*b970*/  @P0 BRA `(.L_x_26) ;  /* 0x0000000000040947 */ /* 0x000fea0003800000 */
[----:B------:R-:W-:Y:S01]  /*b980*/  BPT.TRAP 0x1 ;  /* 0x000000040000795c */ /* 0x000fe20000300000 */
.L_x_26:
[----:B------:R-:W-:Y:S01]  /*b990*/  UIADD3 UR26, UR26, 0x1, URZ ;  /* 0x000000011a1a7890 */ /* 0x000fe2000fffe03f */
[C---:B-----5:R-:W-:Y:S01]  /*b9a0*/  ISETP.GT.AND P0, PT, R3.reuse, 0x1, PT ;  /* 0x000000010300780c */ /* 0x060fe20003f04270 */
[----:B------:R-:W-:Y:S01]  /*b9b0*/  UIADD3 UR27, UR27, 0x1, URZ ;  /* 0x000000011b1b7890 */ /* 0x000fe2000fffe03f */
[----:B------:R-:W-:Y:S01]  /*b9c0*/  VIADD R3, R3, 0xffffffff ;  /* 0xffffffff03037836 */ /* 0x000fe20000000000 */
[----:B------:R-:W-:Y:S02]  /*b9d0*/  UISETP.NE.AND UP0, UPT, UR26, 0x5, UPT ;  /* 0x000000051a00788c */ /* 0x000fe4000bf05270 */
[----:B------:R-:W-:Y:S02]  /*b9e0*/  UISETP.NE.AND UP1, UPT, UR27, 0x5, UPT ;  /* 0x000000051b00788c */ /* 0x000fe4000bf25270 */
[----:B------:R-:W-:Y:S02]  /*b9f0*/  USEL UR20, URZ, 0x1, UP0 ;  /* 0x000000013f147887 */ /* 0x000fe40008000000 */
[----:B------:R-:W-:-:S02]  /*ba00*/  USEL UR26, UR26, URZ, UP0 ;  /* 0x0000003f1a1a7287 */ /* 0x000fc40008000000 */
[----:B------:R-:W-:Y:S02]  /*ba10*/  USEL UR27, UR27, URZ, UP1 ;  /* 0x0000003f1b1b7287 */ /* 0x000fe40008800000 */
[----:B------:R-:W-:Y:S01]  /*ba20*/  LOP3.LUT R2, R2, UR20, RZ, 0x3c, !PT ;  /* 0x0000001402027c12 */ /* 0x000fe2000f8e3cff */
[----:B------:R-:W-:Y:S01]  /*ba30*/  UMOV UR20, 0x1 ;  /* 0x0000000100147882 */ /* 0x000fe20000000000 */
[----:B------:R-:W-:Y:S08]  /*ba40*/  @P0 BRA `(.L_x_27) ;  /* 0xffffffb000700947 */ /* 0x000ff0000383ffff */
.L_x_19:
[----:B------:R-:W-:-:S04]  /*ba50*/  UISETP.NE.AND UP0, UPT, UR6, URZ, UPT ;  /* 0x0000003f0600728c */ /* 0x000fc8000bf05270 */
[----:B------:R-:W-:-:S06]  /*ba60*/  USEL UR6, URZ, 0x1, !UP0 ;  /* 0x000000013f067887 */ /* 0x000fcc000c000000 */
[----:B------:R-:W-:-:S13]  /*ba70*/  ISETP.NE.AND P0, PT, RZ, UR6, PT ;  /* 0x00000006ff007c0c */ /* 0x000fda000bf05270 */
[----:B------:R-:W-:Y:S05]  /*ba80*/  @!P0 BRA `(.L_x_28) ;  /* 0x0000003400188947 */ /* 0x000fea0003800000 */
[----:B------:R1:W-:Y:S04]  /*ba90*/  STL [R1+0x51c], R45 ;  /* 0x00051c2d01007387 */ /* 0x0003e80000100800 */
[----:B-1----:R-:W4:Y:S04]  /*baa0*/  LDL.LU R45, [R1] ;  /* 0x00000000012d7983 */ /* 0x002f280000300800 */
[----:B------:R1:W-:Y:S04]  /*bab0*/  STL [R1+0x518], R46 ;  /* 0x0005182e01007387 */ /* 0x0003e80000100800 */
[----:B-1----:R-:W2:Y:S04]  /*bac0*/  LDL.LU R46, [R1+0x4] ;  /* 0x00000400012e7983 */ /* 0x002ea80000300800 */
[----:B------:R1:W-:Y:S04]  /*bad0*/  STL [R1+0x514], R47 ;  /* 0x0005142f01007387 */ /* 0x0003e80000100800 */
[----:B-1----:R-:W3:Y:S04]  /*bae0*/  LDL.LU R47, [R1+0x8] ;  /* 0x00000800012f7983 */ /* 0x002ee80000300800 */
        /* <DEDUP_REMOVED lines=8> */
[----:B------:R-:W3:Y:S04]  /*bb70*/  LDL.LU R2, [R1+0x104] ;  /* 0x0001040001027983 */ /* 0x000ee80000300800 */
[----:B------:R-:W3:Y:S04]  /*bb80*/  LDL.LU R3, [R1+0xac] ;  /* 0x0000ac0001037983 */ /* 0x000ee80000300800 */
[----:B0-----:R-:W3:Y:S04]  /*bb90*/  LDL.LU R4, [R1+0x108] ;  /* 0x0001080001047983 */ /* 0x001ee80000300800 */
[----:B------:R0:W-:Y:S04]  /*bba0*/  STL [R1+0x500], R52 ;  /* 0x0005003401007387 */ /* 0x0001e80000100800 */
        /* <DEDUP_REMOVED lines=68> */
[----:B0-----:R-:W3:Y:S01]  /*bff0*/  LDL.LU R86, [R1+0x24] ;  /* 0x0000240001567983 */ /* 0x001ee20000300800 */
[----:B----4-:R-:W-:-:S03]  /*c000*/  FADD R5, R45, R5 ;  /* 0x000000052d057221 */ /* 0x010fc60000000000 */
[----:B------:R0:W-:Y:S01]  /*c010*/  STL [R1+0x474], R87 ;  /* 0x0004745701007387 */ /* 0x0001e20000100800 */
[----:B--2---:R-:W-:Y:S01]  /*c020*/  FADD R6, R46, R6 ;  /* 0x000000062e067221 */ /* 0x004fe20000000000 */
[----:B---3--:R-:W-:Y:S01]  /*c030*/  FADD R7, R47, R7 ;  /* 0x000000072f077221 */ /* 0x008fe20000000000 */
[----:B------:R-:W-:Y:S01]  /*c040*/  FADD R8, R48, R8 ;  /* 0x0000000830087221 */ /* 0x000fe20000000000 */
[----:B------:R-:W-:Y:S01]  /*c050*/  FADD R9, R49, R9 ;  /* 0x0000000931097221 */ /* 0x000fe20000000000 */
[----:B0-----:R-:W2:Y:S04]  /*c060*/  LDL.LU R87, [R1+0x20] ;  /* 0x0000200001577983 */ /* 0x001ea80000300800 */
[----:B-----5:R0:W-:Y:S01]  /*c070*/  STL [R1+0x470], R0 ;  /* 0x0004700001007387 */ /* 0x0201e20000100800 */
[----:B------:R-:W-:Y:S01]  /*c080*/  FADD R53, R54, R53 ;  /* 0x0000003536357221 */ /* 0x000fe20000000000 */
[----:B------:R-:W-:Y:S01]  /*c090*/  FADD R10, R50, R10 ;  /* 0x0000000a320a7221 */ /* 0x000fe20000000000 */
[----:B------:R-:W-:Y:S01]  /*c0a0*/  FADD R11, R51, R11 ;  /* 0x0000000b330b7221 */ /* 0x000fe20000000000 */
[----:B------:R-:W-:Y:S01]  /*c0b0*/  FADD R2, R52, R2 ;  /* 0x0000000234027221 */ /* 0x000fe20000000000 */
[----:B0-----:R-:W3:Y:S04]  /*c0c0*/  LDL.LU R0, [R1+0x1c] ;  /* 0x00001c0001007983 */ /* 0x001ee80000300800 */
[----:B------:R-:W4:Y:S04]  /*c0d0*/  LDL.LU R45, [R1+0x51c] ;  /* 0x00051c00012d7983 */ /* 0x000f280000300800 */
[----:B------:R-:W4:Y:S04]  /*c0e0*/  LDL.LU R46, [R1+0x518] ;  /* 0x00051800012e7983 */ /* 0x000f280000300800 */
[----:B------:R-:W4:Y:S04]  /*c0f0*/  LDL.LU R47, [R1+0x514] ;  /* 0x00051400012f7983 */ /* 0x000f280000300800 */
[----:B------:R-:W4:Y:S01]  /*c100*/  LDL.LU R48, [R1+0x510] ;  /* 0x0005100001307983 */ /* 0x000f220000300800 */
[----:B------:R-:W-:-:S03]  /*c110*/  FADD R4, R3, R4 ;  /* 0x0000000403047221 */ /* 0x000fc60000000000 */
[----:B------:R-:W4:Y:S04]  /*c120*/  LDL.LU R49, [R1+0x50c] ;  /* 0x00050c0001317983 */ /* 0x000f280000300800 */
[----:B------:R-:W4:Y:S04]  /*c130*/  LDL.LU R50, [R1+0x508] ;  /* 0x0005080001327983 */ /* 0x000f280000300800 */
[----:B------:R-:W4:Y:S01]  /*c140*/  LDL.LU R51, [R1+0x504] ;  /* 0x0005040001337983 */ /* 0x000f220000300800 */
[----:B------:R-:W-:Y:S01]  /*c150*/  FADD R237, R55, R237 ;  /* 0x000000ed37ed7221 */ /* 0x000fe20000000000 */
[----:B------:R-:W-:Y:S01]  /*c160*/  FADD R236, R56, R236 ;  /* 0x000000ec38ec7221 */ /* 0x000fe20000000000 */
[----:B------:R-:W-:Y:S01]  /*c170*/  FADD R235, R57, R235 ;  /* 0x000000eb39eb7221 */ /* 0x000fe20000000000 */
[----:B------:R-:W4:Y:S01]  /*c180*/  LDL.LU R52, [R1+0xb0] ;  /* 0x0000b00001347983 */ /* 0x000f220000300800 */
[----:B------:R-:W-:Y:S01]  /*c190*/  FADD R234, R58, R234 ;  /* 0x000000ea3aea7221 */ /* 0x000fe20000000000 */
[----:B------:R-:W-:Y:S01]  /*c1a0*/  FADD R233, R59, R233 ;  /* 0x000000e93be97221 */ /* 0x000fe20000000000 */
[----:B------:R-:W-:Y:S01]  /*c1b0*/  FADD R232, R60, R232 ;  /* 0x000000e83ce87221 */ /* 0x000fe20000000000 */
[----:B------:R0:W-:Y:S01]  /*c1c0*/  STL [R1+0x100], R53 ;  /* 0x0001003501007387 */ /* 0x0001e20000100800 */
[----:B------:R-:W-:Y:S01]  /*c1d0*/  FADD R231, R61, R231 ;  /* 0x000000e73de77221 */ /* 0x000fe20000000000 */
        /* <DEDUP_REMOVED lines=22> */
[----:B------:R-:W-:-:S02]  /*c340*/  FADD R16, R84, R16 ;  /* 0x0000001054107221 */ /* 0x000fc40000000000 */
[----:B------:R-:W4:Y:S04]  /*c350*/  LDL.LU R84, [R1+0x10c] ;  /* 0x00010c0001547983 */ /* 0x000f280000300800 */
[----:B------:R1:W-:Y:S04]  /*c360*/  STL [R1+0x104], R2 ;  /* 0x0001040201007387 */ /* 0x0003e80000100800 */
[----:B0-----:R-:W4:Y:S01]  /*c370*/  LDL.LU R53, [R1+0xb4] ;  /* 0x0000b40001357983 */ /* 0x001f220000300800 */
[----:B------:R-:W-:-:S03]  /*c380*/  FADD R15, R85, R15 ;  /* 0x0000000f550f7221 */ /* 0x000fc60000000000 */
[----:B------:R0:W-:Y:S04]  /*c390*/  STL [R1+0x108], R4 ;  /* 0x0001080401007387 */ /* 0x0001e80000100800 */
[----:B------:R-:W4:Y:S04]  /*c3a0*/  LDL.LU R85, [R1+0x110] ;  /* 0x0001100001557983 */ /* 0x000f280000300800 */
[----:B------:R-:W4:Y:S01]  /*c3b0*/  LDL.LU R54, [R1+0xb8] ;  /* 0x0000b80001367983 */ /* 0x000f220000300800 */
[----:B------:R-:W-:-:S03]  /*c3c0*/  FADD R14, R86, R14 ;  /* 0x0000000e560e7221 */ /* 0x000fc60000000000 */
[----:B------:R-:W4:Y:S04]  /*c3d0*/  LDL.LU R86, [R1+0x114] ;  /* 0x0001140001567983 */ /* 0x000f280000300800 */
[----:B------:R-:W4:Y:S04]  /*c3e0*/  LDL.LU R55, [R1+0xbc] ;  /* 0x0000bc0001377983 */ /* 0x000f280000300800 */
[----:B-1----:R-:W4:Y:S04]  /*c3f0*/  LDL.LU R2, [R1+0x118] ;  /* 0x0001180001027983 */ /* 0x002f280000300800 */
[----:B------:R-:W4:Y:S01]  /*c400*/  LDL.LU R56, [R1+0xc0] ;  /* 0x0000c00001387983 */ /* 0x000f220000300800 */
[----:B--2---:R-:W-:-:S03]  /*c410*/  FADD R13, R87, R13 ;  /* 0x0000000d570d7221 */ /* 0x004fc60000000000 */
[----:B------:R-:W2:Y:S04]  /*c420*/  LDL.LU R3, [R1+0x11c] ;  /* 0x00011c0001037983 */ /* 0x000ea80000300800 */
[----:B------:R-:W2:Y:S04]  /*c430*/  LDL.LU R57, [R1+0xc4] ;  /* 0x0000c40001397983 */ /* 0x000ea80000300800 */
[----:B0-----:R-:W2:Y:S01]  /*c440*/  LDL.LU R4, [R1+0x120] ;  /* 0x0001200001047983 */ /* 0x001ea20000300800 */
[----:B---3--:R-:W-:-:S03]  /*c450*/  FADD R12, R0, R12 ;  /* 0x0000000c000c7221 */ /* 0x008fc60000000000 */
[----:B------:R-:W3:Y:S04]  /*c460*/  LDL.LU R58, [R1+0xc8] ;  /* 0x0000c800013a7983 */ /* 0x000ee80000300800 */
        /* <DEDUP_REMOVED lines=26> */
[----:B------:R-:W3:Y:S01]  /*c610*/  LDL.LU R83, [R1+0x158] ;  /* 0x0001580001537983 */ /* 0x000ee20000300800 */
[----:B----4-:R-:W-:-:S03]  /*c620*/  FADD R84, R52, R84 ;  /* 0x0000005434547221 */ /* 0x010fc60000000000 */
[----:B------:R-:W4:Y:S04]  /*c630*/  LDL.LU R52, [R1+0x500] ;  /* 0x0005000001347983 */ /* 0x000f280000300800 */
[----:B------:R0:W-:Y:S04]  /*c640*/  STL [R1+0x10c], R84 ;  /* 0x00010c5401007387 */ /* 0x0001e80000100800 */
[----:B0-----:R-:W4:Y:S01]  /*c650*/  LDL.LU R84, [R1+0x15c] ;  /* 0x00015c0001547983 */ /* 0x001f220000300800 */
[----:B------:R-:W-:-:S03]  /*c660*/  FADD R85, R53, R85 ;  /* 0x0000005535557221 */ /* 0x000fc60000000000 */
[----:B------:R-:W4:Y:S04]  /*c670*/  LDL.LU R53, [R1+0x4fc] ;  /* 0x0004fc0001357983 */ /* 0x000f280000300800 */
[----:B------:R0:W-:Y:S01]  /*c680*/  STL [R1+0x110], R85 ;  /* 0x0001105501007387 */ /* 0x0001e20000100800 */
[----:B------:R-:W-:-:S03]  /*c690*/  FADD R86, R54, R86 ;  /* 0x0000005636567221 */ /* 0x000fc60000000000 */
[----:B0-----:R-:W4:Y:S04]  /*c6a0*/  LDL.LU R85, [R1+0x160] ;  /* 0x0001600001557983 */ /* 0x001f280000300800 */
[----:B------:R-:W4:Y:S04]  /*c6b0*/  LDL.LU R54, [R1+0x4f8] ;  /* 0x0004f80001367983 */ /* 0x000f280000300800 */
[----:B------:R0:W-:Y:S04]  /*c6c0*/  STL [R1+0x114], R86 ;  /* 0x0001145601007387 */ /* 0x0001e80000100800 */
[----:B0-----:R-:W4:Y:S01]  /*c6d0*/  LDL.LU R86, [R1+0x164] ;  /* 0x0001640001567983 */ /* 0x001f220000300800 */
[----:B------:R-:W-:Y:S01]  /*c6e0*/  FADD R2, R55, R2 ;  /* 0x0000000237027221 */ /* 0x000fe20000000000 */
[----:B--2---:R-:W-:-:S02]  /*c6f0*/  FADD R3, R56, R3 ;  /* 0x0000000338037221 */ /* 0x004fc40000000000 */
[----:B------:R-:W2:Y:S01]  /*c700*/  LDL.LU R55, [R1+0x4f4] ;  /* 0x0004f40001377983 */ /* 0x000ea20000300800 */
[----:B------:R-:W-:-:S03]  /*c710*/  FADD R4, R57, R4 ;  /* 0x0000000439047221 */ /* 0x000fc60000000000 */
[----:B------:R0:W-:Y:S01]  /*c720*/  STL [R1+0x118], R2 ;  /* 0x0001180201007387 */ /* 0x0001e20000100800 */
[----:B---3--:R-:W-:-:S03]  /*c730*/  FADD R59, R58, R59 ;  /* 0x0000003b3a3b7221 */ /* 0x008fc60000000000 */
[----:B0-----:R-:W3:Y:S04]  /*c740*/  LDL.LU R2, [R1+0x168] ;  /* 0x0001680001027983 */ /* 0x001ee80000300800 */
[----:B------:R-:W2:Y:S04]  /*c750*/  LDL.LU R56, [R1+0x4f0] ;  /* 0x0004f00001387983 */ /* 0x000ea80000300800 */
[----:B------:R0:W-:Y:S01]  /*c760*/  STL [R1+0x11c], R3 ;  /* 0x00011c0301007387 */ /* 0x0001e20000100800 */
[----:B------:R-:W-:Y:S01]  /*c770*/  FADD R61, R60, R61 ;  /* 0x0000003d3c3d7221 */ /* 0x000fe20000000000 */
[----:B------:R-:W-:-:S02]  /*c780*/  FADD R63, R62, R63 ;  /* 0x0000003f3e3f7221 */ /* 0x000fc40000000000 */
[----:B0-----:R-:W2:Y:S04]  /*c790*/  LDL.LU R3, [R1+0x16c] ;  /* 0x00016c0001037983 */ /* 0x001ea80000300800 */
[----:B------:R-:W2:Y:S04]  /*c7a0*/  LDL.LU R57, [R1+0x4ec] ;  /* 0x0004ec0001397983 */ /* 0x000ea80000300800 */
[----:B------:R0:W-:Y:S01]  /*c7b0*/  STL [R1+0x120], R4 ;  /* 0x0001200401007387 */ /* 0x0001e20000100800 */
[----:B------:R-:W-:-:S03]  /*c7c0*/  FADD R65, R64, R65 ;  /* 0x0000004140417221 */ /* 0x000fc60000000000 */
        /* <DEDUP_REMOVED lines=42> */
[----:B------:R0:W-:Y:S04]  /*ca70*/  STL [R1+0x14c], R80 ;  /* 0x00014c5001007387 */ /* 0x0001e80000100800 */
[----:B0-----:R-:W2:Y:S04]  /*ca80*/  LDL.LU R80, [R1+0x17c] ;  /* 0x00017c0001507983 */ /* 0x001ea80000300800 */
[----:B------:R-:W2:Y:S04]  /*ca90*/  LDL.LU R77, [R1+0x49c] ;  /* 0x00049c00014d7983 */ /* 0x000ea80000300800 */
[----:B------:R0:W-:Y:S01]  /*caa0*/  STL [R1+0x150], R81 ;  /* 0x0001505101007387 */ /* 0x0001e20000100800 */
[----:B----4-:R-:W-:-:S03]  /*cab0*/  FADD R84, R152, R84 ;  /* 0x0000005498547221 */ /* 0x010fc60000000000 */
[----:B0-----:R-:W4:Y:S04]  /*cac0*/  LDL.LU R81, [R1+0x180] ;  /* 0x0001800001517983 */ /* 0x001f280000300800 */
[----:B------:R0:W-:Y:S04]  /*cad0*/  STL [R1+0x154], R82 ;  /* 0x0001545201007387 */ /* 0x0001e80000100800 */
[----:B0-----:R-:W4:Y:S01]  /*cae0*/  LDL.LU R82, [R1+0x184] ;  /* 0x0001840001527983 */ /* 0x001f220000300800 */
[----:B------:R-:W-:-:S03]  /*caf0*/  FADD R85, R153, R85 ;  /* 0x0000005599557221 */ /* 0x000fc60000000000 */
[----:B------:R0:W-:Y:S04]  /*cb00*/  STL [R1+0x158], R83 ;  /* 0x0001585301007387 */ /* 0x0001e80000100800 */
[----:B0-----:R-:W4:Y:S01]  /*cb10*/  LDL.LU R83, [R1+0x188] ;  /* 0x0001880001537983 */ /* 0x001f220000300800 */
[----:B------:R-:W-:-:S03]  /*cb20*/  FADD R86, R154, R86 ;  /* 0x000000569a567221 */ /* 0x000fc60000000000 */
[----:B------:R0:W-:Y:S04]  /*cb30*/  STL [R1+0x15c], R84 ;  /* 0x00015c5401007387 */ /* 0x0001e80000100800 */
[----:B0-----:R-:W4:Y:S04]  /*cb40*/  LDL.LU R84, [R1+0x18c] ;  /* 0x00018c0001547983 */ /* 0x001f280000300800 */
[----:B------:R0:W-:Y:S04]  /*cb50*/  STL [R1+0x160], R85 ;  /* 0x0001605501007387 */ /* 0x0001e80000100800 */
[----:B0-----:R-:W4:Y:S04]  /*cb60*/  LDL.LU R85, [R1+0x190] ;  /* 0x0001900001557983 */ /* 0x001f280000300800 */
[----:B------:R0:W-:Y:S04]  /*cb70*/  STL [R1+0x164], R86 ;  /* 0x0001645601007387 */ /* 0x0001e80000100800 */
[----:B0-----:R-:W4:Y:S04]  /*cb80*/  LDL.LU R86, [R1+0x194] ;  /* 0x0001940001567983 */ /* 0x001f280000300800 */
[----:B------:R-:W4:Y:S04]  /*cb90*/  LDL.LU R87, [R1+0x198] ;  /* 0x0001980001577983 */ /* 0x000f280000300800 */
[----:B------:R-:W4:Y:S01]  /*cba0*/  LDL.LU R0, [R1+0x19c] ;  /* 0x00019c0001007983 */ /* 0x000f220000300800 */
[----:B---3--:R-:W-:Y:S01]  /*cbb0*/  FADD R2, R155, R2 ;  /* 0x000000029b027221 */ /* 0x008fe20000000000 */
[----:B--2---:R-:W-:-:S04]  /*cbc0*/  FADD R3, R156, R3 ;  /* 0x000000039c037221 */ /* 0x004fc80000000000 */
[----:B------:R0:W-:Y:S01]  /*cbd0*/  STL [R1+0x168], R2 ;  /* 0x0001680201007387 */ /* 0x0001e20000100800 */
[----:B------:R-:W-:-:S03]  /*cbe0*/  FADD R4, R157, R4 ;  /* 0x000000049d047221 */ /* 0x000fc60000000000 */
[----:B------:R-:W2:Y:S04]  /*cbf0*/  LDL.LU R157, [R1+0x1cc] ;  /* 0x0001cc00019d7983 */ /* 0x000ea80000300800 */
[----:B------:R1:W-:Y:S04]  /*cc00*/  STL [R1+0x16c], R3 ;  /* 0x00016c0301007387 */ /* 0x0003e80000100800 */
[----:B------:R-:W3:Y:S04]  /*cc10*/  LDL.LU R156, [R1+0x1d0] ;  /* 0x0001d000019c7983 */ /* 0x000ee80000300800 */
[----:B------:R-:W3:Y:S04]  /*cc20*/  LDL.LU R155, [R1+0x1d4] ;  /* 0x0001d400019b7983 */ /* 0x000ee80000300800 */
[----:B------:R1:W-:Y:S04]  /*cc30*/  STL [R1+0x170], R4 ;  /* 0x0001700401007387 */ /* 0x0003e80000100800 */
[----:B------:R-:W3:Y:S04]  /*cc40*/  LDL.LU R154, [R1+0x1d8] ;  /* 0x0001d800019a7983 */ /* 0x000ee80000300800 */
[----:B------:R-:W3:Y:S04]  /*cc50*/  LDL.LU R153, [R1+0x1dc] ;  /* 0x0001dc0001997983 */ /* 0x000ee80000300800 */
[----:B------:R-:W3:Y:S04]  /*cc60*/  LDL.LU R152, [R1+0x1e0] ;  /* 0x0001e00001987983 */ /* 0x000ee80000300800 */
[----:B0-----:R-:W3:Y:S04]  /*cc70*/  LDL.LU R2, [R1+0x1e4] ;  /* 0x0001e40001027983 */ /* 0x001ee80000300800 */
[----:B-1----:R-:W3:Y:S04]  /*cc80*/  LDL.LU R3, [R1+0x1e8] ;  /* 0x0001e80001037983 */ /* 0x002ee80000300800 */
[----:B------:R-:W3:Y:S01]  /*cc90*/  LDL.LU R4, [R1+0x1ec] ;  /* 0x0001ec0001047983 */ /* 0x000ee20000300800 */
[----:B------:R-:W-:-:S05]  /*cca0*/  FADD R78, R158, R78 ;  /* 0x0000004e9e4e7221 */ /* 0x000fca0000000000 */
[----:B------:R0:W-:Y:S04]  /*ccb0*/  STL [R1+0x174], R78 ;  /* 0x0001744e01007387 */ /* 0x0001e80000100800 */
[----:B0-----:R-:W3:Y:S01]  /*ccc0*/  LDL.LU R78, [R1+0x498] ;  /* 0x00049800014e7983 */ /* 0x001ee20000300800 */
[----:B------:R-:W-:-:S03]  /*ccd0*/  FADD R79, R159, R79 ;  /* 0x0000004f9f4f7221 */ /* 0x000fc60000000000 */
[----:B------:R-:W3:Y:S04]  /*cce0*/  LDL.LU R158, [R1+0x1c8] ;  /* 0x0001c800019e7983 */ /* 0x000ee80000300800 */
[----:B------:R0:W-:Y:S04]  /*ccf0*/  STL [R1+0x178], R79 ;  /* 0x0001784f01007387 */ /* 0x0001e80000100800 */
[----:B0-----:R-:W3:Y:S01]  /*cd00*/  LDL.LU R79, [R1+0x494] ;  /* 0x00049400014f7983 */ /* 0x001ee20000300800 */
[----:B------:R-:W-:-:S03]  /*cd10*/  FADD R80, R160, R80 ;  /* 0x00000050a0507221 */ /* 0x000fc60000000000 */
[----:B------:R-:W3:Y:S04]  /*cd20*/  LDL.LU R159, [R1+0x1c4] ;  /* 0x0001c400019f7983 */ /* 0x000ee80000300800 */
[----:B------:R0:W-:Y:S04]  /*cd30*/  STL [R1+0x17c], R80 ;  /* 0x00017c5001007387 */ /* 0x0001e80000100800 */
[----:B0-----:R-:W3:Y:S01]  /*cd40*/  LDL.LU R80, [R1+0x490] ;  /* 0x0004900001507983 */ /* 0x001ee20000300800 */
[----:B----4-:R-:W-:-:S03]  /*cd50*/  FADD R81, R161, R81 ;  /* 0x00000051a1517221 */ /* 0x010fc60000000000 */
[----:B------:R-:W4:Y:S04]  /*cd60*/  LDL.LU R160, [R1+0x1c0] ;  /* 0x0001c00001a07983 */ /* 0x000f280000300800 */
[----:B------:R0:W-:Y:S01]  /*cd70*/  STL [R1+0x180], R81 ;  /* 0x0001805101007387 */ /* 0x0001e20000100800 */
[----:B------:R-:W-:-:S03]  /*cd80*/  FADD R82, R162, R82 ;  /* 0x00000052a2527221 */ /* 0x000fc60000000000 */
[----:B0-----:R-:W4:Y:S04]  /*cd90*/  LDL.LU R81, [R1+0x48c] ;  /* 0x00048c0001517983 */ /* 0x001f280000300800 */
[----:B------:R-:W4:Y:S04]  /*cda0*/  LDL.LU R161, [R1+0x1bc] ;  /* 0x0001bc0001a17983 */ /* 0x000f280000300800 */
[----:B------:R0:W-:Y:S01]  /*cdb0*/  STL [R1+0x184], R82 ;  /* 0x0001845201007387 */ /* 0x0001e20000100800 */
[----:B------:R-:W-:-:S03]  /*cdc0*/  FADD R83, R163, R83 ;  /* 0x00000053a3537221 */ /* 0x000fc60000000000 */
[----:B0-----:R-:W4:Y:S04]  /*cdd0*/  LDL.LU R82, [R1+0x488] ;  /* 0x0004880001527983 */ /* 0x001f280000300800 */
[----:B------:R-:W4:Y:S01]  /*cde0*/  LDL.LU R162, [R1+0x1b8] ;  /* 0x0001b80001a27983 */ /* 0x000f220000300800 */
[----:B------:R-:W-:-:S03]  /*cdf0*/  FADD R84, R164, R84 ;  /* 0x00000054a4547221 */ /* 0x000fc60000000000 */
[----:B------:R0:W-:Y:S04]  /*ce00*/  STL [R1+0x188], R83 ;  /* 0x0001885301007387 */ /* 0x0001e80000100800 */
[----:B0-----:R-:W4:Y:S01]  /*ce10*/  LDL.LU R83, [R1+0x484] ;  /* 0x0004840001537983 */ /* 0x001f220000300800 */
[----:B------:R-:W-:-:S03]  /*ce20*/  FADD R85, R165, R85 ;  /* 0x00000055a5557221 */ /* 0x000fc60000000000 */
[----:B------:R-:W4:Y:S04]  /*ce30*/  LDL.LU R163, [R1+0x1b4] ;  /* 0x0001b40001a37983 */ /* 0x000f280000300800 */
[----:B------:R0:W-:Y:S01]  /*ce40*/  STL [R1+0x18c], R84 ;  /* 0x00018c5401007387 */ /* 0x0001e20000100800 */
[----:B------:R-:W-:-:S03]  /*ce50*/  FADD R86, R166, R86 ;  /* 0x00000056a6567221 */ /* 0x000fc60000000000 */
[----:B0-----:R-:W4:Y:S04]  /*ce60*/  LDL.LU R84, [R1+0x480] ;  /* 0x0004800001547983 */ /* 0x001f280000300800 */
[----:B------:R-:W4:Y:S01]  /*ce70*/  LDL.LU R164, [R1+0x1b0] ;  /* 0x0001b00001a47983 */ /* 0x000f220000300800 */
[----:B------:R-:W-:-:S03]  /*ce80*/  FADD R87, R167, R87 ;  /* 0x00000057a7577221 */ /* 0x000fc60000000000 */
[----:B------:R0:W-:Y:S01]  /*ce90*/  STL [R1+0x190], R85 ;  /* 0x0001905501007387 */ /* 0x0001e20000100800 */
[----:B------:R-:W-:-:S03]  /*cea0*/  FADD R0, R168, R0 ;  /* 0x00000000a8007221 */ /* 0x000fc60000000000 */
[----:B0-----:R-:W4:Y:S04]  /*ceb0*/  LDL.LU R85, [R1+0x47c] ;  /* 0x00047c0001557983 */ /* 0x001f280000300800 */
[----:B------:R-:W4:Y:S04]  /*cec0*/  LDL.LU R165, [R1+0x1ac] ;  /* 0x0001ac0001a57983 */ /* 0x000f280000300800 */
[----:B------:R0:W-:Y:S04]  /*ced0*/  STL [R1+0x194], R86 ;  /* 0x0001945601007387 */ /* 0x0001e80000100800 */
[----:B0-----:R-:W4:Y:S04]  /*cee0*/  LDL.LU R86, [R1+0x478] ;  /* 0x0004780001567983 */ /* 0x001f280000300800 */
[----:B------:R-:W4:Y:S04]  /*cef0*/  LDL.LU R166, [R1+0x1a8] ;  /* 0x0001a80001a67983 */ /* 0x000f280000300800 */
[----:B------:R0:W-:Y:S04]  /*cf00*/  STL [R1+0x198], R87 ;  /* 0x0001985701007387 */ /* 0x0001e80000100800 */
[----:B0-----:R-:W4:Y:S04]  /*cf10*/  LDL.LU R87, [R1+0x474] ;  /* 0x0004740001577983 */ /* 0x001f280000300800 */
[----:B------:R-:W4:Y:S04]  /*cf20*/  LDL.LU R167, [R1+0x1a4] ;  /* 0x0001a40001a77983 */ /* 0x000f280000300800 */
[----:B------:R0:W-:Y:S04]  /*cf30*/  STL [R1+0x19c], R0 ;  /* 0x00019c0001007387 */ /* 0x0001e80000100800 */
[----:B0-----:R1:W5:Y:S04]  /*cf40*/  LDL.LU R0, [R1+0x470] ;  /* 0x0004700001007983 */ /* 0x0013680000300800 */
[----:B------:R-:W4:Y:S01]  /*cf50*/  LDL.LU R168, [R1+0x1a0] ;  /* 0x0001a00001a87983 */ /* 0x000f220000300800 */
[----:B--2---:R-:W-:Y:S01]  /*cf60*/  FADD R157, R180, R157 ;  /* 0x0000009db49d7221 */ /* 0x004fe20000000000 */
[----:B---3--:R-:W-:Y:S01]  /*cf70*/  FADD R156, R181, R156 ;  /* 0x0000009cb59c7221 */ /* 0x008fe20000000000 */
        /* <DEDUP_REMOVED lines=9> */
[----:B----4-:R-:W-:Y:S01]  /*d010*/  FADD R160, R177, R160 ;  /* 0x000000a0b1a07221 */ /* 0x010fe20000000000 */
[----:B------:R-:W-:Y:S01]  /*d020*/  FADD R161, R176, R161 ;  /* 0x000000a1b0a17221 */ /* 0x000fe20000000000 */
[----:B------:R-:W-:Y:S01]  /*d030*/  FADD R162, R175, R162 ;  /* 0x000000a2afa27221 */ /* 0x000fe20000000000 */
[----:B------:R-:W-:Y:S01]  /*d040*/  FADD R163, R174, R163 ;  /* 0x000000a3aea37221 */ /* 0x000fe20000000000 */
[----:B------:R-:W-:Y:S01]  /*d050*/  FADD R164, R173, R164 ;  /* 0x000000a4ada47221 */ /* 0x000fe20000000000 */
[----:B------:R-:W-:Y:S01]  /*d060*/  FADD R165, R172, R165 ;  /* 0x000000a5aca57221 */ /* 0x000fe20000000000 */
[----:B------:R-:W-:Y:S01]  /*d070*/  FADD R166, R171, R166 ;  /* 0x000000a6aba67221 */ /* 0x000fe20000000000 */
[----:B------:R-:W-:Y:S01]  /*d080*/  FADD R167, R170, R167 ;  /* 0x000000a7aaa77221 */ /* 0x000fe20000000000 */
[----:B------:R-:W-:-:S05]  /*d090*/  FADD R168, R169, R168 ;  /* 0x000000a8a9a87221 */ /* 0x000fca0000000000 */
        /* <DEDUP_REMOVED lines=17> */
[----:B------:R-:W4:Y:S04]  /*d1b0*/  LDL.LU R179, [R1+0x1f0] ;  /* 0x0001f00001b37983 */ /* 0x000f280000300800 */
[----:B------:R1:W-:Y:S04]  /*d1c0*/  STL [R1+0x1e4], R2 ;  /* 0x0001e40201007387 */ /* 0x0003e80000100800 */
[----:B------:R-:W4:Y:S04]  /*d1d0*/  LDL.LU R178, [R1+0x1f4] ;  /* 0x0001f40001b27983 */ /* 0x000f280000300800 */
        /* <DEDUP_REMOVED lines=12> */
[----:B--2---:R-:W2:Y:S04]  /*d2a0*/  LDL.LU R167, [R1+0x220] ;  /* 0x0002200001a77983 */ /* 0x004ea80000300800 */
[----:B---3--:R-:W3:Y:S04]  /*d2b0*/  LDL.LU R166, [R1+0x224] ;  /* 0x0002240001a67983 */ /* 0x008ee80000300800 */
[----:B----4-:R-:W4:Y:S04]  /*d2c0*/  LDL.LU R165, [R1+0x228] ;  /* 0x0002280001a57983 */ /* 0x010f280000300800 */
        /* <DEDUP_REMOVED lines=15> */
[----:B------:R-:W4:Y:S01]  /*d3c0*/  LDL.LU R4, [R1+0x268] ;  /* 0x0002680001047983 */ /* 0x000f220000300800 */
[----:B------:R-:W-:Y:S01]  /*d3d0*/  FADD R179, R189, R179 ;  /* 0x000000b3bdb37221 */ /* 0x000fe20000000000 */
        /* <DEDUP_REMOVED lines=72> */
[----:B--2---:R-:W2:Y:S04]  /*d860*/  LDL.LU R168, [R1+0x298] ;  /* 0x0002980001a87983 */ /* 0x004ea80000300800 */
        /* <DEDUP_REMOVED lines=355> */
[----:B------:R-:W-:Y:S01]  /*eea0*/  FADD R3, R86, R3 ;  /* 0x0000000356037221 */ /* 0x000fe20000000000 */
[----:B------:R-:W-:-:S05]  /*eeb0*/  FADD R4, R4, R87 ;  /* 0x0000005704047221 */ /* 0x000fca0000000000 */
[----:B------:R1:W-:Y:S04]  /*eec0*/  STL [R1+0x458], R4 ;  /* 0x0004580401007387 */ /* 0x0003e80000100800 */
[----:B------:R1:W-:Y:S04]  /*eed0*/  STL [R1+0x450], R2 ;  /* 0x0004500201007387 */ /* 0x0003e80000100800 */
[----:B------:R1:W-:Y:S02]  /*eee0*/  STL [R1+0x454], R3 ;  /* 0x0004540301007387 */ /* 0x0003e40000100800 */
.L_x_28:
[----:B-1----:R-:W1:Y:S02]  /*eef0*/  LDC R2, c[0x0][0x28c] ;  /* 0x0000a300ff027b82 */ /* 0x002e640000000800 */
[----:B-1----:R-:W-:-:S13]  /*ef00*/  ISETP.GE.AND P0, PT, R2, 0x1, PT ;  /* 0x000000010200780c */ /* 0x002fda0003f06270 */
[----:B------:R-:W-:Y:S05]  /*ef10*/  @!P0 BRA `(.L_x_29) ;  /* 0x0000000000488947 */ /* 0x000fea0003800000 */
[----:B------:R-:W-:-:S06]  /*ef20*/  UISETP.NE.AND UP0, UPT, UR13, 0x3, UPT ;  /* 0x000000030d00788c */ /* 0x000fcc000bf05270 */
[----:B------:R-:W-:-:S13]  /*ef30*/  PLOP3.LUT P0, PT, PT, PT, UP0, 0x80, 0x0 ;  /* 0x000000000000781c */ /* 0x000fda0003f0f008 */
[----:B------:R-:W-:Y:S05]  /*ef40*/  @!P0 BRA `(.L_x_30) ;  /* 0x0000000000048947 */ /* 0x000fea0003800000 */
[----:B------:R-:W-:Y:S01]  /*ef50*/  BPT.TRAP 0x1 ;  /* 0x000000040000795c */ /* 0x000fe20000300000 */
.L_x_30:
[----:B------:R-:W-:-:S04]  /*ef60*/  UISETP.LT.AND UP0, UPT, UR14, 0x1, UPT ;  /* 0x000000010e00788c */ /* 0x000fc8000bf01270 */
[----:B------:R-:W-:Y:S02]  /*ef70*/  USEL UR6, UR14, 0x1, UP0 ;  /* 0x000000010e067887 */ /* 0x000fe40008000000 */
[----:B------:R-:W-:Y:S02]  /*ef80*/  UISETP.GT.U32.AND UP0, UPT, UR7, 0x1, UPT ;  /* 0x000000010700788c */ /* 0x000fe4000bf04070 */
[----:B------:R-:W-:-:S04]  /*ef90*/  UIADD3 UR6, UR5, UR14, -UR6 ;  /* 0x0000000e05067290 */ /* 0x000fc8000fffe806 */
[----:B------:R-:W-:Y:S01]  /*efa0*/  UIMAD.WIDE.U32 UR20, UR6, -0x33333333, URZ ;  /* 0xcccccccd061478a5 */ /* 0x000fe2000f8e003f */
[----:B------:R-:W-:-:S03]  /*efb0*/  PLOP3.LUT P0, PT, PT, PT, UP0, 0x80, 0x0 ;  /* 0x000000000000781c */ /* 0x000fc60003f0f008 */
[----:B------:R-:W-:-:S04]  /*efc0*/  USHF.R.U32.HI UR20, URZ, 0x2, UR21 ;  /* 0x000000023f147899 */ /* 0x000fc80008011615 */
[----:B------:R-:W-:-:S04]  /*efd0*/  UIMAD UR6, UR20, -0x5, UR6 ;  /* 0xfffffffb140678a4 */ /* 0x000fc8000f8e0206 */
[----:B------:R-:W-:-:S04]  /*efe0*/  ULEA UR6, UR6, UR15, 0x3 ;  /* 0x0000000f06067291 */ /* 0x000fc8000f8e183f */
[----:B------:R-:W-:-:S04]  /*eff0*/  UIADD3 UR6, UR6, 0x28, URZ ;  /* 0x0000002806067890 */ /* 0x000fc8000fffe03f */
[----:B------:R-:W-:-:S09]  /*f000*/  UPRMT UR6, URZ, 0x654, UR6 ;  /* 0x000006543f067896 */ /* 0x000fd20008000006 */
[----:B------:R-:W-:Y:S01]  /*f010*/  SYNCS.ARRIVE.TRANS64.RED.A1T0 RZ, [UR6], RZ ;  /* 0x000000ffffff79a7 */ /* 0x000fe20008100406 */
[----:B------:R-:W-:Y:S05]  /*f020*/  @P0 BRA `(.L_x_29) ;  /* 0x0000000000040947 */ /* 0x000fea0003800000 */
[----:B------:R-:W-:Y:S01]  /*f030*/  BPT.TRAP 0x1 ;  /* 0x000000040000795c */ /* 0x000fe20000300000 */
.L_x_29:
[----:B------:R-:W4:Y:S01]  /*f040*/  LDL.LU R24, [R1+0x45c] ;  /* 0x00045c0001187983 */ /* 0x000f220000300800 */
[----:B------:R-:W1:Y:S01]  /*f050*/  LDC R2, c[0x0][0x288] ;  /* 0x0000a200ff027b82 */ /* 0x000e620000000800 */
[----:B------:R-:W2:Y:S01]  /*f060*/  S2R R3, SR_TID.X ;  /* 0x0000000000037919 */ /* 0x000ea20000002100 */
[----:B------:R-:W-:Y:S02]  /*f070*/  UIADD3 UR5, UR14, UR5, URZ ;  /* 0x000000050e057290 */ /* 0x000fe4000fffe03f */
[----:B------:R-:W-:Y:S01]  /*f080*/  UISETP.GE.U32.AND UP1, UPT, UR14, 0x5, UPT ;  /* 0x000000050e00788c */ /* 0x000fe2000bf26070 */
[----:B0-----:R-:W3:Y:S01]  /*f090*/  LDL.LU R4, [R1+0x460] ;  /* 0x0004600001047983 */ /* 0x001ee20000300800 */
[----:B------:R-:W-:Y:S01]  /*f0a0*/  UISETP.GT.U32.AND UP0, UPT, UR5, 0x4, UPT ;  /* 0x000000040500788c */ /* 0x000fe2000bf04070 */
[----:B------:R-:W-:Y:S01]  /*f0b0*/  IMAD.MOV.U32 R146, RZ, RZ, -0x1 ;  /* 0xffffffffff927424 */ /* 0x000fe200078e00ff */
[----:B------:R-:W-:Y:S01]  /*f0c0*/  ULDC UR6, c[0x0][0x284] ;  /* 0x0000a10000067ab9 */ /* 0x000fe20000000800 */
[----:B------:R-:W-:Y:S01]  /*f0d0*/  USHF.R.S32.HI UR15, URZ, 0x1f, UR18 ;  /* 0x0000001f3f0f7899 */ /* 0x000fe20008011412 */
[----:B------:R-:W-:Y:S01]  /*f0e0*/  ULDC.64 UR22, c[0x0][0x5d0] ;  /* 0x0001740000167ab9 */ /* 0x000fe20000000a00 */
[----:B------:R-:W-:-:S04]  /*f0f0*/  UISETP.LT.U32.AND UP0, UPT, UR14, 0x5, UP0 ;  /* 0x000000050e00788c */ /* 0x000fc80008701070 */
[----:B------:R-:W-:Y:S02]  /*f100*/  @UP1 UIMAD.WIDE.U32 UR20, UR5, -0x33333333, URZ ;  /* 0xcccccccd051418a5 */ /* 0x000fe4000f8e003f */
[----:B------:R-:W-:Y:S02]  /*f110*/  USEL UR16, URZ, 0x1, !UP0 ;  /* 0x000000013f107887 */ /* 0x000fe4000c000000 */
[----:B------:R-:W-:Y:S02]  /*f120*/  @UP1 USHF.R.U32.HI UR20, URZ, 0x2, UR21 ;  /* 0x000000023f141899 */ /* 0x000fe40008011615 */
[----:B------:R-:W-:-:S04]  /*f130*/  ULOP3.LUT UR4, UR4, UR16, URZ, 0x3c, !UPT ;  /* 0x0000001004047292 */ /* 0x000fc8000f8e3c3f */
[----:B------:R-:W-:Y:S01]  /*f140*/  @UP1 ULOP3.LUT UR4, UR4, 0x1, UR20, 0x78, !UPT ;  /* 0x0000000104041892 */ /* 0x000fe2000f8e7814 */
[C---:B--2---:R-:W-:Y:S01]  /*f150*/  LOP3.LUT R28, R3.reuse, 0x3, RZ, 0xc0, !PT ;  /* 0x00000003031c7812 */ /* 0x044fe200078ec0ff */
[----:B------:R-:W-:Y:S01]  /*f160*/  IMAD.SHL.U32 R27, R3, 0x2, RZ ;  /* 0x00000002031b7824 */ /* 0x000fe200078e00ff */
[----:B------:R-:W-:-:S03]  /*f170*/  SHF.R.U32.HI R29, RZ, 0x7, R3 ;  /* 0x00000007ff1d7819 */ /* 0x000fc60000011603 */
[----:B-1----:R-:W-:Y:S01]  /*f180*/  IMAD R28, R28, -0x2, R2 ;  /* 0xfffffffe1c1c7824 */ /* 0x002fe200078e0202 */
[----:B------:R-:W-:-:S05]  /*f190*/  LOP3.LUT R29, R29, 0x1, RZ, 0xc0, !PT ;  /* 0x000000011d1d7812 */ /* 0x000fca00078ec0ff */
[----:B------:R-:W-:Y:S02]  /*f1a0*/  IMAD.SHL.U32 R31, R29, 0x40, RZ ;  /* 0x000000401d1f7824 */ /* 0x000fe400078e00ff */
[----:B----4-:R-:W-:Y:S02]  /*f1b0*/  IMAD.SHL.U32 R26, R24, 0x80, RZ ;  /* 0x00000080181a7824 */ /* 0x010fe400078e00ff */
[----:B------:R-:W-:Y:S02]  /*f1c0*/  IMAD.U32 R24, RZ, RZ, UR22 ;  /* 0x00000016ff187e24 */ /* 0x000fe4000f8e00ff */
[----:B------:R-:W-:Y:S01]  /*f1d0*/  IMAD.IADD R28, R28, 0x1, -R26 ;  /* 0x000000011c1c7824 */ /* 0x000fe200078e0a1a */
[----:B------:R-:W-:Y:S02]  /*f1e0*/  ISETP.GE.AND P0, PT, R26, R2, PT ;  /* 0x000000021a00720c */ /* 0x000fe40003f06270 */
[----:B------:R-:W-:Y:S01]  /*f1f0*/  SHF.R.U32.HI R2, RZ, 0x2, R3 ;  /* 0x00000002ff027819 */ /* 0x000fe20000011603 */
[----:B---3--:R-:W-:Y:S01]  /*f200*/  IMAD.WIDE R36, R4, 0x200, RZ ;  /* 0x0000020004247825 */ /* 0x008fe200078e02ff */
[----:B------:R-:W-:-:S02]  /*f210*/  LOP3.LUT R3, R3, 0x60, RZ, 0xc0, !PT ;  /* 0x0000006003037812 */ /* 0x000fc400078ec0ff */
[----:B------:R-:W-:Y:S02]  /*f220*/  LOP3.LUT R2, R2, 0x7, RZ, 0xc0, !PT ;  /* 0x0000000702027812 */ /* 0x000fe400078ec0ff */
[----:B------:R-:W-:Y:S02]  /*f230*/  SHF.R.U32.HI R3, RZ, 0x1, R3 ;  /* 0x00000001ff037819 */ /* 0x000fe40000011603 */
[--C-:B------:R-:W-:Y:S02]  /*f240*/  LOP3.LUT R31, R31, 0x40, R2.reuse, 0xe2, !PT ;  /* 0x000000401f1f7812 */ /* 0x100fe400078ee202 */
[----:B------:R-:W-:Y:S02]  /*f250*/  IADD3 R2, RZ, -R3, -R2 ;  /* 0x80000003ff027210 */ /* 0x000fe40007ffe802 */
[----:B------:R-:W-:Y:S02]  /*f260*/  LOP3.LUT R26, R26, 0x6, R27, 0xf8, !PT ;  /* 0x000000061a1a7812 */ /* 0x000fe400078ef81b */
[----:B------:R-:W-:Y:S01]  /*f270*/  LOP3.LUT R31, R36, R31, R3, 0xfe, !PT ;  /* 0x0000001f241f7212 */ /* 0x000fe200078efe03 */
[----:B------:R-:W-:Y:S01]  /*f280*/  IMAD R29, R29, -0x40, R2 ;  /* 0xffffffc01d1d7824 */ /* 0x000fe200078e0202 */
[----:B------:R-:W-:Y:S01]  /*f290*/  SHF.R.S32.HI R27, RZ, 0x1f, R26 ;  /* 0x0000001fff1b7819 */ /* 0x000fe2000001141a */
[----:B------:R-:W-:-:S02]  /*f2a0*/  IMAD.SHL.U32 R2, R4, 0x200, RZ ;  /* 0x0000020004027824 */ /* 0x000fc400078e00ff */
[----:B------:R-:W-:-:S03]  /*f2b0*/  IMAD.WIDE.U32 R24, R24, UR18, R26 ;  /* 0x0000001218187c25 */ /* 0x000fc6000f8e001a */
[C---:B------:R-:W-:Y:S02]  /*f2c0*/  ISETP.GE.OR P0, PT, R2.reuse, UR6, P0 ;  /* 0x0000000602007c0c */ /* 0x040fe40008706670 */
[----:B------:R-:W-:Y:S01]  /*f2d0*/  IADD3 R29, -R2, UR6, R29 ;  /* 0x00000006021d7c10 */ /* 0x000fe2000fffe11d */
[----:B------:R-:W-:-:S04]  /*f2e0*/  UIMAD UR6, UR15, UR22, URZ ;  /* 0x000000160f0672a4 */ /* 0x000fc8000f8e023f */
[----:B------:R-:W-:-:S06]  /*f2f0*/  UIMAD UR6, UR18, UR23, UR6 ;  /* 0x00000017120672a4 */ /* 0x000fcc000f8e0206 */
[----:B------:R-:W-:Y:S01]  /*f300*/  VIADD R25, R25, UR6 ;  /* 0x0000000619197c36 */ /* 0x000fe20008000000 */
[----:B------:R-:W-:Y:S06]  /*f310*/  @P0 BRA `(.L_x_31) ;  /* 0x000001c000000947 */ /* 0x000fec0003800000 */
[----:B------:R-:W0:Y:S01]  /*f320*/  LDC.64 R2, c[0x0][0x5c8] ;  /* 0x00017200ff027b82 */ /* 0x000e220000000a00 */
[----:B------:R-:W-:Y:S01]  /*f330*/  FSETP.NEU.AND P0, PT, RZ, UR8, PT ;  /* 0x00000008ff007c0b */ /* 0x000fe2000bf0d000 */
[----:B------:R-:W-:Y:S01]  /*f340*/  BSSY B0, `(.L_x_31) ;  /* 0x0001bfd000007945 */ /* 0x000fe20003800000 */
[-C--:B0-----:R-:W-:Y:S02]  /*f350*/  IMAD R30, R37, R2.reuse, RZ ;  /* 0x00000002251e7224 */ /* 0x081fe400078e02ff */
[----:B------:R-:W-:-:S04]  /*f360*/  IMAD.WIDE.U32 R24, R31, R2, R24 ;  /* 0x000000021f187225 */ /* 0x000fc800078e0018 */
[----:B------:R-:W-:-:S04]  /*f370*/  IMAD R30, R31, R3, R30 ;  /* 0x000000031f1e7224 */ /* 0x000fc800078e021e */
[----:B------:R-:W-:Y:S01]  /*f380*/  IMAD.IADD R30, R25, 0x1, R30 ;  /* 0x00000001191e7824 */ /* 0x000fe200078e021e */
[----:B------:R-:W-:Y:S06]  /*f390*/  @!P0 BRA `(.L_x_32) ;  /* 0x000000fc00b48947 */ /* 0x000fec0003800000 */
[----:B------:R-:W-:Y:S01]  /*f3a0*/  ULDC.64 UR20, c[0x0][0x5b8] ;  /* 0x00016e0000147ab9 */ /* 0x000fe20000000a00 */
[----:B------:R-:W-:Y:S01]  /*f3b0*/  ISETP.GE.AND P1, PT, R29, 0x1, PT ;  /* 0x000000011d00780c */ /* 0x000fe20003f26270 */
[----:B------:R-:W-:Y:S02]  /*f3c0*/  UIMAD UR6, UR15, UR20, URZ ;  /* 0x000000140f0672a4 */ /* 0x000fe4000f8e023f */
[----:B------:R-:W-:Y:S01]  /*f3d0*/  IMAD.U32 R4, RZ, RZ, UR20 ;  /* 0x00000014ff047e24 */ /* 0x000fe2000f8e00ff */
[----:B------:R-:W-:Y:S01]  /*f3e0*/  ULDC.64 UR22, c[0x0][0x5a8] ;  /* 0x00016a0000167ab9 */ /* 0x000fe20000000a00 */
[----:B------:R-:W2:Y:S01]  /*f3f0*/  LDL.LU R38, [R1+0x100] ;  /* 0x0001000001267983 */ /* 0x000ea20000300800 */
[----:B------:R-:W-:Y:S02]  /*f400*/  UIMAD UR6, UR18, UR21, UR6 ;  /* 0x00000015120672a4 */ /* 0x000fe4000f8e0206 */
[----:B------:R-:W-:Y:S01]  /*f410*/  IMAD.WIDE.U32 R26, R4, UR18, R26 ;  /* 0x00000012041a7c25 */ /* 0x000fe2000f8e001a */
[----:B------:R-:W-:Y:S01]  /*f420*/  ULDC.64 UR20, c[0x0][0x5b0] ;  /* 0x00016c0000147ab9 */ /* 0x000fe20000000a00 */
[----:B------:R-:W-:-:S02]  /*f430*/  ISETP.LT.OR P2, PT, R28, 0x1, !P1 ;  /* 0x000000011c00780c */ /* 0x000fc40004f41670 */
[----:B------:R-:W-:Y:S01]  /*f440*/  IMAD.MOV.U32 R32, RZ, RZ, R26 ;  /* 0x000000ffff207224 */ /* 0x000fe200078e001a */
[----:B------:R-:W-:Y:S01]  /*f450*/  ISETP.LT.OR P3, PT, R28, 0x2, !P1 ;  /* 0x000000021c00780c */ /* 0x000fe20004f61670 */
[----:B------:R-:W-:Y:S01]  /*f460*/  VIADD R33, R27, UR6 ;  /* 0x000000061b217c36 */ /* 0x000fe20008000000 */
[----:B------:R-:W3:Y:S01]  /*f470*/  LDL.LU R39, [R1+0x104] ;  /* 0x0001040001277983 */ /* 0x000ee20000300800 */
[----:B------:R-:W-:Y:S01]  /*f480*/  IMAD R4, R37, UR20, RZ ;  /* 0x0000001425047c24 */ /* 0x000fe2000f8e02ff */
[----:B------:R-:W-:Y:S01]  /*f490*/  ULDC.64 UR18, c[0x0][0x5c8] ;  /* 0x0001720000127ab9 */ /* 0x000fe20000000a00 */
[C---:B------:R-:W-:Y:S01]  /*f4a0*/  IMAD.WIDE.U32 R26, R31.reuse, UR20, R32 ;  /* 0x000000141f1a7c25 */ /* 0x040fe2000f8e0020 */
[----:B------:R-:W4:Y:S03]  /*f4b0*/  LDL.LU R40, [R1+0x108] ;  /* 0x0001080001287983 */ /* 0x000f260000300800 */
[----:B------:R-:W-:Y:S01]  /*f4c0*/  IMAD R4, R31, UR21, R4 ;  /* 0x000000151f047c24 */ /* 0x000fe2000f8e0204 */
[----:B------:R-:W-:Y:S01]  /*f4d0*/  IADD3 R26, P0, R26, UR22, RZ ;  /* 0x000000161a1a7c10 */ /* 0x000fe2000ff1e0ff */
[----:B------:R-:W0:Y:S03]  /*f4e0*/  @!P2 LDC.64 R34, c[0x0][0x5c0] ;  /* 0x00017000ff22ab82 */ /* 0x000e260000000a00 */
[----:B------:R-:W-:-:S02]  /*f4f0*/  IADD3.X R27, R27, UR23, R4, P0, !PT ;  /* 0x000000171b1b7c10 */ /* 0x000fc400087fe404 */
[----:B------:R-:W-:-:S06]  /*f500*/  PRMT R4, RZ, 0x7610, R4 ;  /* 0x00007610ff047816 */ /* 0x000fcc0000000004 */
[----:B------:R-:W2:Y:S02]  /*f510*/  @!P2 LDG.E.U8 R4, desc[UR24][R26.64] ;  /* 0x000000181a04a981 */ /* 0x000ea4000c1e1100 */
[----:B--2---:R-:W-:-:S04]  /*f520*/  LOP3.LUT R4, R4, 0xff, RZ, 0xc0, !PT ;  /* 0x000000ff04047812 */ /* 0x004fc800078ec0ff */
[----:B------:R-:W-:-:S05]  /*f530*/  F2FP.F16.E4M3.UNPACK_B R4, R4 ;  /* 0x00000004ff04723e */ /* 0x000fca00020006ff */
[----:B------:R-:W-:-:S05]  /*f540*/  HADD2.F32 R4, -RZ, R4.H0_H0 ;  /* 0x20000004ff047230 */ /* 0x000fca0000004100 */
[----:B------:R-:W-:-:S04]  /*f550*/  FMUL R4, R4, UR8 ;  /* 0x0000000804047c20 */ /* 0x000fc80008400000 */
[----:B------:R-:W-:Y:S01]  /*f560*/  FFMA R36, R5, UR17, R4 ;  /* 0x0000001105247c23 */ /* 0x000fe20008000004 */
[----:B0-----:R-:W-:Y:S02]  /*f570*/  @!P2 IADD3 R4, P0, R24, R34, RZ ;  /* 0x000000221804a210 */ /* 0x001fe40007f1e0ff */
[----:B------:R-:W-:Y:S02]  /*f580*/  PRMT R34, RZ, 0x7610, R34 ;  /* 0x00007610ff227816 */ /* 0x000fe40000000022 */
[----:B------:R-:W-:Y:S01]  /*f590*/  F2FP.SATFINITE.E4M3.F32.PACK_AB_MERGE_C R36, RZ, R36, RZ ;  /* 0x00000024ff24723e */ /* 0x000fe200048070ff */
[----:B------:R-:W-:-:S05]  /*f5a0*/  @!P2 IMAD.X R5, R30, 0x1, R35, P0 ;  /* 0x000000011e05a824 */ /* 0x000fca00000e0623 */
[----:B------:R0:W-:Y:S04]  /*f5b0*/  @!P2 STG.E.U8 desc[UR24][R4.64], R36 ;  /* 0x000000240400a986 */ /* 0x0001e8000c101118 */
[----:B------:R-:W2:Y:S01]  /*f5c0*/  @!P3 LDG.E.U8 R34, desc[UR24][R26.64+0x1] ;  /* 0x000001181a22b981 */ /* 0x000ea2000c1e1100 */
[----:B0-----:R-:W0:Y:S02]  /*f5d0*/  @!P3 LDC.64 R4, c[0x0][0x5c0] ;  /* 0x00017000ff04bb82 */ /* 0x001e240000000a00 */
[----:B0-----:R-:W-:-:S05]  /*f5e0*/  @!P3 IADD3 R4, P0, R24, R4, RZ ;  /* 0x000000041804b210 */ /* 0x001fca0007f1e0ff */
[----:B------:R-:W-:Y:S01]  /*f5f0*/  @!P3 IMAD.X R5, R30, 0x1, R5, P0 ;  /* 0x000000011e05b824 */ /* 0x000fe200000e0605 */
[----:B--2---:R-:W-:-:S04]  /*f600*/  LOP3.LUT R34, R34, 0xff, RZ, 0xc0, !PT ;  /* 0x000000ff22227812 */ /* 0x004fc800078ec0ff */
[----:B------:R-:W-:-:S05]  /*f610*/  F2FP.F16.E4M3.UNPACK_B R34, R34 ;  /* 0x00000022ff22723e */ /* 0x000fca00020006ff */
[----:B------:R-:W-:-:S05]  /*f620*/  HADD2.F32 R34, -RZ, R34.H0_H0 ;  /* 0x20000022ff227230 */ /* 0x000fca0000004100 */
[----:B------:R-:W-:-:S04]  /*f630*/  FMUL R34, R34, UR8 ;  /* 0x0000000822227c20 */ /* 0x000fc80008400000 */
[----:B------:R-:W-:-:S05]  /*f640*/  FFMA R34, R6, UR17, R34 ;  /* 0x0000001106227c23 */ /* 0x000fca0008000022 */
[----:B------:R-:W-:-:S05]  /*f650*/  F2FP.SATFINITE.E4M3.F32.PACK_AB_MERGE_C R34, RZ, R34, RZ ;  /* 0x00000022ff22723e */ /* 0x000fca00048070ff */
[----:B------:R0:W-:Y:S02]  /*f660*/  @!P3 STG.E.U8 desc[UR24][R4.64+0x1], R34 ;  /* 0x000001220400b986 */ /* 0x0001e4000c101118 */
[----:B0-----:R-:W-:-:S05]  /*f670*/  IADD3 R4, P0, R31, 0x8, RZ ;  /* 0x000000081f047810 */ /* 0x001fca0007f1e0ff */
[----:B------:R-:W-:Y:S01]  /*f680*/  IMAD.X R6, RZ, RZ, R37, P0 ;  /* 0x000000ffff067224 */ /* 0x000fe200000e0625 */
[----:B------:R-:W-:-:S03]  /*f690*/  ISETP.GE.AND P0, PT, R29, 0x9, PT ;  /* 0x000000091d00780c */ /* 0x000fc60003f06270 */
[----:B------:R-:W-:Y:S01]  /*f6a0*/  IMAD R6, R6, UR20, RZ ;  /* 0x0000001406067c24 */ /* 0x000fe2000f8e02ff */
[----:B------:R-:W-:-:S03]  /*f6b0*/  ISETP.LT.OR P2, PT, R28, 0x1, !P0 ;  /* 0x000000011c00780c */ /* 0x000fc60004741670 */
[C---:B------:R-:W-:Y:S02]  /*f6c0*/  IMAD R6, R4.reuse, UR21, R6 ;  /* 0x0000001504067c24 */ /* 0x040fe4000f8e0206 */
[----:B------:R-:W-:-:S03]  /*f6d0*/  IMAD.WIDE.U32 R4, R4, UR20, R32 ;  /* 0x0000001404047c25 */ /* 0x000fc6000f8e0020 */
[----:B------:R-:W-:-:S05]  /*f6e0*/  IADD3 R4, P3, R4, UR22, RZ ;  /* 0x0000001604047c10 */ /* 0x000fca000ff7e0ff */
[----:B------:R-:W0:Y:S01]  /*f6f0*/  @!P2 LDC.64 R34, c[0x0][0x5c0] ;  /* 0x00017000ff22ab82 */ /* 0x000e220000000a00 */
[--C-:B------:R-:W-:Y:S02]  /*f700*/  IADD3.X R5, R5, UR23, R6.reuse, P3, !PT ;  /* 0x0000001705057c10 */ /* 0x100fe40009ffe406 */
[----:B------:R-:W-:-:S06]  /*f710*/  PRMT R6, RZ, 0x7610, R6 ;  /* 0x00007610ff067816 */ /* 0x000fcc0000000006 */
[----:B------:R-:W2:Y:S01]  /*f720*/  @!P2 LDG.E.U8 R6, desc[UR24][R4.64] ;  /* 0x000000180406a981 */ /* 0x000ea2000c1e1100 */
[----:B------:R-:W-:Y:S02]  /*f730*/  ISETP.LT.OR P3, PT, R28, 0x2, !P0 ;  /* 0x000000021c00780c */ /* 0x000fe40004761670 */
[----:B--2---:R-:W-:-:S04]  /*f740*/  LOP3.LUT R6, R6, 0xff, RZ, 0xc0, !PT ;  /* 0x000000ff06067812 */ /* 0x004fc800078ec0ff */
[----:B------:R-:W-:-:S05]  /*f750*/  F2FP.F16.E4M3.UNPACK_B R6, R6 ;  /* 0x00000006ff06723e */ /* 0x000fca00020006ff */
[----:B------:R-:W-:-:S05]  /*f760*/  HADD2.F32 R6, -RZ, R6.H0_H0 ;  /* 0x20000006ff067230 */ /* 0x000fca0000004100 */
[----:B------:R-:W-:-:S04]  /*f770*/  FMUL R6, R6, UR8 ;  /* 0x0000000806067c20 */ /* 0x000fc80008400000 */
[----:B------:R-:W-:Y:S01]  /*f780*/  FFMA R36, R7, UR17, R6 ;  /* 0x0000001107247c23 */ /* 0x000fe20008000006 */
[--C-:B0-----:R-:W-:Y:S02]  /*f790*/  @!P2 IADD3 R6, P4, P5, R24, UR12, R34.reuse ;  /* 0x0000000c1806ac10 */ /* 0x101fe4000fd9e022 */
[----:B------:R-:W-:Y:S02]  /*f7a0*/  PRMT R34, RZ, 0x7610, R34 ;  /* 0x00007610ff227816 */ /* 0x000fe40000000022 */
[----:B------:R-:W-:Y:S02]  /*f7b0*/  @!P2 IADD3.X R7, R30, UR11, R35, P4, P5 ;  /* 0x0000000b1e07ac10 */ /* 0x000fe4000a7ea423 */
[----:B------:R-:W-:-:S05]  /*f7c0*/  F2FP.SATFINITE.E4M3.F32.PACK_AB_MERGE_C R36, RZ, R36, RZ ;  /* 0x00000024ff24723e */ /* 0x000fca00048070ff */
[----:B------:R0:W-:Y:S04]  /*f7d0*/  @!P2 STG.E.U8 desc[UR24][R6.64], R36 ;  /* 0x000000240600a986 */ /* 0x0001e8000c101118 */
[----:B------:R-:W2:Y:S01]  /*f7e0*/  @!P3 LDG.E.U8 R34, desc[UR24][R4.64+0x1] ;  /* 0x000001180422b981 */ /* 0x000ea2000c1e1100 */
[----:B------:R-:W-:Y:S01]  /*f7f0*/  ISETP.LT.OR P2, PT, R28, 0x9, !P1 ;  /* 0x000000091c00780c */ /* 0x000fe20004f41670 */
[----:B0-----:R-:W0:Y:S02]  /*f800*/  @!P3 LDC.64 R6, c[0x0][0x5c0] ;  /* 0x00017000ff06bb82 */ /* 0x001e240000000a00 */
[----:B0-----:R-:W-:-:S04]  /*f810*/  @!P3 IADD3 R6, P4, P5, R24, UR12, R6 ;  /* 0x0000000c1806bc10 */ /* 0x001fc8000fd9e006 */
[----:B------:R-:W-:Y:S02]  /*f820*/  @!P3 IADD3.X R7, R30, UR11, R7, P4, P5 ;  /* 0x0000000b1e07bc10 */ /* 0x000fe4000a7ea407 */
[----:B--2---:R-:W-:-:S04]  /*f830*/  LOP3.LUT R34, R34, 0xff, RZ, 0xc0, !PT ;  /* 0x000000ff22227812 */ /* 0x004fc800078ec0ff */
[----:B------:R-:W-:-:S05]  /*f840*/  F2FP.F16.E4M3.UNPACK_B R34, R34 ;  /* 0x00000022ff22723e */ /* 0x000fca00020006ff */
[----:B------:R-:W-:-:S05]  /*f850*/  HADD2.F32 R34, -RZ, R34.H0_H0 ;  /* 0x20000022ff227230 */ /* 0x000fca0000004100 */
[----:B------:R-:W-:-:S04]  /*f860*/  FMUL R34, R34, UR8 ;  /* 0x0000000822227c20 */ /* 0x000fc80008400000 */
[----:B------:R-:W-:Y:S01]  /*f870*/  FFMA R34, R8, UR17, R34 ;  /* 0x0000001108227c23 */ /* 0x000fe20008000022 */
[----:B------:R-:W-:-:S04]  /*f880*/  PRMT R8, RZ, 0x7610, R8 ;  /* 0x00007610ff087816 */ /* 0x000fc80000000008 */
[----:B------:R-:W-:-:S05]  /*f890*/  F2FP.SATFINITE.E4M3.F32.PACK_AB_MERGE_C R34, RZ, R34, RZ ;  /* 0x00000022ff22723e */ /* 0x000fca00048070ff */
[----:B------:R0:W-:Y:S04]  /*f8a0*/  @!P3 STG.E.U8 desc[UR24][R6.64+0x1], R34 ;  /* 0x000001220600b986 */ /* 0x0001e8000c101118 */
[----:B------:R-:W2:Y:S01]  /*f8b0*/  @!P2 LDG.E.U8 R8, desc[UR24][R26.64+0x8] ;  /* 0x000008181a08a981 */ /* 0x000ea2000c1e1100 */
[----:B------:R-:W-:Y:S01]  /*f8c0*/  ISETP.LT.OR P3, PT, R28, 0xa, !P1 ;  /* 0x0000000a1c00780c */ /* 0x000fe20004f61670 */
        /* <DEDUP_REMOVED lines=10> */
[----:B0-----:R-:W-:Y:S01]  /*f970*/  PRMT R8, RZ, 0x7610, R8 ;  /* 0x00007610ff087816 */ /* 0x001fe20000000008 */
[----:B------:R-:W0:Y:S05]  /*f980*/  @!P3 LDC.64 R6, c[0x0][0x5c0] ;  /* 0x00017000ff06bb82 */ /* 0x000e2a0000000a00 */
[----:B------:R-:W2:Y:S01]  /*f990*/  @!P3 LDG.E.U8 R8, desc[UR24][R26.64+0x9] ;  /* 0x000009181a08b981 */ /* 0x000ea2000c1e1100 */
[----:B------:R-:W-:Y:S02]  /*f9a0*/  ISETP.LT.OR P2, PT, R28, 0x9, !P0 ;  /* 0x000000091c00780c */ /* 0x000fe40004741670 */
        /* <DEDUP_REMOVED lines=13> */
[----:B0-----:R-:W-:-:S04]  /*fa80*/  @!P2 IADD3 R6, P4, P5, R24, UR12, R6 ;  /* 0x0000000c1806ac10 */ /* 0x001fc8000fd9e006 */
[----:B------:R-:W-:Y:S02]  /*fa90*/  @!P2 IADD3.X R7, R30, UR11, R7, P4, P5 ;  /* 0x0000000b1e07ac10 */ /* 0x000fe4000a7ea407 */
        /* <DEDUP_REMOVED lines=70> */
[----:B------:R-:W-:Y:S02]  /*ff00*/  F2FP.SATFINITE.E4M3.F32.PACK_AB_MERGE_C R9, RZ, R8, RZ ;  /* 0x00000008ff09723e */ /* 0x000fe400048070ff */
[----:B------:R-:W-:-:S03]  /*ff10*/  PRMT R8, RZ, 0x7610, R8 ;  /* 0x00007610ff087816 */ /* 0x000fc60000000008 */
        /* <DEDUP_REMOVED lines=23> */
[--C-:B------:R-:W-:Y:S01]  /*10090*/  FFMA R18, R18, UR17, R8.reuse ;  /* 0x0000001112127c23 */ /* 0x100fe20008000008 */
[----:B------:R-:W-:-:S04]  /*100a0*/  PRMT R8, RZ, 0x7610, R8 ;  /* 0x00007610ff087816 */ /* 0x000fc80000000008 */
        /* <DEDUP_REMOVED lines=362> */
[----:B------:R-:W-:Y:S02]  /*11750*/  FFMA R8, R38, UR17, R8 ;  /* 0x0000001126087c23 */ /* 0x000fe40008000008 */
[----:B------:R-:W2:Y:S03]  /*11760*/  LDL.LU R38, [R1+0x10c] ;  /* 0x00010c0001267983 */ /* 0x000ea60000300800 */
[----:B------:R-:W-:Y:S02]  /*11770*/  F2FP.SATFINITE.E4M3.F32.PACK_AB_MERGE_C R9, RZ, R8, RZ ;  /* 0x00000008ff09723e */ /* 0x000fe400048070ff */
[----:B------:R-:W-:-:S03]  /*11780*/  PRMT R8, RZ, 0x7610, R8 ;  /* 0x00007610ff087816 */ /* 0x000fc60000000008 */
[----:B------:R0:W-:Y:S04]  /*11790*/  @!P3 STG.E.U8 desc[UR24][R6.64+0x51], R9 ;  /* 0x000051090600b986 */ /* 0x0001e8000c101118 */
[----:B------:R-:W3:Y:S01]  /*117a0*/  @!P2 LDG.E.U8 R8, desc[UR24][R4.64+0x50] ;  /* 0x000050180408a981 */ /* 0x000ee2000c1e1100 */
[----:B------:R-:W-:Y:S01]  /*117b0*/  ISETP.LT.OR P3, PT, R28, 0x52, !P0 ;  /* 0x000000521c00780c */ /* 0x000fe20004761670 */
[----:B0-----:R-:W0:Y:S02]  /*117c0*/  @!P2 LDC.64 R6, c[0x0][0x5c0] ;  /* 0x00017000ff06ab82 */ /* 0x001e240000000a00 */
[----:B0-----:R-:W-:-:S04]  /*117d0*/  @!P2 IADD3 R6, P4, P5, R24, UR12, R6 ;  /* 0x0000000c1806ac10 */ /* 0x001fc8000fd9e006 */
[----:B------:R-:W-:Y:S02]  /*117e0*/  @!P2 IADD3.X R7, R30, UR11, R7, P4, P5 ;  /* 0x0000000b1e07ac10 */ /* 0x000fe4000a7ea407 */
[----:B---3--:R-:W-:-:S04]  /*117f0*/  LOP3.LUT R8, R8, 0xff, RZ, 0xc0, !PT ;  /* 0x000000ff08087812 */ /* 0x008fc800078ec0ff */
[----:B------:R-:W-:-:S05]  /*11800*/  F2FP.F16.E4M3.UNPACK_B R8, R8 ;  /* 0x00000008ff08723e */ /* 0x000fca00020006ff */
[----:B------:R-:W-:-:S05]  /*11810*/  HADD2.F32 R8, -RZ, R8.H0_H0 ;  /* 0x20000008ff087230 */ /* 0x000fca0000004100 */
[----:B------:R-:W-:-:S04]  /*11820*/  FMUL R8, R8, UR8 ;  /* 0x0000000808087c20 */ /* 0x000fc80008400000 */
[----:B------:R-:W-:Y:S02]  /*11830*/  FFMA R8, R39, UR17, R8 ;  /* 0x0000001127087c23 */ /* 0x000fe40008000008 */
[----:B------:R-:W3:Y:S03]  /*11840*/  LDL.LU R39, [R1+0x110] ;  /* 0x0001100001277983 */ /* 0x000ee60000300800 */
[----:B------:R-:W-:Y:S02]  /*11850*/  F2FP.SATFINITE.E4M3.F32.PACK_AB_MERGE_C R9, RZ, R8, RZ ;  /* 0x00000008ff09723e */ /* 0x000fe400048070ff */
[----:B------:R-:W-:-:S03]  /*11860*/  PRMT R8, RZ, 0x7610, R8 ;  /* 0x00007610ff087816 */ /* 0x000fc60000000008 */
[----:B------:R0:W-:Y:S04]  /*11870*/  @!P2 STG.E.U8 desc[UR24][R6.64+0x50], R9 ;  /* 0x000050090600a986 */ /* 0x0001e8000c101118 */
[----:B------:R-:W4:Y:S01]  /*11880*/  @!P3 LDG.E.U8 R8, desc[UR24][R4.64+0x51] ;  /* 0x000051180408b981 */ /* 0x000f22000c1e1100 */
[----:B------:R-:W-:Y:S01]  /*11890*/  ISETP.LT.OR P2, PT, R28, 0x59, !P1 ;  /* 0x000000591c00780c */ /* 0x000fe20004f41670 */
[----:B0-----:R-:W0:Y:S02]  /*118a0*/  @!P3 LDC.64 R6, c[0x0][0x5c0] ;  /* 0x00017000ff06bb82 */ /* 0x001e240000000a00 */
[----:B0-----:R-:W-:-:S04]  /*118b0*/  @!P3 IADD3 R6, P4, P5, R24, UR12, R6 ;  /* 0x0000000c1806bc10 */ /* 0x001fc8000fd9e006 */
[----:B------:R-:W-:Y:S02]  /*118c0*/  @!P3 IADD3.X R7, R30, UR11, R7, P4, P5 ;  /* 0x0000000b1e07bc10 */ /* 0x000fe4000a7ea407 */
[----:B----4-:R-:W-:-:S04]  /*118d0*/  LOP3.LUT R8, R8, 0xff, RZ, 0xc0, !PT ;  /* 0x000000ff08087812 */ /* 0x010fc800078ec0ff */
[----:B------:R-:W-:-:S05]  /*118e0*/  F2FP.F16.E4M3.UNPACK_B R8, R8 ;  /* 0x00000008ff08723e */ /* 0x000fca00020006ff */
[----:B------:R-:W-:-:S05]  /*118f0*/  HADD2.F32 R8, -RZ, R8.H0_H0 ;  /* 0x20000008ff087230 */ /* 0x000fca0000004100 */
[----:B------:R-:W-:-:S04]  /*11900*/  FMUL R8, R8, UR8 ;  /* 0x0000000808087c20 */ /* 0x000fc80008400000 */
[----:B------:R-:W-:Y:S02]  /*11910*/  FFMA R8, R40, UR17, R8 ;  /* 0x0000001128087c23 */ /* 0x000fe40008000008 */
[----:B------:R-:W4:Y:S03]  /*11920*/  LDL.LU R40, [R1+0x114] ;  /* 0x0001140001287983 */ /* 0x000f260000300800 */
        /* <DEDUP_REMOVED lines=20> */
[----:B0-----:R-:W-:-:S05]  /*11a70*/  @!P3 IADD3 R6, P4, R24, R6, RZ ;  /* 0x000000061806b210 */ /* 0x001fca0007f9e0ff */
[----:B------:R-:W-:Y:S01]  /*11a80*/  @!P3 IMAD.X R7, R30, 0x1, R7, P4 ;  /* 0x000000011e07b824 */ /* 0x000fe200020e0607 */
        /* <DEDUP_REMOVED lines=54> */
[----:B0-----:R-:W-:-:S05]  /*11df0*/  @!P3 IADD3 R6, P4, R24, R6, RZ ;  /* 0x000000061806b210 */ /* 0x001fca0007f9e0ff */
[----:B------:R-:W-:Y:S01]  /*11e00*/  @!P3 IMAD.X R7, R30, 0x1, R7, P4 ;  /* 0x000000011e07b824 */ /* 0x000fe200020e0607 */
        /* <DEDUP_REMOVED lines=145> */
[----:B------:R-:W-:Y:S01]  /*12720*/  ISETP.LT.OR P1, PT, R28, 0x7a, !P1 ;  /* 0x0000007a1c00780c */ /* 0x000fe20004f21670 */
[----:B------:R-:W2:Y:S03]  /*12730*/  LDL.LU R38, [R1+0x154] ;  /* 0x0001540001267983 */ /* 0x000ea60000300800 */
[----:B------:R-:W-:Y:S02]  /*12740*/  F2FP.SATFINITE.E4M3.F32.PACK_AB_MERGE_C R9, RZ, R8, RZ ;  /* 0x00000008ff09723e */ /* 0x000fe400048070ff */
[----:B------:R-:W-:-:S03]  /*12750*/  PRMT R8, RZ, 0x7610, R8 ;  /* 0x00007610ff087816 */ /* 0x000fc60000000008 */
[----:B------:R0:W-:Y:S04]  /*12760*/  @!P3 STG.E.U8 desc[UR24][R6.64+0x71], R9 ;  /* 0x000071090600b986 */ /* 0x0001e8000c101118 */
[----:B------:R-:W3:Y:S01]  /*12770*/  @!P2 LDG.E.U8 R8, desc[UR24][R26.64+0x78] ;  /* 0x000078181a08a981 */ /* 0x000ee2000c1e1100 */
        /* <DEDUP_REMOVED lines=21> */
[----:B------:R-:W-:-:S05]  /*128d0*/  FFMA R8, R40, UR17, R8 ;  /* 0x0000001128087c23 */ /* 0x000fca0008000008 */
        /* <DEDUP_REMOVED lines=12> */
[----:B--2---:R-:W-:Y:S01]  /*129a0*/  FFMA R8, R38, UR17, R8 ;  /* 0x0000001126087c23 */ /* 0x004fe20008000008 */
[----:B------:R-:W-:Y:S01]  /*129b0*/  IADD3 R9, P0, R31, 0x80, RZ ;  /* 0x000000801f097810 */ /* 0x000fe20007f1e0ff */
[----:B------:R-:W2:Y:S03]  /*129c0*/  LDL.LU R38, [R1+0x15c] ;  /* 0x00015c0001267983 */ /* 0x000ea60000300800 */
[----:B------:R-:W-:Y:S02]  /*129d0*/  F2FP.SATFINITE.E4M3.F32.PACK_AB_MERGE_C R11, RZ, R8, RZ ;  /* 0x00000008ff0b723e */ /* 0x000fe400048070ff */
[----:B------:R-:W-:-:S03]  /*129e0*/  PRMT R8, RZ, 0x7610, R8 ;  /* 0x00007610ff087816 */ /* 0x000fc60000000008 */
[----:B------:R0:W-:Y:S04]  /*129f0*/  @!P2 STG.E.U8 desc[UR24][R6.64+0x78], R11 ;  /* 0x0000780b0600a986 */ /* 0x0001e8000c101118 */
[----:B------:R1:W4:Y:S01]  /*12a00*/  @!P1 LDG.E.U8 R8, desc[UR24][R4.64+0x79] ;  /* 0x0000791804089981 */ /* 0x000322000c1e1100 */
[----:B------:R-:W-:Y:S01]  /*12a10*/  IMAD.X R10, RZ, RZ, R37, P0 ;  /* 0x000000ffff0a7224 */ /* 0x000fe200000e0625 */
[----:B------:R-:W-:-:S03]  /*12a20*/  ISETP.GE.AND P0, PT, R29, 0x81, PT ;  /* 0x000000811d00780c */ /* 0x000fc60003f06270 */
[----:B------:R-:W-:Y:S01]  /*12a30*/  IMAD R10, R10, UR20, RZ ;  /* 0x000000140a0a7c24 */ /* 0x000fe2000f8e02ff */
[----:B0-----:R-:W0:Y:S01]  /*12a40*/  @!P1 LDC.64 R6, c[0x0][0x5c0] ;  /* 0x00017000ff069b82 */ /* 0x001e220000000a00 */
[----:B------:R-:W-:Y:S01]  /*12a50*/  ISETP.LT.OR P3, PT, R28, 0x1, !P0 ;  /* 0x000000011c00780c */ /* 0x000fe20004761670 */
[----:B-1----:R-:W-:-:S04]  /*12a60*/  IMAD.WIDE.U32 R4, R9, UR20, R32 ;  /* 0x0000001409047c25 */ /* 0x002fc8000f8e0020 */
[----:B------:R-:W-:Y:S01]  /*12a70*/  IMAD R9, R9, UR21, R10 ;  /* 0x0000001509097c24 */ /* 0x000fe2000f8e020a */
[----:B------:R-:W-:-:S04]  /*12a80*/  IADD3 R4, P2, R4, UR22, RZ ;  /* 0x0000001604047c10 */ /* 0x000fc8000ff5e0ff */
[----:B------:R-:W-:Y:S02]  /*12a90*/  IADD3.X R5, R5, UR23, R9, P2, !PT ;  /* 0x0000001705057c10 */ /* 0x000fe400097fe409 */
[----:B0-----:R-:W-:-:S04]  /*12aa0*/  @!P1 IADD3 R6, P4, P5, R24, UR12, R6 ;  /* 0x0000000c18069c10 */ /* 0x001fc8000fd9e006 */
[----:B------:R-:W-:Y:S02]  /*12ab0*/  @!P1 IADD3.X R7, R30, UR11, R7, P4, P5 ;  /* 0x0000000b1e079c10 */ /* 0x000fe4000a7ea407 */
[----:B----4-:R-:W-:-:S04]  /*12ac0*/  LOP3.LUT R8, R8, 0xff, RZ, 0xc0, !PT ;  /* 0x000000ff08087812 */ /* 0x010fc800078ec0ff */
[----:B------:R-:W-:-:S05]  /*12ad0*/  F2FP.F16.E4M3.UNPACK_B R8, R8 ;  /* 0x00000008ff08723e */ /* 0x000fca00020006ff */
[----:B------:R-:W-:-:S05]  /*12ae0*/  HADD2.F32 R8, -RZ, R8.H0_H0 ;  /* 0x20000008ff087230 */ /* 0x000fca0000004100 */
[----:B------:R-:W-:-:S04]  /*12af0*/  FMUL R8, R8, UR8 ;  /* 0x0000000808087c20 */ /* 0x000fc80008400000 */
[----:B---3--:R-:W-:Y:S01]  /*12b00*/  FFMA R8, R39, UR17, R8 ;  /* 0x0000001127087c23 */ /* 0x008fe20008000008 */
[----:B------:R-:W-:Y:S01]  /*12b10*/  ISETP.LT.OR P2, PT, R28, 0x2, !P0 ;  /* 0x000000021c00780c */ /* 0x000fe20004741670 */
[----:B------:R-:W3:Y:S03]  /*12b20*/  LDL.LU R39, [R1+0x160] ;  /* 0x0001600001277983 */ /* 0x000ee60000300800 */
[----:B------:R-:W-:Y:S02]  /*12b30*/  F2FP.SATFINITE.E4M3.F32.PACK_AB_MERGE_C R11, RZ, R8, RZ ;  /* 0x00000008ff0b723e */ /* 0x000fe400048070ff */
[----:B------:R-:W-:-:S03]  /*12b40*/  PRMT R8, RZ, 0x7610, R8 ;  /* 0x00007610ff087816 */ /* 0x000fc60000000008 */
[----:B------:R0:W-:Y:S04]  /*12b50*/  @!P1 STG.E.U8 desc[UR24][R6.64+0x79], R11 ;  /* 0x0000790b06009986 */ /* 0x0001e8000c101118 */
[----:B------:R-:W4:Y:S01]  /*12b60*/  @!P3 LDG.E.U8 R8, desc[UR24][R4.64] ;  /* 0x000000180408b981 */ /* 0x000f22000c1e1100 */
        /* <DEDUP_REMOVED lines=10> */
[----:B------:R-:W-:Y:S01]  /*12c10*/  F2FP.SATFINITE.E4M3.F32.PACK_AB_MERGE_C R13, RZ, R8, RZ ;  /* 0x00000008ff0d723e */ /* 0x000fe200048070ff */
[----:B------:R-:W-:Y:S01]  /*12c20*/  IMAD.X R9, RZ, RZ, R37, P1 ;  /* 0x000000ffff097224 */ /* 0x000fe200008e0625 */
[----:B------:R-:W-:Y:S01]  /*12c30*/  PRMT R8, RZ, 0x7610, R8 ;  /* 0x00007610ff087816 */ /* 0x000fe20000000008 */
[----:B------:R-:W-:Y:S01]  /*12c40*/  IMAD.U32 R17, RZ, RZ, UR11 ;  /* 0x0000000bff117e24 */ /* 0x000fe2000f8e00ff */
[----:B------:R-:W4:Y:S04]  /*12c50*/  LDL.LU R40, [R1+0x168] ;  /* 0x0001680001287983 */ /* 0x000f280000300800 */
[----:B------:R0:W-:Y:S04]  /*12c60*/  @!P3 STG.E.U8 desc[UR24][R6.64], R13 ;  /* 0x0000000d0600b986 */ /* 0x0001e8000c101118 */
[----:B------:R-:W3:Y:S01]  /*12c70*/  @!P2 LDG.E.U8 R8, desc[UR24][R4.64+0x1] ;  /* 0x000001180408a981 */ /* 0x000ee2000c1e1100 */
[----:B------:R-:W-:Y:S01]  /*12c80*/  ISETP.GE.AND P1, PT, R29, 0x89, PT ;  /* 0x000000891d00780c */ /* 0x000fe20003f26270 */
[----:B------:R-:W-:-:S03]  /*12c90*/  IMAD R12, R9, UR20, RZ ;  /* 0x00000014090c7c24 */ /* 0x000fc6000f8e02ff */
[----:B------:R-:W-:Y:S01]  /*12ca0*/  ISETP.LT.OR P3, PT, R28, 0x1, !P1 ;  /* 0x000000011c00780c */ /* 0x000fe20004f61670 */
[----:B0-----:R-:W0:Y:S01]  /*12cb0*/  @!P2 LDC.64 R6, c[0x0][0x5c0] ;  /* 0x00017000ff06ab82 */ /* 0x001e220000000a00 */
[----:B------:R-:W-:Y:S01]  /*12cc0*/  IMAD R13, R11, UR21, R12 ;  /* 0x000000150b0d7c24 */ /* 0x000fe2000f8e020c */
[----:B0-----:R-:W-:Y:S02]  /*12cd0*/  @!P2 IADD3 R10, P4, P5, R24, UR10, R6 ;  /* 0x0000000a180aac10 */ /* 0x001fe4000fd9e006 */
[----:B---3--:R-:W-:-:S04]  /*12ce0*/  LOP3.LUT R8, R8, 0xff, RZ, 0xc0, !PT ;  /* 0x000000ff08087812 */ /* 0x008fc800078ec0ff */
[----:B------:R-:W-:-:S05]  /*12cf0*/  F2FP.F16.E4M3.UNPACK_B R8, R8 ;  /* 0x00000008ff08723e */ /* 0x000fca00020006ff */
[----:B------:R-:W-:-:S05]  /*12d00*/  HADD2.F32 R8, -RZ, R8.H0_H0 ;  /* 0x20000008ff087230 */ /* 0x000fca0000004100 */
[----:B------:R-:W-:Y:S01]  /*12d10*/  FMUL R6, R8, UR8 ;  /* 0x0000000808067c20 */ /* 0x000fe20008400000 */
[----:B------:R-:W-:Y:S01]  /*12d20*/  IMAD.WIDE.U32 R8, R11, UR20, R32 ;  /* 0x000000140b087c25 */ /* 0x000fe2000f8e0020 */
[----:B------:R-:W-:-:S03]  /*12d30*/  @!P2 IADD3.X R11, R30, UR9, R7, P4, P5 ;  /* 0x000000091e0bac10 */ /* 0x000fc6000a7ea407 */
[----:B------:R-:W-:Y:S01]  /*12d40*/  FFMA R12, R39, UR17, R6 ;  /* 0x00000011270c7c23 */ /* 0x000fe20008000006 */
[----:B------:R-:W-:-:S04]  /*12d50*/  IADD3 R6, P4, R8, UR22, RZ ;  /* 0x0000001608067c10 */ /* 0x000fc8000ff9e0ff */
[----:B------:R-:W-:Y:S02]  /*12d60*/  F2FP.SATFINITE.E4M3.F32.PACK_AB_MERGE_C R15, RZ, R12, RZ ;  /* 0x0000000cff0f723e */ /* 0x000fe400048070ff */
[----:B------:R-:W-:Y:S02]  /*12d70*/  PRMT R12, RZ, 0x7610, R12 ;  /* 0x00007610ff0c7816 */ /* 0x000fe4000000000c */
[----:B------:R-:W-:Y:S01]  /*12d80*/  IADD3.X R7, R9, UR23, R13, P4, !PT ;  /* 0x0000001709077c10 */ /* 0x000fe2000a7fe40d */
[----:B------:R0:W-:Y:S01]  /*12d90*/  @!P2 STG.E.U8 desc[UR24][R10.64+0x1], R15 ;  /* 0x0000010f0a00a986 */ /* 0x0001e2000c101118 */
[----:B------:R-:W1:Y:S03]  /*12da0*/  @!P3 LDC.64 R8, c[0x0][0x5c0] ;  /* 0x00017000ff08bb82 */ /* 0x000e660000000a00 */
[----:B------:R-:W3:Y:S01]  /*12db0*/  @!P3 LDG.E.U8 R12, desc[UR24][R6.64] ;  /* 0x00000018060cb981 */ /* 0x000ee2000c1e1100 */
[----:B------:R-:W-:Y:S01]  /*12dc0*/  IMAD.U32 R13, RZ, RZ, UR12 ;  /* 0x0000000cff0d7e24 */ /* 0x000fe2000f8e00ff */
[----:B------:R-:W-:-:S04]  /*12dd0*/  ISETP.LT.OR P2, PT, R28, 0x2, !P1 ;  /* 0x000000021c00780c */ /* 0x000fc80004f41670 */
[----:B------:R-:W-:-:S04]  /*12de0*/  @!P3 IADD3 R13, P4, P5, R13, UR10, R24 ;  /* 0x0000000a0d0dbc10 */ /* 0x000fc8000fd9e018 */
[----:B0-----:R-:W-:Y:S02]  /*12df0*/  @!P3 IADD3.X R10, R17, UR9, R30, P4, P5 ;  /* 0x00000009110abc10 */ /* 0x001fe4000a7ea41e */
[----:B-1----:R-:W-:-:S05]  /*12e00*/  @!P3 IADD3 R8, P4, R13, R8, RZ ;  /* 0x000000080d08b210 */ /* 0x002fca0007f9e0ff */
[----:B------:R-:W-:Y:S01]  /*12e10*/  @!P3 IMAD.X R9, R10, 0x1, R9, P4 ;  /* 0x000000010a09b824 */ /* 0x000fe200020e0609 */
[----:B------:R-:W-:Y:S02]  /*12e20*/  PRMT R10, RZ, 0x7610, R10 ;  /* 0x00007610ff0a7816 */ /* 0x000fe4000000000a */
[----:B---3--:R-:W-:-:S04]  /*12e30*/  LOP3.LUT R12, R12, 0xff, RZ, 0xc0, !PT ;  /* 0x000000ff0c0c7812 */ /* 0x008fc800078ec0ff */
[----:B------:R-:W-:-:S05]  /*12e40*/  F2FP.F16.E4M3.UNPACK_B R12, R12 ;  /* 0x0000000cff0c723e */ /* 0x000fca00020006ff */
[----:B------:R-:W-:-:S05]  /*12e50*/  HADD2.F32 R12, -RZ, R12.H0_H0 ;  /* 0x2000000cff0c7230 */ /* 0x000fca0000004100 */
[----:B------:R-:W-:-:S04]  /*12e60*/  FMUL R12, R12, UR8 ;  /* 0x000000080c0c7c20 */ /* 0x000fc80008400000 */
[----:B--2---:R-:W-:Y:S01]  /*12e70*/  FFMA R12, R38, UR17, R12 ;  /* 0x00000011260c7c23 */ /* 0x004fe2000800000c */
[----:B------:R-:W-:Y:S01]  /*12e80*/  IMAD.U32 R13, RZ, RZ, UR12 ;  /* 0x0000000cff0d7e24 */ /* 0x000fe2000f8e00ff */
[----:B------:R-:W2:Y:S03]  /*12e90*/  LDL.LU R38, [R1+0x16c] ;  /* 0x00016c0001267983 */ /* 0x000ea60000300800 */
[----:B------:R-:W-:Y:S01]  /*12ea0*/  F2FP.SATFINITE.E4M3.F32.PACK_AB_MERGE_C R11, RZ, R12, RZ ;  /* 0x0000000cff0b723e */ /* 0x000fe200048070ff */
[----:B------:R-:W-:Y:S01]  /*12eb0*/  IMAD.U32 R15, RZ, RZ, UR11 ;  /* 0x0000000bff0f7e24 */ /* 0x000fe2000f8e00ff */
[----:B------:R-:W-:Y:S01]  /*12ec0*/  @!P2 IADD3 R13, P4, P5, R13, UR10, R24 ;  /* 0x0000000a0d0dac10 */ /* 0x000fe2000fd9e018 */
[----:B------:R-:W3:Y:S04]  /*12ed0*/  LDL.LU R39, [R1+0x170] ;  /* 0x0001700001277983 */ /* 0x000ee80000300800 */
[----:B------:R0:W-:Y:S04]  /*12ee0*/  @!P3 STG.E.U8 desc[UR24][R8.64], R11 ;  /* 0x0000000b0800b986 */ /* 0x0001e8000c101118 */
[----:B------:R-:W4:Y:S01]  /*12ef0*/  @!P2 LDG.E.U8 R10, desc[UR24][R6.64+0x1] ;  /* 0x00000118060aa981 */ /* 0x000f22000c1e1100 */
[----:B0-----:R-:W0:Y:S01]  /*12f00*/  @!P2 LDC.64 R8, c[0x0][0x5c0] ;  /* 0x00017000ff08ab82 */ /* 0x001e220000000a00 */
[----:B------:R-:W-:-:S02]  /*12f10*/  ISETP.LT.OR P3, PT, R28, 0x9, !P0 ;  /* 0x000000091c00780c */ /* 0x000fc40004761670 */
[----:B------:R-:W-:Y:S02]  /*12f20*/  @!P2 IADD3.X R12, R15, UR9, R30, P4, P5 ;  /* 0x000000090f0cac10 */ /* 0x000fe4000a7ea41e */
        /* <DEDUP_REMOVED lines=11> */
[----:B0-----:R-:W0:Y:S01]  /*12fe0*/  @!P3 LDC.64 R8, c[0x0][0x5c0] ;  /* 0x00017000ff08bb82 */ /* 0x001e220000000a00 */
[----:B------:R-:W-:Y:S02]  /*12ff0*/  ISETP.LT.OR P2, PT, R28, 0xa, !P0 ;  /* 0x0000000a1c00780c */ /* 0x000fe40004741670 */
[----:B0-----:R-:W-:-:S04]  /*13000*/  @!P3 IADD3 R8, P4, P5, R24, UR10, R8 ;  /* 0x0000000a1808bc10 */ /* 0x001fc8000fd9e008 */
[----:B------:R-:W-:Y:S02]  /*13010*/  @!P3 IADD3.X R9, R30, UR9, R9, P4, P5 ;  /* 0x000000091e09bc10 */ /* 0x000fe4000a7ea409 */
[----:B----4-:R-:W-:-:S04]  /*13020*/  LOP3.LUT R10, R10, 0xff, RZ, 0xc0, !PT ;  /* 0x000000ff0a0a7812 */ /* 0x010fc800078ec0ff */
[----:B------:R-:W-:-:S05]  /*13030*/  F2FP.F16.E4M3.UNPACK_B R10, R10 ;  /* 0x0000000aff0a723e */ /* 0x000fca00020006ff */
[----:B------:R-:W-:-:S05]  /*13040*/  HADD2.F32 R10, -RZ, R10.H0_H0 ;  /* 0x2000000aff0a7230 */ /* 0x000fca0000004100 */
[----:B------:R-:W-:-:S04]  /*13050*/  FMUL R10, R10, UR8 ;  /* 0x000000080a0a7c20 */ /* 0x000fc80008400000 */
[----:B--2---:R-:W-:Y:S02]  /*13060*/  FFMA R10, R38, UR17, R10 ;  /* 0x00000011260a7c23 */ /* 0x004fe4000800000a */
[----:B------:R-:W2:Y:S03]  /*13070*/  LDL.LU R38, [R1+0x174] ;  /* 0x0001740001267983 */ /* 0x000ea60000300800 */
[----:B------:R-:W-:Y:S01]  /*13080*/  F2FP.SATFINITE.E4M3.F32.PACK_AB_MERGE_C R11, RZ, R10, RZ ;  /* 0x0000000aff0b723e */ /* 0x000fe200048070ff */
[----:B------:R-:W-:Y:S01]  /*13090*/  IMAD.U32 R13, RZ, RZ, UR12 ;  /* 0x0000000cff0d7e24 */ /* 0x000fe2000f8e00ff */
[----:B------:R-:W-:Y:S01]  /*130a0*/  PRMT R10, RZ, 0x7610, R10 ;  /* 0x00007610ff0a7816 */ /* 0x000fe2000000000a */
[----:B------:R-:W4:Y:S04]  /*130b0*/  LDL.LU R40, [R1+0x178] ;  /* 0x0001780001287983 */ /* 0x000f280000300800 */
[----:B------:R0:W-:Y:S04]  /*130c0*/  @!P3 STG.E.U8 desc[UR24][R8.64+0x8], R11 ;  /* 0x0000080b0800b986 */ /* 0x0001e8000c101118 */
[----:B------:R-:W3:Y:S01]  /*130d0*/  @!P2 LDG.E.U8 R10, desc[UR24][R4.64+0x9] ;  /* 0x00000918040aa981 */ /* 0x000ee2000c1e1100 */
[----:B0-----:R-:W0:Y:S01]  /*130e0*/  @!P2 LDC.64 R8, c[0x0][0x5c0] ;  /* 0x00017000ff08ab82 */ /* 0x001e220000000a00 */
[----:B------:R-:W-:-:S02]  /*130f0*/  ISETP.LT.OR P3, PT, R28, 0x9, !P1 ;  /* 0x000000091c00780c */ /* 0x000fc40004f61670 */
[----:B0-----:R-:W-:-:S04]  /*13100*/  @!P2 IADD3 R8, P4, P5, R24, UR10, R8 ;  /* 0x0000000a1808ac10 */ /* 0x001fc8000fd9e008 */
[----:B------:R-:W-:Y:S02]  /*13110*/  @!P2 IADD3.X R9, R30, UR9, R9, P4, P5 ;  /* 0x000000091e09ac10 */ /* 0x000fe4000a7ea409 */
[----:B---3--:R-:W-:-:S04]  /*13120*/  LOP3.LUT R10, R10, 0xff, RZ, 0xc0, !PT ;  /* 0x000000ff0a0a7812 */ /* 0x008fc800078ec0ff */
[----:B------:R-:W-:-:S05]  /*13130*/  F2FP.F16.E4M3.UNPACK_B R10, R10 ;  /* 0x0000000aff0a723e */ /* 0x000fca00020006ff */
[----:B------:R-:W-:-:S05]  /*13140*/  HADD2.F32 R10, -RZ, R10.H0_H0 ;  /* 0x2000000aff0a7230 */ /* 0x000fca0000004100 */
[----:B------:R-:W-:-:S04]  /*13150*/  FMUL R10, R10, UR8 ;  /* 0x000000080a0a7c20 */ /* 0x000fc80008400000 */
[----:B------:R-:W-:-:S05]  /*13160*/  FFMA R10, R39, UR17, R10 ;  /* 0x00000011270a7c23 */ /* 0x000fca000800000a */
[----:B------:R-:W-:Y:S02]  /*13170*/  F2FP.SATFINITE.E4M3.F32.PACK_AB_MERGE_C R11, RZ, R10, RZ ;  /* 0x0000000aff0b723e */ /* 0x000fe400048070ff */
[----:B------:R-:W-:-:S03]  /*13180*/  PRMT R10, RZ, 0x7610, R10 ;  /* 0x00007610ff0a7816 */ /* 0x000fc6000000000a */
[----:B------:R0:W-:Y:S04]  /*13190*/  @!P2 STG.E.U8 desc[UR24][R8.64+0x9], R11 ;  /* 0x0000090b0800a986 */ /* 0x0001e8000c101118 */
[----:B------:R-:W3:Y:S01]  /*131a0*/  @!P3 LDG.E.U8 R10, desc[UR24][R6.64+0x8] ;  /* 0x00000818060ab981 */ /* 0x000ee2000c1e1100 */
[----:B0-----:R-:W0:Y:S01]  /*131b0*/  @!P3 LDC.64 R8, c[0x0][0x5c0] ;  /* 0x00017000ff08bb82 */ /* 0x001e220000000a00 */
[----:B------:R-:W-:Y:S02]  /*131c0*/  @!P3 IADD3 R13, P4, P5, R13, UR10, R24 ;  /* 0x0000000a0d0dbc10 */ /* 0x000fe4000fd9e018 */
[----:B------:R-:W-:Y:S02]  /*131d0*/  ISETP.LT.OR P2, PT, R28, 0xa, !P1 ;  /* 0x0000000a1c00780c */ /* 0x000fe40004f41670 */
[----:B------:R-:W-:-:S02]  /*131e0*/  @!P3 IADD3.X R12, R15, UR9, R30, P4, P5 ;  /* 0x000000090f0cbc10 */ /* 0x000fc4000a7ea41e */
[----:B0-----:R-:W-:-:S05]  /*131f0*/  @!P3 IADD3 R8, P4, R13, R8, RZ ;  /* 0x000000080d08b210 */ /* 0x001fca0007f9e0ff */
[----:B------:R-:W-:Y:S01]  /*13200*/  @!P3 IMAD.X R9, R12, 0x1, R9, P4 ;  /* 0x000000010c09b824 */ /* 0x000fe200020e0609 */
        /* <DEDUP_REMOVED lines=8> */
[----:B------:R-:W3:Y:S01]  /*13290*/  LDL.LU R39, [R1+0x180] ;  /* 0x0001800001277983 */ /* 0x000ee20000300800 */
[----:B------:R-:W-:-:S03]  /*132a0*/  PRMT R10, RZ, 0x7610, R10 ;  /* 0x00007610ff0a7816 */ /* 0x000fc6000000000a */
[----:B------:R0:W-:Y:S04]  /*132b0*/  @!P3 STG.E.U8 desc[UR24][R8.64+0x8], R11 ;  /* 0x0000080b0800b986 */ /* 0x0001e8000c101118 */
[----:B------:R-:W4:Y:S01]  /*132c0*/  @!P2 LDG.E.U8 R10, desc[UR24][R6.64+0x9] ;  /* 0x00000918060aa981 */ /* 0x000f22000c1e1100 */
[----:B0-----:R-:W0:Y:S01]  /*132d0*/  @!P2 LDC.64 R8, c[0x0][0x5c0] ;  /* 0x00017000ff08ab82 */ /* 0x001e220000000a00 */
[----:B------:R-:W-:Y:S02]  /*132e0*/  @!P2 IADD3 R13, P4, P5, R13, UR10, R24 ;  /* 0x0000000a0d0dac10 */ /* 0x000fe4000fd9e018 */
[----:B------:R-:W-:Y:S02]  /*132f0*/  ISETP.LT.OR P3, PT, R28, 0x11, !P0 ;  /* 0x000000111c00780c */ /* 0x000fe40004761670 */
[----:B------:R-:W-:-:S02]  /*13300*/  @!P2 IADD3.X R12, R15, UR9, R30, P4, P5 ;  /* 0x000000090f0cac10 */ /* 0x000fc4000a7ea41e */
        /* <DEDUP_REMOVED lines=777> */
[----:B---3--:R-:W-:Y:S01]  /*163a0*/  FFMA R10, R39, UR17, R10 ;  /* 0x00000011270a7c23 */ /* 0x008fe2000800000a */
[----:B------:R-:W-:Y:S01]  /*163b0*/  IMAD.U32 R13, RZ, RZ, UR12 ;  /* 0x0000000cff0d7e24 */ /* 0x000fe2000f8e00ff */
[----:B------:R-:W3:Y:S03]  /*163c0*/  LDL.LU R39, [R1+0x248] ;  /* 0x0002480001277983 */ /* 0x000ee60000300800 */
[----:B------:R-:W-:Y:S01]  /*163d0*/  F2FP.SATFINITE.E4M3.F32.PACK_AB_MERGE_C R11, RZ, R10, RZ ;  /* 0x0000000aff0b723e */ /* 0x000fe200048070ff */
[----:B------:R-:W4:Y:S01]  /*163e0*/  LDL.LU R40, [R1+0x24c] ;  /* 0x00024c0001287983 */ /* 0x000f220000300800 */
[----:B------:R-:W-:-:S03]  /*163f0*/  PRMT R10, RZ, 0x7610, R10 ;  /* 0x00007610ff0a7816 */ /* 0x000fc6000000000a */
[----:B------:R0:W-:Y:S04]  /*16400*/  @!P2 STG.E.U8 desc[UR24][R8.64+0x71], R11 ;  /* 0x0000710b0800a986 */ /* 0x0001e8000c101118 */
[----:B------:R-:W2:Y:S01]  /*16410*/  @!P3 LDG.E.U8 R10, desc[UR24][R6.64+0x70] ;  /* 0x00007018060ab981 */ /* 0x000ea2000c1e1100 */
[----:B0-----:R-:W0:Y:S01]  /*16420*/  @!P3 LDC.64 R8, c[0x0][0x5c0] ;  /* 0x00017000ff08bb82 */ /* 0x001e220000000a00 */
[----:B------:R-:W-:Y:S02]  /*16430*/  @!P3 IADD3 R13, P4, P5, R13, UR10, R24 ;  /* 0x0000000a0d0dbc10 */ /* 0x000fe4000fd9e018 */
[----:B------:R-:W-:Y:S02]  /*16440*/  ISETP.LT.OR P2, PT, R28, 0x72, !P1 ;  /* 0x000000721c00780c */ /* 0x000fe40004f41670 */
[----:B------:R-:W-:-:S02]  /*16450*/  @!P3 IADD3.X R12, R15, UR9, R30, P4, P5 ;  /* 0x000000090f0cbc10 */ /* 0x000fc4000a7ea41e */
[----:B0-----:R-:W-:-:S05]  /*16460*/  @!P3 IADD3 R8, P4, R13, R8, RZ ;  /* 0x000000080d08b210 */ /* 0x001fca0007f9e0ff */
[----:B------:R-:W-:Y:S01]  /*16470*/  @!P3 IMAD.X R9, R12, 0x1, R9, P4 ;  /* 0x000000010c09b824 */ /* 0x000fe200020e0609 */
[----:B--2---:R-:W-:-:S04]  /*16480*/  LOP3.LUT R10, R10, 0xff, RZ, 0xc0, !PT ;  /* 0x000000ff0a0a7812 */ /* 0x004fc800078ec0ff */
[----:B------:R-:W-:-:S05]  /*16490*/  F2FP.F16.E4M3.UNPACK_B R10, R10 ;  /* 0x0000000aff0a723e */ /* 0x000fca00020006ff */
[----:B------:R-:W-:-:S05]  /*164a0*/  HADD2.F32 R10, -RZ, R10.H0_H0 ;  /* 0x2000000aff0a7230 */ /* 0x000fca0000004100 */
[----:B------:R-:W-:-:S04]  /*164b0*/  FMUL R10, R10, UR8 ;  /* 0x000000080a0a7c20 */ /* 0x000fc80008400000 */
[----:B------:R-:W-:Y:S01]  /*164c0*/  FFMA R10, R38, UR17, R10 ;  /* 0x00000011260a7c23 */ /* 0x000fe2000800000a */
[----:B------:R-:W-:Y:S01]  /*164d0*/  IMAD.U32 R13, RZ, RZ, UR12 ;  /* 0x0000000cff0d7e24 */ /* 0x000fe2000f8e00ff */
[----:B------:R-:W2:Y:S03]  /*164e0*/  LDL.LU R38, [R1+0x250] ;  /* 0x0002500001267983 */ /* 0x000ea60000300800 */
        /* <DEDUP_REMOVED lines=14> */
[----:B------:R-:W-:Y:S01]  /*165d0*/  FFMA R10, R39, UR17, R10 ;  /* 0x00000011270a7c23 */ /* 0x000fe2000800000a */
        /* <DEDUP_REMOVED lines=17> */
[----:B------:R1:W4:Y:S02]  /*166f0*/  @!P0 LDG.E.U8 R10, desc[UR24][R4.64+0x79] ;  /* 0x00007918040a8981 */ /* 0x000324000c1e1100 */
[----:B-1----:R-:W1:Y:S01]  /*16700*/  @!P0 LDC.64 R4, c[0x0][0x5c0] ;  /* 0x00017000ff048b82 */ /* 0x002e620000000a00 */
[----:B------:R-:W-:Y:S02]  /*16710*/  ISETP.LT.OR P2, PT, R28, 0x79, !P1 ;  /* 0x000000791c00780c */ /* 0x000fe40004f41670 */
[----:B0-----:R-:W-:Y:S02]  /*16720*/  PRMT R8, RZ, 0x7610, R8 ;  /* 0x00007610ff087816 */ /* 0x001fe40000000008 */
[----:B-1----:R-:W-:-:S04]  /*16730*/  @!P0 IADD3 R4, P3, P4, R24, UR10, R4 ;  /* 0x0000000a18048c10 */ /* 0x002fc8000fc7e004 */
[----:B------:R-:W-:Y:S02]  /*16740*/  @!P0 IADD3.X R5, R30, UR9, R5, P3, P4 ;  /* 0x000000091e058c10 */ /* 0x000fe40009fe8405 */
[----:B----4-:R-:W-:-:S04]  /*16750*/  LOP3.LUT R10, R10, 0xff, RZ, 0xc0, !PT ;  /* 0x000000ff0a0a7812 */ /* 0x010fc800078ec0ff */
[----:B------:R-:W-:-:S05]  /*16760*/  F2FP.F16.E4M3.UNPACK_B R10, R10 ;  /* 0x0000000aff0a723e */ /* 0x000fca00020006ff */
[----:B------:R-:W-:-:S05]  /*16770*/  HADD2.F32 R10, -RZ, R10.H0_H0 ;  /* 0x2000000aff0a7230 */ /* 0x000fca0000004100 */
[----:B------:R-:W-:-:S04]  /*16780*/  FMUL R10, R10, UR8 ;  /* 0x000000080a0a7c20 */ /* 0x000fc80008400000 */
[----:B--2---:R-:W-:Y:S01]  /*16790*/  FFMA R10, R38, UR17, R10 ;  /* 0x00000011260a7c23 */ /* 0x004fe2000800000a */
[----:B------:R-:W-:Y:S02]  /*167a0*/  IMAD.U32 R11, RZ, RZ, UR12 ;  /* 0x0000000cff0b7e24 */ /* 0x000fe4000f8e00ff */
[----:B------:R-:W-:Y:S01]  /*167b0*/  IMAD.U32 R13, RZ, RZ, UR11 ;  /* 0x0000000bff0d7e24 */ /* 0x000fe2000f8e00ff */
[----:B------:R-:W-:Y:S01]  /*167c0*/  ISETP.LT.OR P1, PT, R28, 0x7a, !P1 ;  /* 0x0000007a1c00780c */ /* 0x000fe20004f21670 */
[----:B------:R-:W2:Y:S01]  /*167d0*/  LDL.LU R38, [R1+0x258] ;  /* 0x0002580001267983 */ /* 0x000ea20000300800 */
[----:B------:R-:W-:-:S05]  /*167e0*/  F2FP.SATFINITE.E4M3.F32.PACK_AB_MERGE_C R9, RZ, R10, RZ ;  /* 0x0000000aff09723e */ /* 0x000fca00048070ff */
[----:B------:R0:W-:Y:S04]  /*167f0*/  @!P0 STG.E.U8 desc[UR24][R4.64+0x79], R9 ;  /* 0x0000790904008986 */ /* 0x0001e8000c101118 */
[----:B------:R-:W4:Y:S01]  /*16800*/  @!P2 LDG.E.U8 R8, desc[UR24][R6.64+0x78] ;  /* 0x000078180608a981 */ /* 0x000f22000c1e1100 */
[----:B0-----:R-:W0:Y:S01]  /*16810*/  @!P2 LDC.64 R4, c[0x0][0x5c0] ;  /* 0x00017000ff04ab82 */ /* 0x001e220000000a00 */
[----:B------:R-:W-:-:S04]  /*16820*/  @!P2 IADD3 R11, P0, P3, R11, UR10, R24 ;  /* 0x0000000a0b0bac10 */ /* 0x000fc8000fb1e018 */
[----:B------:R-:W-:Y:S02]  /*16830*/  @!P2 IADD3.X R10, R13, UR9, R30, P0, P3 ;  /* 0x000000090d0aac10 */ /* 0x000fe400087e641e */
[----:B0-----:R-:W-:-:S05]  /*16840*/  @!P2 IADD3 R4, P4, R11, R4, RZ ;  /* 0x000000040b04a210 */ /* 0x001fca0007f9e0ff */
[----:B------:R-:W-:Y:S01]  /*16850*/  @!P2 IMAD.X R5, R10, 0x1, R5, P4 ;  /* 0x000000010a05a824 */ /* 0x000fe200020e0605 */
[----:B----4-:R-:W-:-:S04]  /*16860*/  LOP3.LUT R8, R8, 0xff, RZ, 0xc0, !PT ;  /* 0x000000ff08087812 */ /* 0x010fc800078ec0ff */
[----:B------:R-:W-:-:S05]  /*16870*/  F2FP.F16.E4M3.UNPACK_B R8, R8 ;  /* 0x00000008ff08723e */ /* 0x000fca00020006ff */
[----:B------:R-:W-:-:S05]  /*16880*/  HADD2.F32 R8, -RZ, R8.H0_H0 ;  /* 0x20000008ff087230 */ /* 0x000fca0000004100 */
[----:B------:R-:W-:-:S04]  /*16890*/  FMUL R8, R8, UR8 ;  /* 0x0000000808087c20 */ /* 0x000fc80008400000 */
[----:B---3--:R-:W-:Y:S01]  /*168a0*/  FFMA R8, R39, UR17, R8 ;  /* 0x0000001127087c23 */ /* 0x008fe20008000008 */
[----:B------:R-:W-:Y:S01]  /*168b0*/  IADD3 R9, P0, R31, 0x100, RZ ;  /* 0x000001001f097810 */ /* 0x000fe20007f1e0ff */
[----:B------:R-:W-:Y:S01]  /*168c0*/  IMAD.U32 R13, RZ, RZ, UR12 ;  /* 0x0000000cff0d7e24 */ /* 0x000fe2000f8e00ff */
[----:B------:R-:W3:Y:S02]  /*168d0*/  LDL.LU R39, [R1+0x25c] ;  /* 0x00025c0001277983 */ /* 0x000ee40000300800 */
[----:B------:R-:W-:Y:S02]  /*168e0*/  F2FP.SATFINITE.E4M3.F32.PACK_AB_MERGE_C R11, RZ, R8, RZ ;  /* 0x00000008ff0b723e */ /* 0x000fe400048070ff */
[----:B------:R-:W-:-:S03]  /*168f0*/  PRMT R8, RZ, 0x7610, R8 ;  /* 0x00007610ff087816 */ /* 0x000fc60000000008 */
[----:B------:R0:W-:Y:S04]  /*16900*/  @!P2 STG.E.U8 desc[UR24][R4.64+0x78], R11 ;  /* 0x0000780b0400a986 */ /* 0x0001e8000c101118 */
[----:B------:R1:W4:Y:S02]  /*16910*/  @!P1 LDG.E.U8 R8, desc[UR24][R6.64+0x79] ;  /* 0x0000791806089981 */ /* 0x000324000c1e1100 */
[----:B-1----:R-:W1:Y:S01]  /*16920*/  @!P1 LDC.64 R6, c[0x0][0x5c0] ;  /* 0x00017000ff069b82 */ /* 0x002e620000000a00 */
[----:B------:R-:W-:Y:S01]  /*16930*/  IMAD.X R10, RZ, RZ, R37, P0 ;  /* 0x000000ffff0a7224 */ /* 0x000fe200000e0625 */
[----:B------:R-:W-:Y:S02]  /*16940*/  ISETP.GE.AND P0, PT, R29, 0x101, PT ;  /* 0x000001011d00780c */ /* 0x000fe40003f06270 */
[----:B0-----:R-:W-:Y:S01]  /*16950*/  @!P1 IADD3 R11, P4, P5, R13, UR10, R24 ;  /* 0x0000000a0d0b9c10 */ /* 0x001fe2000fd9e018 */
[----:B------:R-:W-:Y:S01]  /*16960*/  IMAD.U32 R13, RZ, RZ, UR11 ;  /* 0x0000000bff0d7e24 */ /* 0x000fe2000f8e00ff */
[----:B------:R-:W-:Y:S01]  /*16970*/  ISETP.LT.OR P2, PT, R28, 0x1, !P0 ;  /* 0x000000011c00780c */ /* 0x000fe20004741670 */
[----:B------:R-:W-:-:S02]  /*16980*/  IMAD R10, R10, UR20, RZ ;  /* 0x000000140a0a7c24 */ /* 0x000fc4000f8e02ff */
[----:B------:R-:W-:Y:S01]  /*16990*/  IMAD.WIDE.U32 R4, R9, UR20, R32 ;  /* 0x0000001409047c25 */ /* 0x000fe2000f8e0020 */
[----:B------:R-:W-:-:S03]  /*169a0*/  @!P1 IADD3.X R12, R13, UR9, R30, P4, P5 ;  /* 0x000000090d0c9c10 */ /* 0x000fc6000a7ea41e */
[----:B------:R-:W-:Y:S01]  /*169b0*/  IMAD R9, R9, UR21, R10 ;  /* 0x0000001509097c24 */ /* 0x000fe2000f8e020a */
[----:B------:R-:W-:-:S04]  /*169c0*/  IADD3 R4, P4, R4, UR22, RZ ;  /* 0x0000001604047c10 */ /* 0x000fc8000ff9e0ff */
[----:B------:R-:W-:Y:S02]  /*169d0*/  IADD3.X R5, R5, UR23, R9, P4, !PT ;  /* 0x0000001705057c10 */ /* 0x000fe4000a7fe409 */
[----:B-1----:R-:W-:-:S05]  /*169e0*/  @!P1 IADD3 R6, P3, R11, R6, RZ ;  /* 0x000000060b069210 */ /* 0x002fca0007f7e0ff */
[----:B------:R-:W-:Y:S01]  /*169f0*/  @!P1 IMAD.X R7, R12, 0x1, R7, P3 ;  /* 0x000000010c079824 */ /* 0x000fe200018e0607 */
[----:B----4-:R-:W-:-:S04]  /*16a00*/  LOP3.LUT R8, R8, 0xff, RZ, 0xc0, !PT ;  /* 0x000000ff08087812 */ /* 0x010fc800078ec0ff */
[----:B------:R-:W-:-:S05]  /*16a10*/  F2FP.F16.E4M3.UNPACK_B R8, R8 ;  /* 0x00000008ff08723e */ /* 0x000fca00020006ff */
[----:B------:R-:W-:-:S05]  /*16a20*/  HADD2.F32 R8, -RZ, R8.H0_H0 ;  /* 0x20000008ff087230 */ /* 0x000fca0000004100 */
[----:B------:R-:W-:-:S04]  /*16a30*/  FMUL R8, R8, UR8 ;  /* 0x0000000808087c20 */ /* 0x000fc80008400000 */
[----:B--2---:R-:W-:Y:S01]  /*16a40*/  FFMA R8, R38, UR17, R8 ;  /* 0x0000001126087c23 */ /* 0x004fe20008000008 */
[----:B------:R-:W-:Y:S01]  /*16a50*/  USHF.L.U32 UR6, UR18, 0x8, URZ ;  /* 0x0000000812067899 */ /* 0x000fe2000800063f */
[----:B------:R-:W-:Y:S01]  /*16a60*/  ISETP.LT.OR P3, PT, R28, 0x2, !P0 ;  /* 0x000000021c00780c */ /* 0x000fe20004761670 */
[----:B------:R-:W-:Y:S01]  /*16a70*/  USHF.L.U64.HI UR19, UR18, 0x8, UR19 ;  /* 0x0000000812137899 */ /* 0x000fe20008010213 */
[----:B------:R-:W2:Y:S01]  /*16a80*/  LDL.LU R38, [R1+0x260] ;  /* 0x0002600001267983 */ /* 0x000ea20000300800 */
        /* <DEDUP_REMOVED lines=11> */
[----:B---3--:R-:W-:Y:S01]  /*16b40*/  FFMA R8, R39, UR17, R8 ;  /* 0x0000001127087c23 */ /* 0x008fe20008000008 */
[----:B------:R-:W-:Y:S01]  /*16b50*/  IADD3 R11, P1, R31, 0x108, RZ ;  /* 0x000001081f0b7810 */ /* 0x000fe20007f3e0ff */
[----:B------:R-:W3:Y:S03]  /*16b60*/  LDL.LU R39, [R1+0x264] ;  /* 0x0002640001277983 */ /* 0x000ee60000300800 */
[----:B------:R-:W-:Y:S02]  /*16b70*/  F2FP.SATFINITE.E4M3.F32.PACK_AB_MERGE_C R13, RZ, R8, RZ ;  /* 0x00000008ff0d723e */ /* 0x000fe400048070ff */
[----:B------:R-:W-:-:S03]  /*16b80*/  PRMT R8, RZ, 0x7610, R8 ;  /* 0x00007610ff087816 */ /* 0x000fc60000000008 */
[----:B------:R0:W-:Y:S04]  /*16b90*/  @!P2 STG.E.U8 desc[UR24][R6.64], R13 ;  /* 0x0000000d0600a986 */ /* 0x0001e8000c101118 */
[----:B------:R-:W4:Y:S01]  /*16ba0*/  @!P3 LDG.E.U8 R8, desc[UR24][R4.64+0x1] ;  /* 0x000001180408b981 */ /* 0x000f22000c1e1100 */
[----:B0-----:R-:W0:Y:S01]  /*16bb0*/  @!P3 LDC.64 R6, c[0x0][0x5c0] ;  /* 0x00017000ff06bb82 */ /* 0x001e220000000a00 */
[----:B------:R-:W-:Y:S01]  /*16bc0*/  IMAD.X R9, RZ, RZ, R37, P1 ;  /* 0x000000ffff097224 */ /* 0x000fe200008e0625 */
[----:B------:R-:W-:-:S03]  /*16bd0*/  ISETP.GE.AND P1, PT, R29, 0x109, PT ;  /* 0x000001091d00780c */ /* 0x000fc60003f26270 */
[----:B------:R-:W-:Y:S01]  /*16be0*/  IMAD R12, R9, UR20, RZ ;  /* 0x00000014090c7c24 */ /* 0x000fe2000f8e02ff */
[----:B------:R-:W-:-:S03]  /*16bf0*/  ISETP.LT.OR P2, PT, R28, 0x1, !P1 ;  /* 0x000000011c00780c */ /* 0x000fc60004f41670 */
[----:B------:R-:W-:Y:S01]  /*16c00*/  IMAD R13, R11, UR21, R12 ;  /* 0x000000150b0d7c24 */ /* 0x000fe2000f8e020c */
[----:B0-----:R-:W-:Y:S02]  /*16c10*/  @!P3 IADD3 R10, P4, P5, R24, UR6, R6 ;  /* 0x00000006180abc10 */ /* 0x001fe4000fd9e006 */
[----:B----4-:R-:W-:-:S04]  /*16c20*/  LOP3.LUT R8, R8, 0xff, RZ, 0xc0, !PT ;  /* 0x000000ff08087812 */ /* 0x010fc800078ec0ff */
[----:B------:R-:W-:-:S05]  /*16c30*/  F2FP.F16.E4M3.UNPACK_B R8, R8 ;  /* 0x00000008ff08723e */ /* 0x000fca00020006ff */
[----:B------:R-:W-:-:S05]  /*16c40*/  HADD2.F32 R8, -RZ, R8.H0_H0 ;  /* 0x20000008ff087230 */ /* 0x000fca0000004100 */
[----:B------:R-:W-:Y:S01]  /*16c50*/  FMUL R6, R8, UR8 ;  /* 0x0000000808067c20 */ /* 0x000fe20008400000 */
[----:B------:R-:W-:Y:S01]  /*16c60*/  IMAD.WIDE.U32 R8, R11, UR20, R32 ;  /* 0x000000140b087c25 */ /* 0x000fe2000f8e0020 */
[----:B------:R-:W-:-:S03]  /*16c70*/  @!P3 IADD3.X R11, R30, UR19, R7, P4, P5 ;  /* 0x000000131e0bbc10 */ /* 0x000fc6000a7ea407 */
[----:B--2---:R-:W-:Y:S01]  /*16c80*/  FFMA R12, R38, UR17, R6 ;  /* 0x00000011260c7c23 */ /* 0x004fe20008000006 */
[----:B------:R-:W-:Y:S01]  /*16c90*/  IADD3 R6, P4, R8, UR22, RZ ;  /* 0x0000001608067c10 */ /* 0x000fe2000ff9e0ff */
[----:B------:R-:W2:Y:S03]  /*16ca0*/  LDL.LU R38, [R1+0x268] ;  /* 0x0002680001267983 */ /* 0x000ea60000300800 */
[----:B------:R-:W-:Y:S02]  /*16cb0*/  F2FP.SATFINITE.E4M3.F32.PACK_AB_MERGE_C R15, RZ, R12, RZ ;  /* 0x0000000cff0f723e */ /* 0x000fe400048070ff */
[----:B------:R-:W-:Y:S01]  /*16cc0*/  PRMT R12, RZ, 0x7610, R12 ;  /* 0x00007610ff0c7816 */ /* 0x000fe2000000000c */
[----:B------:R-:W4:Y:S01]  /*16cd0*/  LDL.LU R40, [R1+0x26c] ;  /* 0x00026c0001287983 */ /* 0x000f220000300800 */
[----:B------:R-:W-:Y:S02]  /*16ce0*/  IADD3.X R7, R9, UR23, R13, P4, !PT ;  /* 0x0000001709077c10 */ /* 0x000fe4000a7fe40d */
[----:B------:R-:W0:Y:S01]  /*16cf0*/  @!P2 LDC.64 R8, c[0x0][0x5c0] ;  /* 0x00017000ff08ab82 */ /* 0x000e220000000a00 */
[----:B------:R1:W-:Y:S04]  /*16d00*/  @!P3 STG.E.U8 desc[UR24][R10.64+0x1], R15 ;  /* 0x0000010f0a00b986 */ /* 0x0003e8000c101118 */
[----:B------:R-:W3:Y:S01]  /*16d10*/  @!P2 LDG.E.U8 R12, desc[UR24][R6.64] ;  /* 0x00000018060ca981 */ /* 0x000ee2000c1e1100 */
[----:B-1----:R-:W-:-:S02]  /*16d20*/  IMAD.U32 R10, RZ, RZ, UR6 ;  /* 0x00000006ff0a7e24 */ /* 0x002fc4000f8e00ff */
[----:B------:R-:W-:-:S03]  /*16d30*/  IMAD.U32 R11, RZ, RZ, UR19 ;  /* 0x00000013ff0b7e24 */ /* 0x000fc6000f8e00ff */
[----:B------:R-:W-:Y:S02]  /*16d40*/  @!P2 IADD3 R13, P4, P5, R24, UR12, R10 ;  /* 0x0000000c180dac10 */ /* 0x000fe4000fd9e00a */
[----:B------:R-:W-:Y:S02]  /*16d50*/  ISETP.LT.OR P3, PT, R28, 0x2, !P1 ;  /* 0x000000021c00780c */ /* 0x000fe40004f61670 */
[----:B------:R-:W-:Y:S02]  /*16d60*/  @!P2 IADD3.X R14, R30, UR11, R11, P4, P5 ;  /* 0x0000000b1e0eac10 */ /* 0x000fe4000a7ea40b */
[----:B0-----:R-:W-:-:S05]  /*16d70*/  @!P2 IADD3 R8, P4, R13, R8, RZ ;  /* 0x000000080d08a210 */ /* 0x001fca0007f9e0ff */
[----:B------:R-:W-:Y:S01]  /*16d80*/  @!P2 IMAD.X R9, R14, 0x1, R9, P4 ;  /* 0x000000010e09a824 */ /* 0x000fe200020e0609 */
[----:B---3--:R-:W-:-:S04]  /*16d90*/  LOP3.LUT R12, R12, 0xff, RZ, 0xc0, !PT ;  /* 0x000000ff0c0c7812 */ /* 0x008fc800078ec0ff */
[----:B------:R-:W-:-:S05]  /*16da0*/  F2FP.F16.E4M3.UNPACK_B R12, R12 ;  /* 0x0000000cff0c723e */ /* 0x000fca00020006ff */
[----:B------:R-:W-:-:S05]  /*16db0*/  HADD2.F32 R12, -RZ, R12.H0_H0 ;  /* 0x2000000cff0c7230 */ /* 0x000fca0000004100 */
[----:B------:R-:W-:-:S04]  /*16dc0*/  FMUL R12, R12, UR8 ;  /* 0x000000080c0c7c20 */ /* 0x000fc80008400000 */
[----:B------:R-:W-:Y:S01]  /*16dd0*/  FFMA R12, R39, UR17, R12 ;  /* 0x00000011270c7c23 */ /* 0x000fe2000800000c */
[----:B------:R-:W-:Y:S01]  /*16de0*/  @!P3 IADD3 R15, P4, P5, R24, UR12, R10 ;  /* 0x0000000c180fbc10 */ /* 0x000fe2000fd9e00a */
[----:B------:R-:W3:Y:S03]  /*16df0*/  LDL.LU R39, [R1+0x270] ;  /* 0x0002700001277983 */ /* 0x000ee60000300800 */
[----:B------:R-:W-:Y:S02]  /*16e00*/  F2FP.SATFINITE.E4M3.F32.PACK_AB_MERGE_C R13, RZ, R12, RZ ;  /* 0x0000000cff0d723e */ /* 0x000fe400048070ff */
[----:B------:R-:W-:-:S03]  /*16e10*/  PRMT R12, RZ, 0x7610, R12 ;  /* 0x00007610ff0c7816 */ /* 0x000fc6000000000c */
[----:B------:R0:W-:Y:S04]  /*16e20*/  @!P2 STG.E.U8 desc[UR24][R8.64], R13 ;  /* 0x0000000d0800a986 */ /* 0x0001e8000c101118 */
[----:B------:R-:W2:Y:S01]  /*16e30*/  @!P3 LDG.E.U8 R12, desc[UR24][R6.64+0x1] ;  /* 0x00000118060cb981 */ /* 0x000ea2000c1e1100 */
[----:B0-----:R-:W0:Y:S01]  /*16e40*/  @!P3 LDC.64 R8, c[0x0][0x5c0] ;  /* 0x00017000ff08bb82 */ /* 0x001e220000000a00 */
[----:B------:R-:W-:Y:S02]  /*16e50*/  ISETP.LT.OR P2, PT, R28, 0x9, !P0 ;  /* 0x000000091c00780c */ /* 0x000fe40004741670 */
[----:B------:R-:W-:Y:S02]  /*16e60*/  @!P3 IADD3.X R14, R30, UR11, R11, P4, P5 ;  /* 0x0000000b1e0ebc10 */ /* 0x000fe4000a7ea40b */
        /* <DEDUP_REMOVED lines=34> */
[----:B------:R-:W-:Y:S01]  /*17090*/  @!P2 IADD3 R15, P4, P5, R24, UR12, R10 ;  /* 0x0000000c180fac10 */ /* 0x000fe2000fd9e00a */
[----:B------:R-:W3:Y:S03]  /*170a0*/  LDL.LU R39, [R1+0x278] ;  /* 0x0002780001277983 */ /* 0x000ee60000300800 */
[----:B------:R-:W-:Y:S01]  /*170b0*/  F2FP.SATFINITE.E4M3.F32.PACK_AB_MERGE_C R13, RZ, R12, RZ ;  /* 0x0000000cff0d723e */ /* 0x000fe200048070ff */
[----:B------:R-:W4:Y:S01]  /*170c0*/  LDL.LU R40, [R1+0x27c] ;  /* 0x00027c0001287983 */ /* 0x000f220000300800 */
        /* <DEDUP_REMOVED lines=12> */
[----:B------:R-:W-:Y:S01]  /*17190*/  FFMA R12, R38, UR17, R12 ;  /* 0x00000011260c7c23 */ /* 0x000fe2000800000c */
[----:B------:R-:W-:Y:S01]  /*171a0*/  @!P3 IADD3 R15, P4, P5, R24, UR12, R10 ;  /* 0x0000000c180fbc10 */ /* 0x000fe2000fd9e00a */
[----:B------:R-:W2:Y:S03]  /*171b0*/  LDL.LU R38, [R1+0x280] ;  /* 0x0002800001267983 */ /* 0x000ea60000300800 */
[----:B------:R-:W-:Y:S02]  /*171c0*/  F2FP.SATFINITE.E4M3.F32.PACK_AB_MERGE_C R13, RZ, R12, RZ ;  /* 0x0000000cff0d723e */ /* 0x000fe400048070ff */
[----:B------:R-:W-:-:S03]  /*171d0*/  PRMT R12, RZ, 0x7610, R12 ;  /* 0x00007610ff0c7816 */ /* 0x000fc6000000000c */
[----:B------:R0:W-:Y:S04]  /*171e0*/  @!P2 STG.E.U8 desc[UR24][R8.64+0x8], R13 ;  /* 0x0000080d0800a986 */ /* 0x0001e8000c101118 */
[----:B------:R-:W3:Y:S01]  /*171f0*/  @!P3 LDG.E.U8 R12, desc[UR24][R6.64+0x9] ;  /* 0x00000918060cb981 */ /* 0x000ee2000c1e1100 */
[----:B0-----:R-:W0:Y:S01]  /*17200*/  @!P3 LDC.64 R8, c[0x0][0x5c0] ;  /* 0x00017000ff08bb82 */ /* 0x001e220000000a00 */
        /* <DEDUP_REMOVED lines=35> */
[----:B--2---:R-:W-:Y:S01]  /*17440*/  FFMA R12, R38, UR17, R12 ;  /* 0x00000011260c7c23 */ /* 0x004fe2000800000c */
[----:B------:R-:W-:Y:S01]  /*17450*/  @!P2 IADD3 R15, P4, P5, R24, UR12, R10 ;  /* 0x0000000c180fac10 */ /* 0x000fe2000fd9e00a */
[----:B------:R-:W2:Y:S03]  /*17460*/  LDL.LU R38, [R1+0x288] ;  /* 0x0002880001267983 */ /* 0x000ea60000300800 */
[----:B------:R-:W-:Y:S01]  /*17470*/  F2FP.SATFINITE.E4M3.F32.PACK_AB_MERGE_C R13, RZ, R12, RZ ;  /* 0x0000000cff0d723e */ /* 0x000fe200048070ff */
[----:B------:R-:W4:Y:S01]  /*17480*/  LDL.LU R40, [R1+0x28c] ;  /* 0x00028c0001287983 */ /* 0x000f220000300800 */
        /* <DEDUP_REMOVED lines=269> */
[----:B------:R-:W-:Y:S01]  /*18560*/  PRMT R14, RZ, 0x7610, R14 ;  /* 0x00007610ff0e7816 */ /* 0x000fe2000000000e */
        /* <DEDUP_REMOVED lines=31> */
[----:B------:R-:W0:Y:S03]  /*18760*/  @!P2 LDC.64 R12, c[0x0][0x5c0] ;  /* 0x00017000ff0cab82 */ /* 0x000e260000000a00 */
[----:B------:R1:W-:Y:S04]  /*18770*/  @!P3 STG.E.U8 desc[UR24][R8.64+0x39], R15 ;  /* 0x0000390f0800b986 */ /* 0x0003e8000c101118 */
[----:B------:R-:W2:Y:S01]  /*18780*/  @!P2 LDG.E.U8 R14, desc[UR24][R6.64+0x38] ;  /* 0x00003818060ea981 */ /* 0x000ea2000c1e1100 */
[----:B------:R-:W-:-:S02]  /*18790*/  ISETP.LT.OR P3, PT, R28, 0x3a, !P1 ;  /* 0x0000003a1c00780c */ /* 0x000fc40004f61670 */
[----:B------:R-:W-:-:S11]  /*187a0*/  @!P2 IADD3.X R16, R30, UR11, R11, P4, P5 ;  /* 0x0000000b1e10ac10 */ /* 0x000fd6000a7ea40b */
[----:B-1----:R-:W1:Y:S01]  /*187b0*/  @!P3 LDC.64 R8, c[0x0][0x5c0] ;  /* 0x00017000ff08bb82 */ /* 0x002e620000000a00 */
        /* <DEDUP_REMOVED lines=13> */
[----:B------:R-:W-:Y:S02]  /*18890*/  ISETP.LT.OR P2, PT, R28, 0x41, !P0 ;  /* 0x000000411c00780c */ /* 0x000fe40004741670 */
[----:B------:R-:W-:Y:S02]  /*188a0*/  @!P3 IADD3.X R16, R30, UR11, R11, P4, P5 ;  /* 0x0000000b1e10bc10 */ /* 0x000fe4000a7ea40b */
[----:B-1----:R-:W-:-:S05]  /*188b0*/  @!P3 IADD3 R8, P4, R17, R8, RZ ;  /* 0x000000081108b210 */ /* 0x002fca0007f9e0ff */
[----:B------:R-:W-:-:S04]  /*188c0*/  @!P3 IMAD.X R9, R16, 0x1, R9, P4 ;  /* 0x000000011009b824 */ /* 0x000fc800020e0609 */
[----:B0-----:R-:W0:Y:S01]  /*188d0*/  @!P2 LDC.64 R12, c[0x0][0x5c0] ;  /* 0x00017000ff0cab82 */ /* 0x001e220000000a00 */
[----:B---3--:R-:W-:-:S04]  /*188e0*/  LOP3.LUT R14, R14, 0xff, RZ, 0xc0, !PT ;  /* 0x000000ff0e0e7812 */ /* 0x008fc800078ec0ff */
[----:B------:R-:W-:-:S05]  /*188f0*/  F2FP.F16.E4M3.UNPACK_B R14, R14 ;  /* 0x0000000eff0e723e */ /* 0x000fca00020006ff */
[----:B------:R-:W-:-:S05]  /*18900*/  HADD2.F32 R14, -RZ, R14.H0_H0 ;  /* 0x2000000eff0e7230 */ /* 0x000fca0000004100 */
[----:B------:R-:W-:-:S04]  /*18910*/  FMUL R14, R14, UR8 ;  /* 0x000000080e0e7c20 */ /* 0x000fc80008400000 */
[----:B------:R-:W-:Y:S01]  /*18920*/  FFMA R14, R39, UR17, R14 ;  /* 0x00000011270e7c23 */ /* 0x000fe2000800000e */
[----:B0-----:R-:W-:Y:S01]  /*18930*/  @!P2 IADD3 R12, P4, P5, R24, UR6, R12 ;  /* 0x00000006180cac10 */ /* 0x001fe2000fd9e00c */
[----:B------:R-:W3:Y:S03]  /*18940*/  LDL.LU R39, [R1+0x2e4] ;  /* 0x0002e40001277983 */ /* 0x000ee60000300800 */
[----:B------:R-:W-:Y:S02]  /*18950*/  F2FP.SATFINITE.E4M3.F32.PACK_AB_MERGE_C R15, RZ, R14, RZ ;  /* 0x0000000eff0f723e */ /* 0x000fe400048070ff */
[----:B------:R-:W-:-:S03]  /*18960*/  PRMT R14, RZ, 0x7610, R14 ;  /* 0x00007610ff0e7816 */ /* 0x000fc6000000000e */
[----:B------:R0:W-:Y:S04]  /*18970*/  @!P3 STG.E.U8 desc[UR24][R8.64+0x39], R15 ;  /* 0x0000390f0800b986 */ /* 0x0001e8000c101118 */
[----:B------:R-:W4:Y:S01]  /*18980*/  @!P2 LDG.E.U8 R14, desc[UR24][R4.64+0x40] ;  /* 0x00004018040ea981 */ /* 0x000f22000c1e1100 */
[----:B------:R-:W-:Y:S02]  /*18990*/  ISETP.LT.OR P3, PT, R28, 0x42, !P0 ;  /* 0x000000421c00780c */ /* 0x000fe40004761670 */
[----:B------:R-:W-:-:S11]  /*189a0*/  @!P2 IADD3.X R13, R30, UR19, R13, P4, P5 ;  /* 0x000000131e0dac10 */ /* 0x000fd6000a7ea40d */
[----:B0-----:R-:W0:Y:S01]  /*189b0*/  @!P3 LDC.64 R8, c[0x0][0x5c0] ;  /* 0x00017000ff08bb82 */ /* 0x001e220000000a00 */
        /* <DEDUP_REMOVED lines=9> */
[----:B------:R-:W-:Y:S02]  /*18a50*/  ISETP.LT.OR P2, PT, R28, 0x41, !P1 ;  /* 0x000000411c00780c */ /* 0x000fe40004f41670 */
[----:B-1----:R-:W-:Y:S02]  /*18a60*/  PRMT R12, RZ, 0x7610, R12 ;  /* 0x00007610ff0c7816 */ /* 0x002fe4000000000c */
[----:B----4-:R-:W-:-:S04]  /*18a70*/  LOP3.LUT R14, R14, 0xff, RZ, 0xc0, !PT ;  /* 0x000000ff0e0e7812 */ /* 0x010fc800078ec0ff */
[----:B------:R-:W-:-:S05]  /*18a80*/  F2FP.F16.E4M3.UNPACK_B R14, R14 ;  /* 0x0000000eff0e723e */ /* 0x000fca00020006ff */
[----:B------:R-:W-:-:S05]  /*18a90*/  HADD2.F32 R14, -RZ, R14.H0_H0 ;  /* 0x2000000eff0e7230 */ /* 0x000fca0000004100 */
[----:B------:R-:W-:Y:S01]  /*18aa0*/  FMUL R15, R14, UR8 ;  /* 0x000000080e0f7c20 */ /* 0x000fe20008400000 */
[----:B0-----:R-:W-:-:S03]  /*18ab0*/  @!P3 IADD3 R14, P4, P5, R24, UR6, R8 ;  /* 0x00000006180ebc10 */ /* 0x001fc6000fd9e008 */
[----:B--2---:R-:W-:Y:S01]  /*18ac0*/  FFMA R8, R38, UR17, R15 ;  /* 0x0000001126087c23 */ /* 0x004fe2000800000f */
[----:B------:R-:W-:Y:S01]  /*18ad0*/  @!P3 IADD3.X R15, R30, UR19, R9, P4, P5 ;  /* 0x000000131e0fbc10 */ /* 0x000fe2000a7ea409 */
[----:B------:R-:W2:Y:S03]  /*18ae0*/  LDL.LU R38, [R1+0x2e8] ;  /* 0x0002e80001267983 */ /* 0x000ea60000300800 */
[----:B------:R-:W-:Y:S01]  /*18af0*/  F2FP.SATFINITE.E4M3.F32.PACK_AB_MERGE_C R17, RZ, R8, RZ ;  /* 0x00000008ff11723e */ /* 0x000fe200048070ff */
[----:B------:R-:W4:Y:S01]  /*18b00*/  LDL.LU R40, [R1+0x2ec] ;  /* 0x0002ec0001287983 */ /* 0x000f220000300800 */
[----:B------:R-:W0:Y:S03]  /*18b10*/  @!P2 LDC.64 R8, c[0x0][0x5c0] ;  /* 0x00017000ff08ab82 */ /* 0x000e260000000a00 */
[----:B------:R1:W-:Y:S04]  /*18b20*/  @!P3 STG.E.U8 desc[UR24][R14.64+0x41], R17 ;  /* 0x000041110e00b986 */ /* 0x0003e8000c101118 */
[----:B------:R-:W3:Y:S01]  /*18b30*/  @!P2 LDG.E.U8 R12, desc[UR24][R6.64+0x40] ;  /* 0x00004018060ca981 */ /* 0x000ee2000c1e1100 */
[----:B------:R-:W-:-:S02]  /*18b40*/  @!P2 IADD3 R19, P4, P5, R24, UR12, R10 ;  /* 0x0000000c1813ac10 */ /* 0x000fc4000fd9e00a */
[----:B------:R-:W-:Y:S02]  /*18b50*/  ISETP.LT.OR P3, PT, R28, 0x42, !P1 ;  /* 0x000000421c00780c */ /* 0x000fe40004f61670 */
[----:B------:R-:W-:Y:S02]  /*18b60*/  @!P2 IADD3.X R16, R30, UR11, R11, P4, P5 ;  /* 0x0000000b1e10ac10 */ /* 0x000fe4000a7ea40b */
[----:B-1----:R-:W-:Y:S02]  /*18b70*/  PRMT R14, RZ, 0x7610, R14 ;  /* 0x00007610ff0e7816 */ /* 0x002fe4000000000e */
[----:B---3--:R-:W-:-:S04]  /*18b80*/  LOP3.LUT R12, R12, 0xff, RZ, 0xc0, !PT ;  /* 0x000000ff0c0c7812 */ /* 0x008fc800078ec0ff */
[----:B------:R-:W-:-:S05]  /*18b90*/  F2FP.F16.E4M3.UNPACK_B R12, R12 ;  /* 0x0000000cff0c723e */ /* 0x000fca00020006ff */
[----:B------:R-:W-:-:S05]  /*18ba0*/  HADD2.F32 R12, -RZ, R12.H0_H0 ;  /* 0x2000000cff0c7230 */ /* 0x000fca0000004100 */
[----:B------:R-:W-:Y:S01]  /*18bb0*/  FMUL R13, R12, UR8 ;  /* 0x000000080c0d7c20 */ /* 0x000fe20008400000 */
[----:B0-----:R-:W-:-:S03]  /*18bc0*/  @!P2 IADD3 R12, P4, R19, R8, RZ ;  /* 0x00000008130ca210 */ /* 0x001fc60007f9e0ff */
[----:B------:R-:W-:Y:S02]  /*18bd0*/  FFMA R8, R39, UR17, R13 ;  /* 0x0000001127087c23 */ /* 0x000fe4000800000d */
[----:B------:R-:W-:Y:S01]  /*18be0*/  @!P2 IMAD.X R13, R16, 0x1, R9, P4 ;  /* 0x00000001100da824 */ /* 0x000fe200020e0609 */
[----:B------:R-:W3:Y:S02]  /*18bf0*/  LDL.LU R39, [R1+0x2f0] ;  /* 0x0002f00001277983 */ /* 0x000ee40000300800 */
[----:B------:R-:W-:Y:S02]  /*18c00*/  F2FP.SATFINITE.E4M3.F32.PACK_AB_MERGE_C R15, RZ, R8, RZ ;  /* 0x00000008ff0f723e */ /* 0x000fe400048070ff */
[----:B------:R-:W0:Y:S03]  /*18c10*/  @!P3 LDC.64 R8, c[0x0][0x5c0] ;  /* 0x00017000ff08bb82 */ /* 0x000e260000000a00 */
[----:B------:R1:W-:Y:S04]  /*18c20*/  @!P2 STG.E.U8 desc[UR24][R12.64+0x40], R15 ;  /* 0x0000400f0c00a986 */ /* 0x0003e8000c101118 */
[----:B------:R-:W2:Y:S01]  /*18c30*/  @!P3 LDG.E.U8 R14, desc[UR24][R6.64+0x41] ;  /* 0x00004118060eb981 */ /* 0x000ea2000c1e1100 */
[----:B------:R-:W-:-:S02]  /*18c40*/  @!P3 IADD3 R17, P4, P5, R24, UR12, R10 ;  /* 0x0000000c1811bc10 */ /* 0x000fc4000fd9e00a */
[----:B------:R-:W-:Y:S02]  /*18c50*/  ISETP.LT.OR P2, PT, R28, 0x49, !P0 ;  /* 0x000000491c00780c */ /* 0x000fe40004741670 */
[----:B------:R-:W-:Y:S02]  /*18c60*/  @!P3 IADD3.X R16, R30, UR11, R11, P4, P5 ;  /* 0x0000000b1e10bc10 */ /* 0x000fe4000a7ea40b */
[----:B-1----:R-:W-:Y:S02]  /*18c70*/  PRMT R12, RZ, 0x7610, R12 ;  /* 0x00007610ff0c7816 */ /* 0x002fe4000000000c */
[----:B0-----:R-:W-:-:S05]  /*18c80*/  @!P3 IADD3 R8, P4, R17, R8, RZ ;  /* 0x000000081108b210 */ /* 0x001fca0007f9e0ff */
[----:B------:R-:W-:Y:S02]  /*18c90*/  @!P3 IMAD.X R9, R16, 0x1, R9, P4 ;  /* 0x000000011009b824 */ /* 0x000fe400020e0609 */
[----:B------:R-:W0:Y:S01]  /*18ca0*/  @!P2 LDC.64 R16, c[0x0][0x5c0] ;  /* 0x00017000ff10ab82 */ /* 0x000e220000000a00 */
[----:B--2---:R-:W-:-:S04]  /*18cb0*/  LOP3.LUT R14, R14, 0xff, RZ, 0xc0, !PT ;  /* 0x000000ff0e0e7812 */ /* 0x004fc800078ec0ff */
[----:B------:R-:W-:-:S05]  /*18cc0*/  F2FP.F16.E4M3.UNPACK_B R14, R14 ;  /* 0x0000000eff0e723e */ /* 0x000fca00020006ff */
[----:B------:R-:W-:-:S05]  /*18cd0*/  HADD2.F32 R14, -RZ, R14.H0_H0 ;  /* 0x2000000eff0e7230 */ /* 0x000fca0000004100 */
[----:B------:R-:W-:-:S04]  /*18ce0*/  FMUL R14, R14, UR8 ;  /* 0x000000080e0e7c20 */ /* 0x000fc80008400000 */
[----:B------:R-:W-:Y:S02]  /*18cf0*/  FFMA R14, R38, UR17, R14 ;  /* 0x00000011260e7c23 */ /* 0x000fe4000800000e */
[----:B------:R-:W2:Y:S03]  /*18d00*/  LDL.LU R38, [R1+0x2f4] ;  /* 0x0002f40001267983 */ /* 0x000ea60000300800 */
[----:B------:R-:W-:-:S05]  /*18d10*/  F2FP.SATFINITE.E4M3.F32.PACK_AB_MERGE_C R15, RZ, R14, RZ ;  /* 0x0000000eff0f723e */ /* 0x000fca00048070ff */
        /* <DEDUP_REMOVED lines=9> */
[----:B------:R-:W-:Y:S01]  /*18db0*/  FFMA R14, R40, UR17, R13 ;  /* 0x00000011280e7c23 */ /* 0x000fe2000800000d */
[----:B------:R-:W-:Y:S02]  /*18dc0*/  @!P2 IADD3.X R13, R30, UR19, R17, P4, P5 ;  /* 0x000000131e0dac10 */ /* 0x000fe4000a7ea411 */
[----:B------:R-:W0:Y:S02]  /*18dd0*/  @!P3 LDC.64 R16, c[0x0][0x5c0] ;  /* 0x00017000ff10bb82 */ /* 0x000e240000000a00 */
[----:B------:R-:W-:-:S05]  /*18de0*/  F2FP.SATFINITE.E4M3.F32.PACK_AB_MERGE_C R15, RZ, R14, RZ ;  /* 0x0000000eff0f723e */ /* 0x000fca00048070ff */
[----:B------:R1:W-:Y:S04]  /*18df0*/  @!P2 STG.E.U8 desc[UR24][R12.64+0x48], R15 ;  /* 0x0000480f0c00a986 */ /* 0x0003e8000c101118 */
[----:B------:R-:W4:Y:S01]  /*18e00*/  @!P3 LDG.E.U8 R8, desc[UR24][R4.64+0x49] ;  /* 0x000049180408b981 */ /* 0x000f22000c1e1100 */
[----:B------:R-:W-:Y:S02]  /*18e10*/  ISETP.LT.OR P2, PT, R28, 0x49, !P1 ;  /* 0x000000491c00780c */ /* 0x000fe40004f41670 */
[----:B-1----:R-:W-:-:S11]  /*18e20*/  PRMT R12, RZ, 0x7610, R12 ;  /* 0x00007610ff0c7816 */ /* 0x002fd6000000000c */
[----:B------:R-:W1:Y:S01]  /*18e30*/  @!P2 LDC.64 R18, c[0x0][0x5c0] ;  /* 0x00017000ff12ab82 */ /* 0x000e620000000a00 */
[----:B----4-:R-:W-:-:S04]  /*18e40*/  LOP3.LUT R8, R8, 0xff, RZ, 0xc0, !PT ;  /* 0x000000ff08087812 */ /* 0x010fc800078ec0ff */
[----:B------:R-:W-:-:S05]  /*18e50*/  F2FP.F16.E4M3.UNPACK_B R8, R8 ;  /* 0x00000008ff08723e */ /* 0x000fca00020006ff */
[----:B------:R-:W-:-:S05]  /*18e60*/  HADD2.F32 R8, -RZ, R8.H0_H0 ;  /* 0x20000008ff087230 */ /* 0x000fca0000004100 */
[----:B------:R-:W-:Y:S01]  /*18e70*/  FMUL R9, R8, UR8 ;  /* 0x0000000808097c20 */ /* 0x000fe20008400000 */
[----:B0-----:R-:W-:-:S03]  /*18e80*/  @!P3 IADD3 R8, P4, P5, R24, UR6, R16 ;  /* 0x000000061808bc10 */ /* 0x001fc6000fd9e010 */
[----:B---3--:R-:W-:Y:S01]  /*18e90*/  FFMA R14, R39, UR17, R9 ;  /* 0x00000011270e7c23 */ /* 0x008fe20008000009 */
[----:B------:R-:W-:Y:S01]  /*18ea0*/  @!P3 IADD3.X R9, R30, UR19, R17, P4, P5 ;  /* 0x000000131e09bc10 */ /* 0x000fe2000a7ea411 */
[----:B------:R-:W3:Y:S03]  /*18eb0*/  LDL.LU R39, [R1+0x2f8] ;  /* 0x0002f80001277983 */ /* 0x000ee60000300800 */
[----:B------:R-:W-:Y:S01]  /*18ec0*/  F2FP.SATFINITE.E4M3.F32.PACK_AB_MERGE_C R15, RZ, R14, RZ ;  /* 0x0000000eff0f723e */ /* 0x000fe200048070ff */
[----:B------:R-:W4:Y:S04]  /*18ed0*/  LDL.LU R40, [R1+0x2fc] ;  /* 0x0002fc0001287983 */ /* 0x000f280000300800 */
[----:B------:R2:W-:Y:S04]  /*18ee0*/  @!P3 STG.E.U8 desc[UR24][R8.64+0x49], R15 ;  /* 0x0000490f0800b986 */ /* 0x0005e8000c101118 */
[----:B------:R-:W2:Y:S01]  /*18ef0*/  @!P2 LDG.E.U8 R12, desc[UR24][R6.64+0x48] ;  /* 0x00004818060ca981 */ /* 0x000ea2000c1e1100 */
[----:B------:R-:W-:-:S02]  /*18f00*/  @!P2 IADD3 R17, P4, P5, R24, UR12, R10 ;  /* 0x0000000c1811ac10 */ /* 0x000fc4000fd9e00a */
[----:B------:R-:W-:Y:S02]  /*18f10*/  ISETP.LT.OR P3, PT, R28, 0x4a, !P1 ;  /* 0x0000004a1c00780c */ /* 0x000fe40004f61670 */
[----:B------:R-:W-:Y:S02]  /*18f20*/  @!P2 IADD3.X R14, R30, UR11, R11, P4, P5 ;  /* 0x0000000b1e0eac10 */ /* 0x000fe4000a7ea40b */
[----:B--2---:R-:W-:-:S04]  /*18f30*/  LOP3.LUT R12, R12, 0xff, RZ, 0xc0, !PT ;  /* 0x000000ff0c0c7812 */ /* 0x004fc800078ec0ff */
[----:B------:R-:W-:-:S05]  /*18f40*/  F2FP.F16.E4M3.UNPACK_B R12, R12 ;  /* 0x0000000cff0c723e */ /* 0x000fca00020006ff */
[----:B------:R-:W-:-:S05]  /*18f50*/  HADD2.F32 R12, -RZ, R12.H0_H0 ;  /* 0x2000000cff0c7230 */ /* 0x000fca0000004100 */
[----:B------:R-:W-:Y:S01]  /*18f60*/  FMUL R13, R12, UR8 ;  /* 0x000000080c0d7c20 */ /* 0x000fe20008400000 */
[----:B-1----:R-:W-:-:S03]  /*18f70*/  @!P2 IADD3 R12, P4, R17, R18, RZ ;  /* 0x00000012110ca210 */ /* 0x002fc60007f9e0ff */
[----:B------:R-:W-:Y:S02]  /*18f80*/  FFMA R8, R38, UR17, R13 ;  /* 0x0000001126087c23 */ /* 0x000fe4000800000d */
[----:B------:R-:W-:Y:S01]  /*18f90*/  @!P2 IMAD.X R13, R14, 0x1, R19, P4 ;  /* 0x000000010e0da824 */ /* 0x000fe200020e0613 */
[----:B------:R-:W2:Y:S01]  /*18fa0*/  LDL.LU R38, [R1+0x300] ;  /* 0x0003000001267983 */ /* 0x000ea20000300800 */
[----:B------:R-:W0:Y:S01]  /*18fb0*/  @!P3 LDC.64 R18, c[0x0][0x5c0] ;  /* 0x00017000ff12bb82 */ /* 0x000e220000000a00 */
[----:B------:R-:W-:Y:S02]  /*18fc0*/  F2FP.SATFINITE.E4M3.F32.PACK_AB_MERGE_C R15, RZ, R8, RZ ;  /* 0x00000008ff0f723e */ /* 0x000fe400048070ff */
[----:B------:R-:W-:-:S03]  /*18fd0*/  PRMT R8, RZ, 0x7610, R8 ;  /* 0x00007610ff087816 */ /* 0x000fc60000000008 */
[----:B------:R3:W-:Y:S04]  /*18fe0*/  @!P2 STG.E.U8 desc[UR24][R12.64+0x48], R15 ;  /* 0x0000480f0c00a986 */ /* 0x0007e8000c101118 */
[----:B------:R-:W4:Y:S01]  /*18ff0*/  @!P3 LDG.E.U8 R8, desc[UR24][R6.64+0x49] ;  /* 0x000049180608b981 */ /* 0x000f22000c1e1100 */
[----:B------:R-:W-:Y:S02]  /*19000*/  @!P3 IADD3 R17, P4, P5, R24, UR12, R10 ;  /* 0x0000000c1811bc10 */ /* 0x000fe4000fd9e00a */
[----:B------:R-:W-:Y:S02]  /*19010*/  ISETP.LT.OR P2, PT, R28, 0x51, !P0 ;  /* 0x000000511c00780c */ /* 0x000fe40004741670 */
[----:B------:R-:W-:Y:S02]  /*19020*/  @!P3 IADD3.X R14, R30, UR11, R11, P4, P5 ;  /* 0x0000000b1e0ebc10 */ /* 0x000fe4000a7ea40b */
[----:B----4-:R-:W-:-:S04]  /*19030*/  LOP3.LUT R8, R8, 0xff, RZ, 0xc0, !PT ;  /* 0x000000ff08087812 */ /* 0x010fc800078ec0ff */
[----:B------:R-:W-:-:S05]  /*19040*/  F2FP.F16.E4M3.UNPACK_B R8, R8 ;  /* 0x00000008ff08723e */ /* 0x000fca00020006ff */
[----:B------:R-:W-:-:S05]  /*19050*/  HADD2.F32 R8, -RZ, R8.H0_H0 ;  /* 0x20000008ff087230 */ /* 0x000fca0000004100 */
[----:B------:R-:W-:Y:S01]  /*19060*/  FMUL R9, R8, UR8 ;  /* 0x0000000808097c20 */ /* 0x000fe20008400000 */
[----:B0-----:R-:W-:Y:S02]  /*19070*/  @!P3 IADD3 R8, P4, R17, R18, RZ ;  /* 0x000000121108b210 */ /* 0x001fe40007f9e0ff */
[----:B------:R-:W0:Y:S01]  /*19080*/  @!P2 LDC.64 R16, c[0x0][0x5c0] ;  /* 0x00017000ff10ab82 */ /* 0x000e220000000a00 */
[----:B---3--:R-:W-:Y:S02]  /*19090*/  FFMA R12, R39, UR17, R9 ;  /* 0x00000011270c7c23 */ /* 0x008fe40008000009 */
[----:B------:R-:W-:Y:S01]  /*190a0*/  @!P3 IMAD.X R9, R14, 0x1, R19, P4 ;  /* 0x000000010e09b824 */ /* 0x000fe200020e0613 */
[----:B------:R-:W3:Y:S02]  /*190b0*/  LDL.LU R39, [R1+0x304] ;  /* 0x0003040001277983 */ /* 0x000ee40000300800 */
        /* <DEDUP_REMOVED lines=29> */
[----:B------:R-:W4:Y:S04]  /*19290*/  LDL.LU R40, [R1+0x30c] ;  /* 0x00030c0001287983 */ /* 0x000f280000300800 */
[----:B------:R3:W-:Y:S04]  /*192a0*/  @!P3 STG.E.U8 desc[UR24][R8.64+0x51], R15 ;  /* 0x0000510f0800b986 */ /* 0x0007e8000c101118 */
[----:B------:R-:W3:Y:S01]  /*192b0*/  @!P2 LDG.E.U8 R12, desc[UR24][R6.64+0x50] ;  /* 0x00005018060ca981 */ /* 0x000ee2000c1e1100 */
[----:B------:R-:W-:-:S02]  /*192c0*/  @!P2 IADD3 R17, P4, P5, R24, UR12, R10 ;  /* 0x0000000c1811ac10 */ /* 0x000fc4000fd9e00a */
[----:B------:R-:W-:Y:S02]  /*192d0*/  ISETP.LT.OR P3, PT, R28, 0x52, !P1 ;  /* 0x000000521c00780c */ /* 0x000fe40004f61670 */
[----:B------:R-:W-:Y:S02]  /*192e0*/  @!P2 IADD3.X R14, R30, UR11, R11, P4, P5 ;  /* 0x0000000b1e0eac10 */ /* 0x000fe4000a7ea40b */
[----:B---3--:R-:W-:-:S04]  /*192f0*/  LOP3.LUT R12, R12, 0xff, RZ, 0xc0, !PT ;  /* 0x000000ff0c0c7812 */ /* 0x008fc800078ec0ff */
[----:B------:R-:W-:-:S05]  /*19300*/  F2FP.F16.E4M3.UNPACK_B R12, R12 ;  /* 0x0000000cff0c723e */ /* 0x000fca00020006ff */
[----:B------:R-:W-:-:S05]  /*19310*/  HADD2.F32 R12, -RZ, R12.H0_H0 ;  /* 0x2000000cff0c7230 */ /* 0x000fca0000004100 */
[----:B------:R-:W-:Y:S01]  /*19320*/  FMUL R13, R12, UR8 ;  /* 0x000000080c0d7c20 */ /* 0x000fe20008400000 */
[----:B-1----:R-:W-:-:S03]  /*19330*/  @!P2 IADD3 R12, P4, R17, R18, RZ ;  /* 0x00000012110ca210 */ /* 0x002fc60007f9e0ff */
[----:B------:R-:W-:Y:S02]  /*19340*/  FFMA R8, R39, UR17, R13 ;  /* 0x0000001127087c23 */ /* 0x000fe4000800000d */
[----:B------:R-:W-:Y:S01]  /*19350*/  @!P2 IMAD.X R13, R14, 0x1, R19, P4 ;  /* 0x000000010e0da824 */ /* 0x000fe200020e0613 */
[----:B------:R-:W3:Y:S01]  /*19360*/  LDL.LU R39, [R1+0x310] ;  /* 0x0003100001277983 */ /* 0x000ee20000300800 */
        /* <DEDUP_REMOVED lines=14> */
[----:B--2---:R-:W-:Y:S02]  /*19450*/  FFMA R12, R38, UR17, R9 ;  /* 0x00000011260c7c23 */ /* 0x004fe40008000009 */
[----:B------:R-:W-:Y:S01]  /*19460*/  @!P3 IMAD.X R9, R14, 0x1, R19, P4 ;  /* 0x000000010e09b824 */ /* 0x000fe200020e0613 */
[----:B------:R-:W2:Y:S02]  /*19470*/  LDL.LU R38, [R1+0x314] ;  /* 0x0003140001267983 */ /* 0x000ea40000300800 */
        /* <DEDUP_REMOVED lines=132> */
[----:B------:R-:W-:Y:S01]  /*19cc0*/  @!P2 IADD3.X R13, R30, UR19, R17, P4, P5 ;  /* 0x000000131e0dac10 */ /* 0x000fe2000a7ea411 */
[----:B------:R-:W4:Y:S01]  /*19cd0*/  LDL.LU R40, [R1+0x338] ;  /* 0x0003380001287983 */ /* 0x000f220000300800 */
[----:B------:R-:W0:Y:S02]  /*19ce0*/  @!P3 LDC.64 R16, c[0x0][0x5c0] ;  /* 0x00017000ff10bb82 */ /* 0x000e240000000a00 */
[----:B------:R-:W-:-:S05]  /*19cf0*/  F2FP.SATFINITE.E4M3.F32.PACK_AB_MERGE_C R15, RZ, R14, RZ ;  /* 0x0000000eff0f723e */ /* 0x000fca00048070ff */
[----:B------:R1:W-:Y:S04]  /*19d00*/  @!P2 STG.E.U8 desc[UR24][R12.64+0x68], R15 ;  /* 0x0000680f0c00a986 */ /* 0x0003e8000c101118 */
[----:B------:R-:W3:Y:S01]  /*19d10*/  @!P3 LDG.E.U8 R8, desc[UR24][R4.64+0x69] ;  /* 0x000069180408b981 */ /* 0x000ee2000c1e1100 */
[----:B------:R-:W-:Y:S02]  /*19d20*/  ISETP.LT.OR P2, PT, R28, 0x69, !P1 ;  /* 0x000000691c00780c */ /* 0x000fe40004f41670 */
[----:B-1----:R-:W-:-:S11]  /*19d30*/  PRMT R12, RZ, 0x7610, R12 ;  /* 0x00007610ff0c7816 */ /* 0x002fd6000000000c */
[----:B------:R-:W1:Y:S01]  /*19d40*/  @!P2 LDC.64 R18, c[0x0][0x5c0] ;  /* 0x00017000ff12ab82 */ /* 0x000e620000000a00 */
[----:B---3--:R-:W-:-:S04]  /*19d50*/  LOP3.LUT R8, R8, 0xff, RZ, 0xc0, !PT ;  /* 0x000000ff08087812 */ /* 0x008fc800078ec0ff */
[----:B------:R-:W-:-:S05]  /*19d60*/  F2FP.F16.E4M3.UNPACK_B R8, R8 ;  /* 0x00000008ff08723e */ /* 0x000fca00020006ff */
[----:B------:R-:W-:-:S05]  /*19d70*/  HADD2.F32 R8, -RZ, R8.H0_H0 ;  /* 0x20000008ff087230 */ /* 0x000fca0000004100 */
[----:B------:R-:W-:Y:S01]  /*19d80*/  FMUL R9, R8, UR8 ;  /* 0x0000000808097c20 */ /* 0x000fe20008400000 */
[----:B0-----:R-:W-:-:S03]  /*19d90*/  @!P3 IADD3 R8, P4, P5, R24, UR6, R16 ;  /* 0x000000061808bc10 */ /* 0x001fc6000fd9e010 */
[----:B------:R-:W-:Y:S01]  /*19da0*/  FFMA R14, R39, UR17, R9 ;  /* 0x00000011270e7c23 */ /* 0x000fe20008000009 */
[----:B------:R-:W-:Y:S01]  /*19db0*/  @!P3 IADD3.X R9, R30, UR19, R17, P4, P5 ;  /* 0x000000131e09bc10 */ /* 0x000fe2000a7ea411 */
[----:B------:R-:W3:Y:S03]  /*19dc0*/  LDL.LU R39, [R1+0x33c] ;  /* 0x00033c0001277983 */ /* 0x000ee60000300800 */
[----:B------:R-:W-:-:S05]  /*19dd0*/  F2FP.SATFINITE.E4M3.F32.PACK_AB_MERGE_C R15, RZ, R14, RZ ;  /* 0x0000000eff0f723e */ /* 0x000fca00048070ff */
        /* <DEDUP_REMOVED lines=9> */
[----:B-1----:R-:W-:-:S03]  /*19e70*/  @!P2 IADD3 R12, P4, R17, R18, RZ ;  /* 0x00000012110ca210 */ /* 0x002fc60007f9e0ff */
[----:B--2---:R-:W-:Y:S02]  /*19e80*/  FFMA R8, R38, UR17, R13 ;  /* 0x0000001126087c23 */ /* 0x004fe4000800000d */
        /* <DEDUP_REMOVED lines=16> */
[----:B-1----:R-:W-:Y:S02]  /*19f90*/  FFMA R12, R40, UR17, R9 ;  /* 0x00000011280c7c23 */ /* 0x002fe40008000009 */
[----:B------:R-:W-:Y:S01]  /*19fa0*/  @!P3 IMAD.X R9, R14, 0x1, R19, P4 ;  /* 0x000000010e09b824 */ /* 0x000fe200020e0613 */
[----:B------:R-:W4:Y:S02]  /*19fb0*/  LDL.LU R40, [R1+0x344] ;  /* 0x0003440001287983 */ /* 0x000f240000300800 */
[----:B------:R-:W-:Y:S02]  /*19fc0*/  F2FP.SATFINITE.E4M3.F32.PACK_AB_MERGE_C R15, RZ, R12, RZ ;  /* 0x0000000cff0f723e */ /* 0x000fe400048070ff */
[----:B------:R-:W-:-:S03]  /*19fd0*/  PRMT R12, RZ, 0x7610, R12 ;  /* 0x00007610ff0c7816 */ /* 0x000fc6000000000c */
[----:B------:R1:W-:Y:S04]  /*19fe0*/  @!P3 STG.E.U8 desc[UR24][R8.64+0x69], R15 ;  /* 0x0000690f0800b986 */ /* 0x0003e8000c101118 */
[----:B------:R-:W3:Y:S01]  /*19ff0*/  @!P2 LDG.E.U8 R12, desc[UR24][R4.64+0x70] ;  /* 0x00007018040ca981 */ /* 0x000ee2000c1e1100 */
[----:B------:R-:W-:Y:S02]  /*1a000*/  ISETP.LT.OR P3, PT, R28, 0x72, !P0 ;  /* 0x000000721c00780c */ /* 0x000fe40004761670 */
[----:B-1----:R-:W-:Y:S02]  /*1a010*/  PRMT R8, RZ, 0x7610, R8 ;  /* 0x00007610ff087816 */ /* 0x002fe40000000008 */
[----:B---3--:R-:W-:-:S04]  /*1a020*/  LOP3.LUT R12, R12, 0xff, RZ, 0xc0, !PT ;  /* 0x000000ff0c0c7812 */ /* 0x008fc800078ec0ff */
        /* <DEDUP_REMOVED lines=22> */
[----:B------:R-:W3:Y:S04]  /*1a190*/  LDL.LU R39, [R1+0x34c] ;  /* 0x00034c0001277983 */ /* 0x000ee80000300800 */
[----:B------:R4:W-:Y:S04]  /*1a1a0*/  @!P3 STG.E.U8 desc[UR24][R8.64+0x71], R15 ;  /* 0x0000710f0800b986 */ /* 0x0009e8000c101118 */
[----:B------:R-:W4:Y:S01]  /*1a1b0*/  @!P2 LDG.E.U8 R12, desc[UR24][R6.64+0x70] ;  /* 0x00007018060ca981 */ /* 0x000f22000c1e1100 */
[----:B------:R-:W-:-:S02]  /*1a1c0*/  @!P2 IADD3 R17, P4, P5, R24, UR12, R10 ;  /* 0x0000000c1811ac10 */ /* 0x000fc4000fd9e00a */
[----:B------:R-:W-:Y:S02]  /*1a1d0*/  ISETP.LT.OR P3, PT, R28, 0x72, !P1 ;  /* 0x000000721c00780c */ /* 0x000fe40004f61670 */
[----:B------:R-:W-:Y:S02]  /*1a1e0*/  @!P2 IADD3.X R14, R30, UR11, R11, P4, P5 ;  /* 0x0000000b1e0eac10 */ /* 0x000fe4000a7ea40b */
[----:B----4-:R-:W-:-:S04]  /*1a1f0*/  LOP3.LUT R12, R12, 0xff, RZ, 0xc0, !PT ;  /* 0x000000ff0c0c7812 */ /* 0x010fc800078ec0ff */
[----:B------:R-:W-:-:S05]  /*1a200*/  F2FP.F16.E4M3.UNPACK_B R12, R12 ;  /* 0x0000000cff0c723e */ /* 0x000fca00020006ff */
[----:B------:R-:W-:-:S05]  /*1a210*/  HADD2.F32 R12, -RZ, R12.H0_H0 ;  /* 0x2000000cff0c7230 */ /* 0x000fca0000004100 */
[----:B------:R-:W-:Y:S01]  /*1a220*/  FMUL R13, R12, UR8 ;  /* 0x000000080c0d7c20 */ /* 0x000fe20008400000 */
[----:B-1----:R-:W-:-:S03]  /*1a230*/  @!P2 IADD3 R12, P4, R17, R18, RZ ;  /* 0x00000012110ca210 */ /* 0x002fc60007f9e0ff */
[----:B------:R-:W-:Y:S02]  /*1a240*/  FFMA R8, R40, UR17, R13 ;  /* 0x0000001128087c23 */ /* 0x000fe4000800000d */
[----:B------:R-:W-:Y:S01]  /*1a250*/  @!P2 IMAD.X R13, R14, 0x1, R19, P4 ;  /* 0x000000010e0da824 */ /* 0x000fe200020e0613 */
[----:B------:R-:W4:Y:S01]  /*1a260*/  LDL.LU R40, [R1+0x350] ;  /* 0x0003500001287983 */ /* 0x000f220000300800 */
[----:B------:R-:W0:Y:S01]  /*1a270*/  @!P3 LDC.64 R18, c[0x0][0x5c0] ;  /* 0x00017000ff12bb82 */ /* 0x000e220000000a00 */
[----:B------:R-:W-:Y:S02]  /*1a280*/  F2FP.SATFINITE.E4M3.F32.PACK_AB_MERGE_C R15, RZ, R8, RZ ;  /* 0x00000008ff0f723e */ /* 0x000fe400048070ff */
[----:B------:R-:W-:-:S03]  /*1a290*/  PRMT R8, RZ, 0x7610, R8 ;  /* 0x00007610ff087816 */ /* 0x000fc60000000008 */
[----:B------:R2:W-:Y:S04]  /*1a2a0*/  @!P2 STG.E.U8 desc[UR24][R12.64+0x70], R15 ;  /* 0x0000700f0c00a986 */ /* 0x0005e8000c101118 */
[----:B------:R-:W3:Y:S01]  /*1a2b0*/  @!P3 LDG.E.U8 R8, desc[UR24][R6.64+0x71] ;  /* 0x000071180608b981 */ /* 0x000ee2000c1e1100 */
[----:B------:R-:W-:Y:S02]  /*1a2c0*/  @!P3 IADD3 R17, P4, P5, R24, UR12, R10 ;  /* 0x0000000c1811bc10 */ /* 0x000fe4000fd9e00a */
[----:B------:R-:W-:Y:S02]  /*1a2d0*/  ISETP.LT.OR P2, PT, R28, 0x79, !P0 ;  /* 0x000000791c00780c */ /* 0x000fe40004741670 */
[----:B------:R-:W-:Y:S02]  /*1a2e0*/  @!P3 IADD3.X R14, R30, UR11, R11, P4, P5 ;  /* 0x0000000b1e0ebc10 */ /* 0x000fe4000a7ea40b */
[----:B---3--:R-:W-:-:S04]  /*1a2f0*/  LOP3.LUT R8, R8, 0xff, RZ, 0xc0, !PT ;  /* 0x000000ff08087812 */ /* 0x008fc800078ec0ff */
[----:B------:R-:W-:-:S05]  /*1a300*/  F2FP.F16.E4M3.UNPACK_B R8, R8 ;  /* 0x00000008ff08723e */ /* 0x000fca00020006ff */
[----:B------:R-:W-:-:S05]  /*1a310*/  HADD2.F32 R8, -RZ, R8.H0_H0 ;  /* 0x20000008ff087230 */ /* 0x000fca0000004100 */
[----:B------:R-:W-:Y:S01]  /*1a320*/  FMUL R9, R8, UR8 ;  /* 0x0000000808097c20 */ /* 0x000fe20008400000 */
[----:B0-----:R-:W-:Y:S02]  /*1a330*/  @!P3 IADD3 R8, P4, R17, R18, RZ ;  /* 0x000000121108b210 */ /* 0x001fe40007f9e0ff */
[----:B------:R-:W0:Y:S01]  /*1a340*/  @!P2 LDC.64 R16, c[0x0][0x5c0] ;  /* 0x00017000ff10ab82 */ /* 0x000e220000000a00 */
[----:B--2---:R-:W-:Y:S02]  /*1a350*/  FFMA R12, R38, UR17, R9 ;  /* 0x00000011260c7c23 */ /* 0x004fe40008000009 */
[----:B------:R-:W-:Y:S01]  /*1a360*/  @!P3 IMAD.X R9, R14, 0x1, R19, P4 ;  /* 0x000000010e09b824 */ /* 0x000fe200020e0613 */
[----:B------:R-:W-:Y:S01]  /*1a370*/  ISETP.LT.OR P0, PT, R28, 0x7a, !P0 ;  /* 0x0000007a1c00780c */ /* 0x000fe20004701670 */
[----:B------:R-:W2:Y:S01]  /*1a380*/  LDL.LU R38, [R1+0x354] ;  /* 0x0003540001267983 */ /* 0x000ea20000300800 */
[----:B------:R-:W-:Y:S02]  /*1a390*/  F2FP.SATFINITE.E4M3.F32.PACK_AB_MERGE_C R15, RZ, R12, RZ ;  /* 0x0000000cff0f723e */ /* 0x000fe400048070ff */
[----:B------:R-:W-:-:S03]  /*1a3a0*/  PRMT R12, RZ, 0x7610, R12 ;  /* 0x00007610ff0c7816 */ /* 0x000fc6000000000c */
[----:B------:R1:W-:Y:S04]  /*1a3b0*/  @!P3 STG.E.U8 desc[UR24][R8.64+0x71], R15 ;  /* 0x0000710f0800b986 */ /* 0x0003e8000c101118 */
[----:B------:R-:W3:Y:S01]  /*1a3c0*/  @!P2 LDG.E.U8 R12, desc[UR24][R4.64+0x78] ;  /* 0x00007818040ca981 */ /* 0x000ee2000c1e1100 */
[----:B-1----:R-:W-:Y:S02]  /*1a3d0*/  PRMT R8, RZ, 0x7610, R8 ;  /* 0x00007610ff087816 */ /* 0x002fe40000000008 */
[----:B---3--:R-:W-:-:S04]  /*1a3e0*/  LOP3.LUT R12, R12, 0xff, RZ, 0xc0, !PT ;  /* 0x000000ff0c0c7812 */ /* 0x008fc800078ec0ff */
[----:B------:R-:W-:-:S05]  /*1a3f0*/  F2FP.F16.E4M3.UNPACK_B R12, R12 ;  /* 0x0000000cff0c723e */ /* 0x000fca00020006ff */
[----:B------:R-:W-:-:S05]  /*1a400*/  HADD2.F32 R12, -RZ, R12.H0_H0 ;  /* 0x2000000cff0c7230 */ /* 0x000fca0000004100 */
[----:B------:R-:W-:Y:S01]  /*1a410*/  FMUL R13, R12, UR8 ;  /* 0x000000080c0d7c20 */ /* 0x000fe20008400000 */
[----:B0-----:R-:W-:-:S03]  /*1a420*/  @!P2 IADD3 R12, P3, P4, R24, UR6, R16 ;  /* 0x00000006180cac10 */ /* 0x001fc6000fc7e010 */
[----:B------:R-:W-:Y:S01]  /*1a430*/  FFMA R14, R39, UR17, R13 ;  /* 0x00000011270e7c23 */ /* 0x000fe2000800000d */
[----:B------:R-:W-:Y:S01]  /*1a440*/  @!P2 IADD3.X R13, R30, UR19, R17, P3, P4 ;  /* 0x000000131e0dac10 */ /* 0x000fe20009fe8411 */
[----:B------:R-:W3:Y:S01]  /*1a450*/  LDL.LU R39, [R1+0x358] ;  /* 0x0003580001277983 */ /* 0x000ee20000300800 */
[----:B------:R-:W0:Y:S02]  /*1a460*/  @!P0 LDC.64 R16, c[0x0][0x5c0] ;  /* 0x00017000ff108b82 */ /* 0x000e240000000a00 */
[----:B------:R-:W-:-:S05]  /*1a470*/  F2FP.SATFINITE.E4M3.F32.PACK_AB_MERGE_C R15, RZ, R14, RZ ;  /* 0x0000000eff0f723e */ /* 0x000fca00048070ff */
[----:B------:R1:W-:Y:S04]  /*1a480*/  @!P2 STG.E.U8 desc[UR24][R12.64+0x78], R15 ;  /* 0x0000780f0c00a986 */ /* 0x0003e8000c101118 */
[----:B------:R4:W2:Y:S01]  /*1a490*/  @!P0 LDG.E.U8 R8, desc[UR24][R4.64+0x79] ;  /* 0x0000791804088981 */ /* 0x0008a2000c1e1100 */
[----:B------:R-:W-:Y:S02]  /*1a4a0*/  ISETP.LT.OR P2, PT, R28, 0x79, !P1 ;  /* 0x000000791c00780c */ /* 0x000fe40004f41670 */
[----:B----4-:R-:W-:Y:S02]  /*1a4b0*/  PRMT R4, RZ, 0x7610, R4 ;  /* 0x00007610ff047816 */ /* 0x010fe40000000004 */
[----:B--2---:R-:W-:-:S04]  /*1a4c0*/  LOP3.LUT R8, R8, 0xff, RZ, 0xc0, !PT ;  /* 0x000000ff08087812 */ /* 0x004fc800078ec0ff */
[----:B------:R-:W-:-:S05]  /*1a4d0*/  F2FP.F16.E4M3.UNPACK_B R8, R8 ;  /* 0x00000008ff08723e */ /* 0x000fca00020006ff */
[----:B------:R-:W-:-:S05]  /*1a4e0*/  HADD2.F32 R8, -RZ, R8.H0_H0 ;  /* 0x20000008ff087230 */ /* 0x000fca0000004100 */
[----:B------:R-:W-:Y:S01]  /*1a4f0*/  FMUL R9, R8, UR8 ;  /* 0x0000000808097c20 */ /* 0x000fe20008400000 */
[----:B0-----:R-:W-:-:S03]  /*1a500*/  @!P0 IADD3 R8, P3, P4, R24, UR6, R16 ;  /* 0x0000000618088c10 */ /* 0x001fc6000fc7e010 */
[----:B------:R-:W-:Y:S01]  /*1a510*/  FFMA R14, R40, UR17, R9 ;  /* 0x00000011280e7c23 */ /* 0x000fe20008000009 */
[----:B------:R-:W-:Y:S02]  /*1a520*/  @!P0 IADD3.X R9, R30, UR19, R17, P3, P4 ;  /* 0x000000131e098c10 */ /* 0x000fe40009fe8411 */
[----:B------:R-:W0:Y:S02]  /*1a530*/  @!P2 LDC.64 R16, c[0x0][0x5c0] ;  /* 0x00017000ff10ab82 */ /* 0x000e240000000a00 */
[----:B-1----:R-:W-:-:S05]  /*1a540*/  F2FP.SATFINITE.E4M3.F32.PACK_AB_MERGE_C R13, RZ, R14, RZ ;  /* 0x0000000eff0d723e */ /* 0x002fca00048070ff */
[----:B------:R1:W-:Y:S04]  /*1a550*/  @!P0 STG.E.U8 desc[UR24][R8.64+0x79], R13 ;  /* 0x0000790d08008986 */ /* 0x0003e8000c101118 */
[----:B------:R-:W2:Y:S01]  /*1a560*/  @!P2 LDG.E.U8 R4, desc[UR24][R6.64+0x78] ;  /* 0x000078180604a981 */ /* 0x000ea2000c1e1100 */
[----:B------:R-:W-:Y:S02]  /*1a570*/  @!P2 IADD3 R15, P0, P3, R24, UR12, R10 ;  /* 0x0000000c180fac10 */ /* 0x000fe4000fb1e00a */
[----:B------:R-:W-:Y:S02]  /*1a580*/  ISETP.LT.OR P1, PT, R28, 0x7a, !P1 ;  /* 0x0000007a1c00780c */ /* 0x000fe40004f21670 */
[----:B-1----:R-:W-:-:S11]  /*1a590*/  @!P2 IADD3.X R8, R30, UR11, R11, P0, P3 ;  /* 0x0000000b1e08ac10 */ /* 0x002fd600087e640b */
[----:B------:R-:W1:Y:S01]  /*1a5a0*/  @!P1 LDC.64 R18, c[0x0][0x5c0] ;  /* 0x00017000ff129b82 */ /* 0x000e620000000a00 */
[----:B--2---:R-:W-:-:S04]  /*1a5b0*/  LOP3.LUT R4, R4, 0xff, RZ, 0xc0, !PT ;  /* 0x000000ff04047812 */ /* 0x004fc800078ec0ff */
[----:B------:R-:W-:-:S05]  /*1a5c0*/  F2FP.F16.E4M3.UNPACK_B R4, R4 ;  /* 0x00000004ff04723e */ /* 0x000fca00020006ff */
[----:B------:R-:W-:-:S05]  /*1a5d0*/  HADD2.F32 R4, -RZ, R4.H0_H0 ;  /* 0x20000004ff047230 */ /* 0x000fca0000004100 */
[----:B------:R-:W-:Y:S01]  /*1a5e0*/  FMUL R5, R4, UR8 ;  /* 0x0000000804057c20 */ /* 0x000fe20008400000 */
[----:B0-----:R-:W-:-:S03]  /*1a5f0*/  @!P2 IADD3 R4, P4, R15, R16, RZ ;  /* 0x000000100f04a210 */ /* 0x001fc60007f9e0ff */
[----:B------:R-:W-:Y:S02]  /*1a600*/  FFMA R12, R38, UR17, R5 ;  /* 0x00000011260c7c23 */ /* 0x000fe40008000005 */
[----:B------:R-:W-:Y:S01]  /*1a610*/  @!P2 IMAD.X R5, R8, 0x1, R17, P4 ;  /* 0x000000010805a824 */ /* 0x000fe200020e0611 */
[----:B------:R-:W-:Y:S01]  /*1a620*/  PRMT R8, RZ, 0x7610, R8 ;  /* 0x00007610ff087816 */ /* 0x000fe20000000008 */
[----:B------:R-:W2:Y:S01]  /*1a630*/  LDL.LU R38, [R1+0x35c] ;  /* 0x00035c0001267983 */ /* 0x000ea20000300800 */
[----:B------:R-:W-:-:S05]  /*1a640*/  F2FP.SATFINITE.E4M3.F32.PACK_AB_MERGE_C R15, RZ, R12, RZ ;  /* 0x0000000cff0f723e */ /* 0x000fca00048070ff */
[----:B------:R0:W-:Y:S04]  /*1a650*/  @!P2 STG.E.U8 desc[UR24][R4.64+0x78], R15 ;  /* 0x0000780f0400a986 */ /* 0x0001e8000c101118 */
[----:B------:R4:W3:Y:S01]  /*1a660*/  @!P1 LDG.E.U8 R8, desc[UR24][R6.64+0x79] ;  /* 0x0000791806089981 */ /* 0x0008e2000c1e1100 */
[----:B------:R-:W-:Y:S02]  /*1a670*/  IADD3 R9, P0, R31, 0x180, RZ ;  /* 0x000001801f097810 */ /* 0x000fe40007f1e0ff */
[----:B------:R-:W-:-:S03]  /*1a680*/  @!P1 IADD3 R17, P4, P5, R24, UR12, R10 ;  /* 0x0000000c18119c10 */ /* 0x000fc6000fd9e00a */
[----:B------:R-:W-:Y:S01]  /*1a690*/  IMAD.X R13, RZ, RZ, R37, P0 ;  /* 0x000000ffff0d7224 */ /* 0x000fe200000e0625 */
[----:B------:R-:W-:Y:S01]  /*1a6a0*/  ISETP.GE.AND P0, PT, R29, 0x181, PT ;  /* 0x000001811d00780c */ /* 0x000fe20003f06270 */
[----:B0-----:R-:W-:Y:S01]  /*1a6b0*/  IMAD.WIDE.U32 R4, R9, UR20, R32 ;  /* 0x0000001409047c25 */ /* 0x001fe2000f8e0020 */
[----:B------:R-:W-:Y:S02]  /*1a6c0*/  @!P1 IADD3.X R10, R30, UR11, R11, P4, P5 ;  /* 0x0000000b1e0a9c10 */ /* 0x000fe4000a7ea40b */
[----:B------:R-:W-:Y:S01]  /*1a6d0*/  ISETP.LT.OR P2, PT, R28, 0x1, !P0 ;  /* 0x000000011c00780c */ /* 0x000fe20004741670 */
[----:B----4-:R-:W-:Y:S01]  /*1a6e0*/  IMAD R6, R13, UR20, RZ ;  /* 0x000000140d067c24 */ /* 0x010fe2000f8e02ff */
[----:B------:R-:W-:-:S03]  /*1a6f0*/  IADD3 R4, P4, R4, UR22, RZ ;  /* 0x0000001604047c10 */ /* 0x000fc6000ff9e0ff */
[--C-:B------:R-:W-:Y:S01]  /*1a700*/  IMAD R7, R9, UR21, R6.reuse ;  /* 0x0000001509077c24 */ /* 0x100fe2000f8e0206 */
[----:B------:R-:W-:-:S04]  /*1a710*/  PRMT R6, RZ, 0x7610, R6 ;  /* 0x00007610ff067816 */ /* 0x000fc80000000006 */
[----:B------:R-:W-:Y:S02]  /*1a720*/  IADD3.X R5, R5, UR23, R7, P4, !PT ;  /* 0x0000001705057c10 */ /* 0x000fe4000a7fe407 */
[----:B---3--:R-:W-:-:S04]  /*1a730*/  LOP3.LUT R8, R8, 0xff, RZ, 0xc0, !PT ;  /* 0x000000ff08087812 */ /* 0x008fc800078ec0ff */
[----:B------:R-:W-:-:S05]  /*1a740*/  F2FP.F16.E4M3.UNPACK_B R8, R8 ;  /* 0x00000008ff08723e */ /* 0x000fca00020006ff */
[----:B------:R-:W-:-:S05]  /*1a750*/  HADD2.F32 R8, -RZ, R8.H0_H0 ;  /* 0x20000008ff087230 */ /* 0x000fca0000004100 */
[----:B------:R-:W-:-:S04]  /*1a760*/  FMUL R8, R8, UR8 ;  /* 0x0000000808087c20 */ /* 0x000fc80008400000 */
[----:B------:R-:W-:Y:S01]  /*1a770*/  FFMA R12, R39, UR17, R8 ;  /* 0x00000011270c7c23 */ /* 0x000fe20008000008 */
[----:B-1----:R-:W-:Y:S01]  /*1a780*/  @!P1 IADD3 R8, P3, R17, R18, RZ ;  /* 0x0000001211089210 */ /* 0x002fe20007f7e0ff */
[----:B------:R-:W-:Y:S01]  /*1a790*/  @!P2 IMAD.MOV.U32 R7, RZ, RZ, R30 ;  /* 0x000000ffff07a224 */ /* 0x000fe200078e001e */
[----:B------:R-:W3:Y:S02]  /*1a7a0*/  LDL.LU R39, [R1+0x360] ;  /* 0x0003600001277983 */ /* 0x000ee40000300800 */
[----:B------:R-:W-:Y:S01]  /*1a7b0*/  F2FP.SATFINITE.E4M3.F32.PACK_AB_MERGE_C R11, RZ, R12, RZ ;  /* 0x0000000cff0b723e */ /* 0x000fe200048070ff */
[----:B------:R-:W-:Y:S01]  /*1a7c0*/  @!P1 IMAD.X R9, R10, 0x1, R19, P3 ;  /* 0x000000010a099824 */ /* 0x000fe200018e0613 */
[----:B------:R-:W0:Y:S04]  /*1a7d0*/  @!P2 LDC.64 R12, c[0x0][0x5c0] ;  /* 0x00017000ff0cab82 */ /* 0x000e280000000a00 */
[----:B------:R1:W-:Y:S04]  /*1a7e0*/  @!P1 STG.E.U8 desc[UR24][R8.64+0x79], R11 ;  /* 0x0000790b08009986 */ /* 0x0003e8000c101118 */
[----:B------:R-:W4:Y:S01]  /*1a7f0*/  @!P2 LDG.E.U8 R6, desc[UR24][R4.64] ;  /* 0x000000180406a981 */ /* 0x000f22000c1e1100 */
[----:B------:R-:W-:Y:S01]  /*1a800*/  ISETP.LT.OR P3, PT, R28, 0x2, !P0 ;  /* 0x000000021c00780c */ /* 0x000fe20004761670 */
[----:B-1----:R-:W-:Y:S01]  /*1a810*/  @!P2 IMAD R8, R3, 0x180, RZ ;  /* 0x000001800308a824 */ /* 0x002fe200078e02ff */
[----:B----4-:R-:W-:-:S04]  /*1a820*/  LOP3.LUT R6, R6, 0xff, RZ, 0xc0, !PT ;  /* 0x000000ff06067812 */ /* 0x010fc800078ec0ff */
[----:B------:R-:W-:-:S05]  /*1a830*/  F2FP.F16.E4M3.UNPACK_B R6, R6 ;  /* 0x00000006ff06723e */ /* 0x000fca00020006ff */
[----:B------:R-:W-:-:S05]  /*1a840*/  HADD2.F32 R6, -RZ, R6.H0_H0 ;  /* 0x20000006ff067230 */ /* 0x000fca0000004100 */
[----:B------:R-:W-:Y:S01]  /*1a850*/  FMUL R10, R6, UR8 ;  /* 0x00000008060a7c20 */ /* 0x000fe20008400000 */
[----:B------:R-:W-:-:S04]  /*1a860*/  @!P2 IMAD.MOV.U32 R6, RZ, RZ, R24 ;  /* 0x000000ffff06a224 */ /* 0x000fc800078e0018 */
[----:B------:R-:W-:-:S04]  /*1a870*/  @!P2 IMAD.WIDE.U32 R6, R2, 0x180, R6 ;  /* 0x000001800206a825 */ /* 0x000fc800078e0006 */
[----:B--2---:R-:W-:Y:S02]  /*1a880*/  FFMA R10, R38, UR17, R10 ;  /* 0x00000011260a7c23 */ /* 0x004fe4000800000a */
[----:B------:R-:W2:Y:S01]  /*1a890*/  LDL.LU R38, [R1+0x364] ;  /* 0x0003640001267983 */ /* 0x000ea20000300800 */
[----:B0-----:R-:W-:Y:S02]  /*1a8a0*/  @!P2 IADD3 R6, P1, R6, R12, RZ ;  /* 0x0000000c0606a210 */ /* 0x001fe40007f3e0ff */
[----:B------:R-:W-:Y:S01]  /*1a8b0*/  F2FP.SATFINITE.E4M3.F32.PACK_AB_MERGE_C R9, RZ, R10, RZ ;  /* 0x0000000aff09723e */ /* 0x000fe200048070ff */
[----:B------:R-:W4:Y:S01]  /*1a8c0*/  LDL.LU R40, [R1+0x368] ;  /* 0x0003680001287983 */ /* 0x000f220000300800 */
[--C-:B------:R-:W-:Y:S02]  /*1a8d0*/  @!P2 IADD3.X R7, R13, R7, R8.reuse, P1, !PT ;  /* 0x000000070d07a210 */ /* 0x100fe40000ffe408 */
[----:B------:R-:W-:Y:S01]  /*1a8e0*/  PRMT R8, RZ, 0x7610, R8 ;  /* 0x00007610ff087816 */ /* 0x000fe20000000008 */
[----:B------:R-:W0:Y:S02]  /*1a8f0*/  @!P3 LDC.64 R12, c[0x0][0x5c0] ;  /* 0x00017000ff0cbb82 */ /* 0x000e240000000a00 */
[----:B------:R1:W-:Y:S04]  /*1a900*/  @!P2 STG.E.U8 desc[UR24][R6.64], R9 ;  /* 0x000000090600a986 */ /* 0x0003e8000c101118 */
[----:B------:R-:W3:Y:S01]  /*1a910*/  @!P3 LDG.E.U8 R8, desc[UR24][R4.64+0x1] ;  /* 0x000001180408b981 */ /* 0x000ee2000c1e1100 */
[----:B------:R-:W-:Y:S01]  /*1a920*/  IADD3 R31, P1, R31, 0x188, RZ ;  /* 0x000001881f1f7810 */ /* 0x000fe20007f3e0ff */
[----:B-1----:R-:W-:-:S02]  /*1a930*/  @!P3 IMAD.MOV.U32 R6, RZ, RZ, R24 ;  /* 0x000000ffff06b224 */ /* 0x002fc400078e0018 */
[----:B------:R-:W-:Y:S02]  /*1a940*/  @!P3 IMAD.MOV.U32 R7, RZ, RZ, R30 ;  /* 0x000000ffff07b224 */ /* 0x000fe400078e001e */
[----:B------:R-:W-:Y:S01]  /*1a950*/  IMAD.X R36, RZ, RZ, R37, P1 ;  /* 0x000000ffff247224 */ /* 0x000fe200008e0625 */
[----:B------:R-:W-:Y:S01]  /*1a960*/  ISETP.GE.AND P1, PT, R29, 0x189, PT ;  /* 0x000001891d00780c */ /* 0x000fe20003f26270 */
[----:B------:R-:W-:-:S03]  /*1a970*/  @!P3 IMAD.WIDE.U32 R6, R2, 0x180, R6 ;  /* 0x000001800206b825 */ /* 0x000fc600078e0006 */
[----:B------:R-:W-:Y:S01]  /*1a980*/  ISETP.LT.OR P2, PT, R28, 0x1, !P1 ;  /* 0x000000011c00780c */ /* 0x000fe20004f41670 */
[----:B------:R-:W-:Y:S02]  /*1a990*/  IMAD R36, R36, UR20, RZ ;  /* 0x0000001424247c24 */ /* 0x000fe4000f8e02ff */
[----:B------:R-:W-:-:S04]  /*1a9a0*/  IMAD.WIDE.U32 R32, R31, UR20, R32 ;  /* 0x000000141f207c25 */ /* 0x000fc8000f8e0020 */
[----:B------:R-:W-:Y:S02]  /*1a9b0*/  @!P3 IMAD R9, R3, 0x180, RZ ;  /* 0x000001800309b824 */ /* 0x000fe400078e02ff */
[----:B------:R-:W-:-:S04]  /*1a9c0*/  IMAD R31, R31, UR21, R36 ;  /* 0x000000151f1f7c24 */ /* 0x000fc8000f8e0224 */
[----:B------:R-:W1:Y:S01]  /*1a9d0*/  @!P2 LDC.64 R16, c[0x0][0x5c0] ;  /* 0x00017000ff10ab82 */ /* 0x000e620000000a00 */
[----:B---3--:R-:W-:-:S04]  /*1a9e0*/  LOP3.LUT R8, R8, 0xff, RZ, 0xc0, !PT ;  /* 0x000000ff08087812 */ /* 0x008fc800078ec0ff */
[----:B------:R-:W-:-:S05]  /*1a9f0*/  F2FP.F16.E4M3.UNPACK_B R8, R8 ;  /* 0x00000008ff08723e */ /* 0x000fca00020006ff */
[----:B------:R-:W-:-:S05]  /*1aa00*/  HADD2.F32 R8, -RZ, R8.H0_H0 ;  /* 0x20000008ff087230 */ /* 0x000fca0000004100 */
[----:B------:R-:W-:-:S04]  /*1aa10*/  FMUL R8, R8, UR8 ;  /* 0x0000000808087c20 */ /* 0x000fc80008400000 */
[----:B------:R-:W-:Y:S01]  /*1aa20*/  FFMA R10, R39, UR17, R8 ;  /* 0x00000011270a7c23 */ /* 0x000fe20008000008 */
[----:B0-----:R-:W-:Y:S02]  /*1aa30*/  @!P3 IADD3 R8, P5, R6, R12, RZ ;  /* 0x0000000c0608b210 */ /* 0x001fe40007fbe0ff */
[----:B------:R-:W-:Y:S02]  /*1aa40*/  IADD3 R6, P4, R32, UR22, RZ ;  /* 0x0000001620067c10 */ /* 0x000fe4000ff9e0ff */
[----:B------:R-:W-:Y:S02]  /*1aa50*/  @!P3 IADD3.X R9, R13, R7, R9, P5, !PT ;  /* 0x000000070d09b210 */ /* 0x000fe40002ffe409 */
[----:B------:R-:W-:Y:S02]  /*1aa60*/  F2FP.SATFINITE.E4M3.F32.PACK_AB_MERGE_C R13, RZ, R10, RZ ;  /* 0x0000000aff0d723e */ /* 0x000fe400048070ff */
[----:B------:R-:W-:Y:S02]  /*1aa70*/  PRMT R10, RZ, 0x7610, R10 ;  /* 0x00007610ff0a7816 */ /* 0x000fe4000000000a */
[----:B------:R-:W-:Y:S01]  /*1aa80*/  IADD3.X R7, R33, UR23, R31, P4, !PT ;  /* 0x0000001721077c10 */ /* 0x000fe2000a7fe41f */
[----:B------:R0:W-:Y:S04]  /*1aa90*/  @!P3 STG.E.U8 desc[UR24][R8.64+0x1], R13 ;  /* 0x0000010d0800b986 */ /* 0x0001e8000c101118 */
[----:B------:R-:W3:Y:S01]  /*1aaa0*/  @!P2 LDG.E.U8 R10, desc[UR24][R6.64] ;  /* 0x00000018060aa981 */ /* 0x000ee2000c1e1100 */
[----:B------:R-:W-:Y:S01]  /*1aab0*/  @!P2 IMAD R15, R3, 0x180, RZ ;  /* 0x00000180030fa824 */ /* 0x000fe200078e02ff */
[----:B------:R-:W-:Y:S01]  /*1aac0*/  ISETP.LT.OR P3, PT, R28, 0x2, !P1 ;  /* 0x000000021c00780c */ /* 0x000fe20004f61670 */
[----:B0-----:R-:W-:-:S02]  /*1aad0*/  @!P2 IMAD.MOV.U32 R8, RZ, RZ, R24 ;  /* 0x000000ffff08a224 */ /* 0x001fc400078e0018 */
[----:B------:R-:W-:Y:S01]  /*1aae0*/  @!P2 IMAD.MOV.U32 R9, RZ, RZ, R30 ;  /* 0x000000ffff09a224 */ /* 0x000fe200078e001e */
[----:B---3--:R-:W-:-:S04]  /*1aaf0*/  LOP3.LUT R10, R10, 0xff, RZ, 0xc0, !PT ;  /* 0x000000ff0a0a7812 */ /* 0x008fc800078ec0ff */
[----:B------:R-:W-:-:S05]  /*1ab00*/  F2FP.F16.E4M3.UNPACK_B R10, R10 ;  /* 0x0000000aff0a723e */ /* 0x000fca00020006ff */
[----:B------:R-:W-:Y:S02]  /*1ab10*/  HADD2.F32 R12, -RZ, R10.H0_H0 ;  /* 0x2000000aff0c7230 */ /* 0x000fe40000004100 */
[----:B------:R-:W-:-:S04]  /*1ab20*/  @!P2 IMAD.WIDE.U32 R10, R2, 0x180, R8 ;  /* 0x00000180020aa825 */ /* 0x000fc800078e0008 */
[----:B------:R-:W-:Y:S01]  /*1ab30*/  FMUL R12, R12, UR8 ;  /* 0x000000080c0c7c20 */ /* 0x000fe20008400000 */
[----:B------:R-:W-:Y:S01]  /*1ab40*/  @!P2 IMAD.IADD R14, R11, 0x1, R15 ;  /* 0x000000010b0ea824 */ /* 0x000fe200078e020f */
[----:B-1----:R-:W-:Y:S02]  /*1ab50*/  @!P2 IADD3 R8, P4, P5, R10, UR12, R16 ;  /* 0x0000000c0a08ac10 */ /* 0x002fe4000fd9e010 */
[----:B--2---:R-:W-:Y:S01]  /*1ab60*/  FFMA R12, R38, UR17, R12 ;  /* 0x00000011260c7c23 */ /* 0x004fe2000800000c */
[----:B------:R-:W-:Y:S01]  /*1ab70*/  PRMT R10, RZ, 0x7610, R10 ;  /* 0x00007610ff0a7816 */ /* 0x000fe2000000000a */
[----:B------:R-:W-:Y:S01]  /*1ab80*/  @!P3 IMAD R15, R3, 0x180, RZ ;  /* 0x00000180030fb824 */ /* 0x000fe200078e02ff */
[----:B------:R-:W-:Y:S01]  /*1ab90*/  @!P2 IADD3.X R9, R14, UR11, R17, P4, P5 ;  /* 0x0000000b0e09ac10 */ /* 0x000fe2000a7ea411 */
[----:B------:R-:W2:Y:S01]  /*1aba0*/  LDL.LU R38, [R1+0x36c] ;  /* 0x00036c0001267983 */ /* 0x000ea20000300800 */
[----:B------:R-:W-:Y:S01]  /*1abb0*/  F2FP.SATFINITE.E4M3.F32.PACK_AB_MERGE_C R13, RZ, R12, RZ ;  /* 0x0000000cff0d723e */ /* 0x000fe200048070ff */
[----:B------:R-:W0:Y:S02]  /*1abc0*/  @!P3 LDC.64 R16, c[0x0][0x5c0] ;  /* 0x00017000ff10bb82 */ /* 0x000e240000000a00 */
[----:B------:R-:W3:Y:S04]  /*1abd0*/  LDL.LU R39, [R1+0x370] ;  /* 0x0003700001277983 */ /* 0x000ee80000300800 */
[----:B------:R1:W-:Y:S04]  /*1abe0*/  @!P2 STG.E.U8 desc[UR24][R8.64], R13 ;  /* 0x0000000d0800a986 */ /* 0x0003e8000c101118 */
[----:B------:R-:W4:Y:S01]  /*1abf0*/  @!P3 LDG.E.U8 R10, desc[UR24][R6.64+0x1] ;  /* 0x00000118060ab981 */ /* 0x000f22000c1e1100 */
[----:B------:R-:W-:Y:S01]  /*1ac00*/  ISETP.LT.OR P2, PT, R28, 0x9, !P0 ;  /* 0x000000091c00780c */ /* 0x000fe20004741670 */
[----:B-1----:R-:W-:-:S02]  /*1ac10*/  @!P3 IMAD.MOV.U32 R8, RZ, RZ, R24 ;  /* 0x000000ffff08b224 */ /* 0x002fc400078e0018 */
[----:B------:R-:W-:Y:S01]  /*1ac20*/  @!P3 IMAD.MOV.U32 R9, RZ, RZ, R30 ;  /* 0x000000ffff09b224 */ /* 0x000fe200078e001e */
[----:B----4-:R-:W-:-:S04]  /*1ac30*/  LOP3.LUT R10, R10, 0xff, RZ, 0xc0, !PT ;  /* 0x000000ff0a0a7812 */ /* 0x010fc800078ec0ff */
[----:B------:R-:W-:-:S05]  /*1ac40*/  F2FP.F16.E4M3.UNPACK_B R10, R10 ;  /* 0x0000000aff0a723e */ /* 0x000fca00020006ff */
[----:B------:R-:W-:Y:S02]  /*1ac50*/  HADD2.F32 R12, -RZ, R10.H0_H0 ;  /* 0x2000000aff0c7230 */ /* 0x000fe40000004100 */
[----:B------:R-:W-:-:S04]  /*1ac60*/  @!P3 IMAD.WIDE.U32 R10, R2, 0x180, R8 ;  /* 0x00000180020ab825 */ /* 0x000fc800078e0008 */
[----:B------:R-:W-:Y:S01]  /*1ac70*/  FMUL R12, R12, UR8 ;  /* 0x000000080c0c7c20 */ /* 0x000fe20008400000 */
[----:B------:R-:W-:Y:S01]  /*1ac80*/  @!P3 IMAD.IADD R8, R11, 0x1, R15 ;  /* 0x000000010b08b824 */ /* 0x000fe200078e020f */
[----:B0-----:R-:W-:Y:S01]  /*1ac90*/  @!P3 IADD3 R10, P4, P5, R10, UR12, R16 ;  /* 0x0000000c0a0abc10 */ /* 0x001fe2000fd9e010 */
[----:B------:R-:W0:Y:S01]  /*1aca0*/  @!P2 LDC.64 R14, c[0x0][0x5c0] ;  /* 0x00017000ff0eab82 */ /* 0x000e220000000a00 */
[----:B------:R-:W-:Y:S02]  /*1acb0*/  FFMA R12, R40, UR17, R12 ;  /* 0x00000011280c7c23 */ /* 0x000fe4000800000c */
[----:B------:R-:W-:Y:S02]  /*1acc0*/  @!P3 IADD3.X R11, R8, UR11, R17, P4, P5 ;  /* 0x0000000b080bbc10 */ /* 0x000fe4000a7ea411 */
[----:B------:R-:W-:Y:S02]  /*1acd0*/  PRMT R8, RZ, 0x7610, R8 ;  /* 0x00007610ff087816 */ /* 0x000fe40000000008 */
[----:B------:R-:W-:-:S05]  /*1ace0*/  F2FP.SATFINITE.E4M3.F32.PACK_AB_MERGE_C R13, RZ, R12, RZ ;  /* 0x0000000cff0d723e */ /* 0x000fca00048070ff */
[----:B------:R1:W-:Y:S04]  /*1acf0*/  @!P3 STG.E.U8 desc[UR24][R10.64+0x1], R13 ;  /* 0x0000010d0a00b986 */ /* 0x0003e8000c101118 */
[----:B------:R-:W4:Y:S01]  /*1ad00*/  @!P2 LDG.E.U8 R8, desc[UR24][R4.64+0x8] ;  /* 0x000008180408a981 */ /* 0x000f22000c1e1100 */
[----:B------:R-:W-:Y:S01]  /*1ad10*/  @!P2 IMAD.MOV.U32 R9, RZ, RZ, R30 ;  /* 0x000000ffff09a224 */ /* 0x000fe200078e001e */
        /* <DEDUP_REMOVED lines=18> */
[----:B------:R-:W-:Y:S01]  /*1ae40*/  ISETP.LT.OR P2, PT, R28, 0x9, !P1 ;  /* 0x000000091c00780c */ /* 0x000fe20004f41670 */
[----:B-1----:R-:W-:-:S02]  /*1ae50*/  @!P3 IMAD.MOV.U32 R8, RZ, RZ, R24 ;  /* 0x000000ffff08b224 */ /* 0x002fc400078e0018 */
[----:B------:R-:W-:-:S10]  /*1ae60*/  @!P3 IMAD.MOV.U32 R9, RZ, RZ, R30 ;  /* 0x000000ffff09b224 */ /* 0x000fd400078e001e */
[----:B------:R-:W1:Y:S01]  /*1ae70*/  @!P2 LDC.64 R16, c[0x0][0x5c0] ;  /* 0x00017000ff10ab82 */ /* 0x000e620000000a00 */
[----:B---3--:R-:W-:-:S04]  /*1ae80*/  LOP3.LUT R10, R10, 0xff, RZ, 0xc0, !PT ;  /* 0x000000ff0a0a7812 */ /* 0x008fc800078ec0ff */
[----:B------:R-:W-:-:S05]  /*1ae90*/  F2FP.F16.E4M3.UNPACK_B R10, R10 ;  /* 0x0000000aff0a723e */ /* 0x000fca00020006ff */
[----:B------:R-:W-:-:S05]  /*1aea0*/  HADD2.F32 R10, -RZ, R10.H0_H0 ;  /* 0x2000000aff0a7230 */ /* 0x000fca0000004100 */
[----:B------:R-:W-:Y:S01]  /*1aeb0*/  FMUL R12, R10, UR8 ;  /* 0x000000080a0c7c20 */ /* 0x000fe20008400000 */
[----:B------:R-:W-:-:S04]  /*1aec0*/  @!P3 IMAD.WIDE.U32 R10, R2, 0x180, R8 ;  /* 0x00000180020ab825 */ /* 0x000fc800078e0008 */
[----:B------:R-:W-:Y:S01]  /*1aed0*/  FFMA R12, R39, UR17, R12 ;  /* 0x00000011270c7c23 */ /* 0x000fe2000800000c */
[----:B------:R-:W-:Y:S01]  /*1aee0*/  @!P3 IMAD R9, R3, 0x180, RZ ;  /* 0x000001800309b824 */ /* 0x000fe200078e02ff */
[----:B0-----:R-:W-:Y:S02]  /*1aef0*/  @!P3 IADD3 R8, P4, R10, R14, RZ ;  /* 0x0000000e0a08b210 */ /* 0x001fe40007f9e0ff */
[----:B------:R-:W-:Y:S02]  /*1af00*/  PRMT R10, RZ, 0x7610, R10 ;  /* 0x00007610ff0a7816 */ /* 0x000fe4000000000a */
[----:B------:R-:W-:Y:S02]  /*1af10*/  @!P3 IADD3.X R9, R15, R11, R9, P4, !PT ;  /* 0x0000000b0f09b210 */ /* 0x000fe400027fe409 */
[----:B------:R-:W-:-:S05]  /*1af20*/  F2FP.SATFINITE.E4M3.F32.PACK_AB_MERGE_C R13, RZ, R12, RZ ;  /* 0x0000000cff0d723e */ /* 0x000fca00048070ff */
[----:B------:R0:W-:Y:S04]  /*1af30*/  @!P3 STG.E.U8 desc[UR24][R8.64+0x9], R13 ;  /* 0x0000090d0800b986 */ /* 0x0001e8000c101118 */
[----:B------:R-:W3:Y:S01]  /*1af40*/  @!P2 LDG.E.U8 R10, desc[UR24][R6.64+0x8] ;  /* 0x00000818060aa981 */ /* 0x000ee2000c1e1100 */
[----:B------:R-:W-:Y:S02]  /*1af50*/  @!P2 IMAD R15, R3, 0x180, RZ ;  /* 0x00000180030fa824 */ /* 0x000fe400078e02ff */
[----:B0-----:R-:W-:Y:S02]  /*1af60*/  @!P2 IMAD.MOV.U32 R8, RZ, RZ, R24 ;  /* 0x000000ffff08a224 */ /* 0x001fe400078e0018 */
[----:B------:R-:W-:Y:S01]  /*1af70*/  @!P2 IMAD.MOV.U32 R9, RZ, RZ, R30 ;  /* 0x000000ffff09a224 */ /* 0x000fe200078e001e */
[----:B------:R-:W-:-:S02]  /*1af80*/  ISETP.LT.OR P3, PT, R28, 0xa, !P1 ;  /* 0x0000000a1c00780c */ /* 0x000fc40004f61670 */
[----:B---3--:R-:W-:-:S04]  /*1af90*/  LOP3.LUT R10, R10, 0xff, RZ, 0xc0, !PT ;  /* 0x000000ff0a0a7812 */ /* 0x008fc800078ec0ff */
[----:B------:R-:W-:-:S05]  /*1afa0*/  F2FP.F16.E4M3.UNPACK_B R10, R10 ;  /* 0x0000000aff0a723e */ /* 0x000fca00020006ff */
[----:B------:R-:W-:Y:S02]  /*1afb0*/  HADD2.F32 R12, -RZ, R10.H0_H0 ;  /* 0x2000000aff0c7230 */ /* 0x000fe40000004100 */
[----:B------:R-:W-:-:S04]  /*1afc0*/  @!P2 IMAD.WIDE.U32 R10, R2, 0x180, R8 ;  /* 0x00000180020aa825 */ /* 0x000fc800078e0008 */
[----:B------:R-:W-:Y:S01]  /*1afd0*/  FMUL R12, R12, UR8 ;  /* 0x000000080c0c7c20 */ /* 0x000fe20008400000 */
[----:B------:R-:W-:Y:S01]  /*1afe0*/  @!P2 IMAD.IADD R8, R11, 0x1, R15 ;  /* 0x000000010b08a824 */ /* 0x000fe200078e020f */
[----:B-1----:R-:W-:Y:S02]  /*1aff0*/  @!P2 IADD3 R10, P4, P5, R10, UR12, R16 ;  /* 0x0000000c0a0aac10 */ /* 0x002fe4000fd9e010 */
[----:B--2---:R-:W-:Y:S02]  /*1b000*/  FFMA R12, R38, UR17, R12 ;  /* 0x00000011260c7c23 */ /* 0x004fe4000800000c */
[----:B------:R-:W-:Y:S01]  /*1b010*/  @!P2 IADD3.X R11, R8, UR11, R17, P4, P5 ;  /* 0x0000000b080bac10 */ /* 0x000fe2000a7ea411 */
[----:B------:R-:W-:Y:S01]  /*1b020*/  @!P3 IMAD.MOV.U32 R9, RZ, RZ, R30 ;  /* 0x000000ffff09b224 */ /* 0x000fe200078e001e */
[----:B------:R-:W-:Y:S01]  /*1b030*/  PRMT R8, RZ, 0x7610, R8 ;  /* 0x00007610ff087816 */ /* 0x000fe20000000008 */
[----:B------:R-:W0:Y:S01]  /*1b040*/  @!P3 LDC.64 R16, c[0x0][0x5c0] ;  /* 0x00017000ff10bb82 */ /* 0x000e220000000a00 */
[----:B------:R-:W-:Y:S01]  /*1b050*/  F2FP.SATFINITE.E4M3.F32.PACK_AB_MERGE_C R13, RZ, R12, RZ ;  /* 0x0000000cff0d723e */ /* 0x000fe200048070ff */
[----:B------:R-:W-:Y:S01]  /*1b060*/  @!P3 IMAD R15, R3, 0x180, RZ ;  /* 0x00000180030fb824 */ /* 0x000fe200078e02ff */
[----:B------:R-:W2:Y:S04]  /*1b070*/  LDL.LU R38, [R1+0x37c] ;  /* 0x00037c0001267983 */ /* 0x000ea80000300800 */
[----:B------:R1:W-:Y:S04]  /*1b080*/  @!P2 STG.E.U8 desc[UR24][R10.64+0x8], R13 ;  /* 0x0000080d0a00a986 */ /* 0x0003e8000c101118 */
[----:B------:R-:W3:Y:S01]  /*1b090*/  @!P3 LDG.E.U8 R8, desc[UR24][R6.64+0x9] ;  /* 0x000009180608b981 */ /* 0x000ee2000c1e1100 */
[----:B------:R-:W-:-:S03]  /*1b0a0*/  ISETP.LT.OR P2, PT, R28, 0x11, !P0 ;  /* 0x000000111c00780c */ /* 0x000fc60004741670 */
[----:B------:R-:W2:Y:S01]  /*1b0b0*/  LDL.LU R39, [R1+0x380] ;  /* 0x0003800001277983 */ /* 0x000ea20000300800 */
[----:B---3--:R-:W-:-:S04]  /*1b0c0*/  LOP3.LUT R8, R8, 0xff, RZ, 0xc0, !PT ;  /* 0x000000ff08087812 */ /* 0x008fc800078ec0ff */
[----:B------:R-:W-:-:S05]  /*1b0d0*/  F2FP.F16.E4M3.UNPACK_B R8, R8 ;  /* 0x00000008ff08723e */ /* 0x000fca00020006ff */
[----:B------:R-:W-:Y:S02]  /*1b0e0*/  HADD2.F32 R12, -RZ, R8.H0_H0 ;  /* 0x20000008ff0c7230 */ /* 0x000fe40000004100 */
[----:B------:R-:W-:-:S03]  /*1b0f0*/  @!P3 IMAD.MOV.U32 R8, RZ, RZ, R24 ;  /* 0x000000ffff08b224 */ /* 0x000fc600078e0018 */
[----:B------:R-:W-:Y:S01]  /*1b100*/  FMUL R12, R12, UR8 ;  /* 0x000000080c0c7c20 */ /* 0x000fe20008400000 */
[----:B------:R-:W-:-:S04]  /*1b110*/  @!P3 IMAD.WIDE.U32 R8, R2, 0x180, R8 ;  /* 0x000001800208b825 */ /* 0x000fc800078e0008 */
[----:B----4-:R-:W-:Y:S01]  /*1b120*/  FFMA R12, R40, UR17, R12 ;  /* 0x00000011280c7c23 */ /* 0x010fe2000800000c */
[----:B-1----:R-:W-:Y:S01]  /*1b130*/  @!P3 IMAD.IADD R10, R9, 0x1, R15 ;  /* 0x00000001090ab824 */ /* 0x002fe200078e020f */
[----:B0-----:R-:W-:Y:S01]  /*1b140*/  @!P3 IADD3 R8, P4, P5, R8, UR12, R16 ;  /* 0x0000000c0808bc10 */ /* 0x001fe2000fd9e010 */
[----:B------:R-:W0:Y:S02]  /*1b150*/  @!P2 LDC.64 R14, c[0x0][0x5c0] ;  /* 0x00017000ff0eab82 */ /* 0x000e240000000a00 */
[----:B------:R-:W-:Y:S02]  /*1b160*/  F2FP.SATFINITE.E4M3.F32.PACK_AB_MERGE_C R13, RZ, R12, RZ ;  /* 0x0000000cff0d723e */ /* 0x000fe400048070ff */
[----:B------:R-:W-:Y:S02]  /*1b170*/  @!P3 IADD3.X R9, R10, UR11, R17, P4, P5 ;  /* 0x0000000b0a09bc10 */ /* 0x000fe4000a7ea411 */
[----:B------:R-:W-:-:S03]  /*1b180*/  PRMT R10, RZ, 0x7610, R10 ;  /* 0x00007610ff0a7816 */ /* 0x000fc6000000000a */
[----:B------:R1:W-:Y:S04]  /*1b190*/  @!P3 STG.E.U8 desc[UR24][R8.64+0x9], R13 ;  /* 0x0000090d0800b986 */ /* 0x0003e8000c101118 */
[----:B------:R-:W3:Y:S01]  /*1b1a0*/  @!P2 LDG.E.U8 R10, desc[UR24][R4.64+0x10] ;  /* 0x00001018040aa981 */ /* 0x000ee2000c1e1100 */
[----:B------:R-:W-:Y:S01]  /*1b1b0*/  ISETP.LT.OR P3, PT, R28, 0x12, !P0 ;  /* 0x000000121c00780c */ /* 0x000fe20004761670 */
[----:B-1----:R-:W-:Y:S02]  /*1b1c0*/  @!P2 IMAD.MOV.U32 R8, RZ, RZ, R24 ;  /* 0x000000ffff08a224 */ /* 0x002fe400078e0018 */
[----:B------:R-:W-:Y:S01]  /*1b1d0*/  @!P2 IMAD.MOV.U32 R9, RZ, RZ, R30 ;  /* 0x000000ffff09a224 */ /* 0x000fe200078e001e */
[----:B---3--:R-:W-:-:S04]  /*1b1e0*/  LOP3.LUT R10, R10, 0xff, RZ, 0xc0, !PT ;  /* 0x000000ff0a0a7812 */ /* 0x008fc800078ec0ff */
[----:B------:R-:W-:-:S05]  /*1b1f0*/  F2FP.F16.E4M3.UNPACK_B R10, R10 ;  /* 0x0000000aff0a723e */ /* 0x000fca00020006ff */
[----:B------:R-:W-:-:S05]  /*1b200*/  HADD2.F32 R10, -RZ, R10.H0_H0 ;  /* 0x2000000aff0a7230 */ /* 0x000fca0000004100 */
[----:B------:R-:W-:Y:S01]  /*1b210*/  FMUL R12, R10, UR8 ;  /* 0x000000080a0c7c20 */ /* 0x000fe20008400000 */
[----:B------:R-:W-:-:S04]  /*1b220*/  @!P2 IMAD.WIDE.U32 R10, R2, 0x180, R8 ;  /* 0x00000180020aa825 */ /* 0x000fc800078e0008 */
[----:B--2---:R-:W-:Y:S01]  /*1b230*/  FFMA R12, R38, UR17, R12 ;  /* 0x00000011260c7c23 */ /* 0x004fe2000800000c */
[----:B------:R-:W-:Y:S01]  /*1b240*/  @!P2 IMAD R9, R3, 0x180, RZ ;  /* 0x000001800309a824 */ /* 0x000fe200078e02ff */
[----:B0-----:R-:W-:Y:S01]  /*1b250*/  @!P2 IADD3 R8, P4, R10, R14, RZ ;  /* 0x0000000e0a08a210 */ /* 0x001fe20007f9e0ff */
[----:B------:R-:W2:Y:S01]  /*1b260*/  LDL.LU R38, [R1+0x384] ;  /* 0x0003840001267983 */ /* 0x000ea20000300800 */
[----:B------:R-:W-:Y:S02]  /*1b270*/  PRMT R10, RZ, 0x7610, R10 ;  /* 0x00007610ff0a7816 */ /* 0x000fe4000000000a */
[----:B------:R-:W-:Y:S01]  /*1b280*/  @!P2 IADD3.X R9, R15, R11, R9, P4, !PT ;  /* 0x0000000b0f09a210 */ /* 0x000fe200027fe409 */
[----:B------:R-:W3:Y:S01]  /*1b290*/  LDL.LU R40, [R1+0x388] ;  /* 0x0003880001287983 */ /* 0x000ee20000300800 */
[----:B------:R-:W-:Y:S01]  /*1b2a0*/  F2FP.SATFINITE.E4M3.F32.PACK_AB_MERGE_C R13, RZ, R12, RZ ;  /* 0x0000000cff0d723e */ /* 0x000fe200048070ff */
[----:B------:R-:W0:Y:S04]  /*1b2b0*/  @!P3 LDC.64 R14, c[0x0][0x5c0] ;  /* 0x00017000ff0ebb82 */ /* 0x000e280000000a00 */
[----:B------:R1:W-:Y:S04]  /*1b2c0*/  @!P2 STG.E.U8 desc[UR24][R8.64+0x10], R13 ;  /* 0x0000100d0800a986 */ /* 0x0003e8000c101118 */
[----:B------:R-:W4:Y:S01]  /*1b2d0*/  @!P3 LDG.E.U8 R10, desc[UR24][R4.64+0x11] ;  /* 0x00001118040ab981 */ /* 0x000f22000c1e1100 */
[----:B------:R-:W-:Y:S01]  /*1b2e0*/  ISETP.LT.OR P2, PT, R28, 0x11, !P1 ;  /* 0x000000111c00780c */ /* 0x000fe20004f41670 */
[----:B-1----:R-:W-:-:S02]  /*1b2f0*/  @!P3 IMAD.MOV.U32 R8, RZ, RZ, R24 ;  /* 0x000000ffff08b224 */ /* 0x002fc400078e0018 */
[----:B------:R-:W-:-:S10]  /*1b300*/  @!P3 IMAD.MOV.U32 R9, RZ, RZ, R30 ;  /* 0x000000ffff09b224 */ /* 0x000fd400078e001e */
[----:B------:R-:W1:Y:S01]  /*1b310*/  @!P2 LDC.64 R16, c[0x0][0x5c0] ;  /* 0x00017000ff10ab82 */ /* 0x000e620000000a00 */
[----:B----4-:R-:W-:-:S04]  /*1b320*/  LOP3.LUT R10, R10, 0xff, RZ, 0xc0, !PT ;  /* 0x000000ff0a0a7812 */ /* 0x010fc800078ec0ff */
        /* <DEDUP_REMOVED lines=11> */
[----:B------:R-:W4:Y:S01]  /*1b3e0*/  @!P2 LDG.E.U8 R10, desc[UR24][R6.64+0x10] ;  /* 0x00001018060aa981 */ /* 0x000f22000c1e1100 */
[----:B------:R-:W-:Y:S02]  /*1b3f0*/  @!P2 IMAD R15, R3, 0x180, RZ ;  /* 0x00000180030fa824 */ /* 0x000fe400078e02ff */
[----:B0-----:R-:W-:Y:S02]  /*1b400*/  @!P2 IMAD.MOV.U32 R8, RZ, RZ, R24 ;  /* 0x000000ffff08a224 */ /* 0x001fe400078e0018 */
[----:B------:R-:W-:Y:S01]  /*1b410*/  @!P2 IMAD.MOV.U32 R9, RZ, RZ, R30 ;  /* 0x000000ffff09a224 */ /* 0x000fe200078e001e */
[----:B------:R-:W-:-:S02]  /*1b420*/  ISETP.LT.OR P3, PT, R28, 0x12, !P1 ;  /* 0x000000121c00780c */ /* 0x000fc40004f61670 */
[----:B----4-:R-:W-:-:S04]  /*1b430*/  LOP3.LUT R10, R10, 0xff, RZ, 0xc0, !PT ;  /* 0x000000ff0a0a7812 */ /* 0x010fc800078ec0ff */
        /* <DEDUP_REMOVED lines=15> */
[----:B------:R-:W4:Y:S01]  /*1b530*/  @!P3 LDG.E.U8 R8, desc[UR24][R6.64+0x11] ;  /* 0x000011180608b981 */ /* 0x000f22000c1e1100 */
[----:B------:R-:W-:-:S03]  /*1b540*/  ISETP.LT.OR P2, PT, R28, 0x19, !P0 ;  /* 0x000000191c00780c */ /* 0x000fc60004741670 */
[----:B------:R-:W2:Y:S01]  /*1b550*/  LDL.LU R39, [R1+0x390] ;  /* 0x0003900001277983 */ /* 0x000ea20000300800 */
[----:B----4-:R-:W-:-:S04]  /*1b560*/  LOP3.LUT R8, R8, 0xff, RZ, 0xc0, !PT ;  /* 0x000000ff08087812 */ /* 0x010fc800078ec0ff */
[----:B------:R-:W-:-:S05]  /*1b570*/  F2FP.F16.E4M3.UNPACK_B R8, R8 ;  /* 0x00000008ff08723e */ /* 0x000fca00020006ff */
[----:B------:R-:W-:Y:S02]  /*1b580*/  HADD2.F32 R12, -RZ, R8.H0_H0 ;  /* 0x20000008ff0c7230 */ /* 0x000fe40000004100 */
[----:B------:R-:W-:-:S03]  /*1b590*/  @!P3 IMAD.MOV.U32 R8, RZ, RZ, R24 ;  /* 0x000000ffff08b224 */ /* 0x000fc600078e0018 */
[----:B------:R-:W-:Y:S01]  /*1b5a0*/  FMUL R12, R12, UR8 ;  /* 0x000000080c0c7c20 */ /* 0x000fe20008400000 */
[----:B------:R-:W-:-:S04]  /*1b5b0*/  @!P3 IMAD.WIDE.U32 R8, R2, 0x180, R8 ;  /* 0x000001800208b825 */ /* 0x000fc800078e0008 */
[----:B---3--:R-:W-:Y:S01]  /*1b5c0*/  FFMA R12, R40, UR17, R12 ;  /* 0x00000011280c7c23 */ /* 0x008fe2000800000c */
        /* <DEDUP_REMOVED lines=909> */
[----:B------:R-:W-:Y:S02]  /*1eea0*/  @!P2 IADD3.X R9, R15, R11, R9, P3, !PT ;  /* 0x0000000b0f09a210 */ /* 0x000fe40001ffe409 */
[----:B------:R-:W-:Y:S01]  /*1eeb0*/  F2FP.SATFINITE.E4M3.F32.PACK_AB_MERGE_C R13, RZ, R12, RZ ;  /* 0x0000000cff0d723e */ /* 0x000fe200048070ff */
[----:B------:R-:W0:Y:S04]  /*1eec0*/  @!P0 LDC.64 R14, c[0x0][0x5c0] ;  /* 0x00017000ff0e8b82 */ /* 0x000e280000000a00 */
[----:B------:R1:W-:Y:S04]  /*1eed0*/  @!P2 STG.E.U8 desc[UR24][R8.64+0x78], R13 ;  /* 0x0000780d0800a986 */ /* 0x0003e8000c101118 */
[----:B------:R3:W4:Y:S01]  /*1eee0*/  @!P0 LDG.E.U8 R10, desc[UR24][R4.64+0x79] ;  /* 0x00007918040a8981 */ /* 0x000722000c1e1100 */
[----:B------:R-:W-:Y:S01]  /*1eef0*/  ISETP.LT.OR P2, PT, R28, 0x79, !P1 ;  /* 0x000000791c00780c */ /* 0x000fe20004f41670 */
[----:B---3--:R-:W-:-:S02]  /*1ef00*/  @!P0 IMAD.MOV.U32 R4, RZ, RZ, R24 ;  /* 0x000000ffff048224 */ /* 0x008fc400078e0018 */
[----:B------:R-:W-:Y:S02]  /*1ef10*/  @!P0 IMAD.MOV.U32 R5, RZ, RZ, R30 ;  /* 0x000000ffff058224 */ /* 0x000fe400078e001e */
[----:B-1----:R-:W-:Y:S01]  /*1ef20*/  @!P0 IMAD R8, R3, 0x180, RZ ;  /* 0x0000018003088824 */ /* 0x002fe200078e02ff */
[----:B----4-:R-:W-:-:S04]  /*1ef30*/  LOP3.LUT R10, R10, 0xff, RZ, 0xc0, !PT ;  /* 0x000000ff0a0a7812 */ /* 0x010fc800078ec0ff */
[----:B------:R-:W-:-:S05]  /*1ef40*/  F2FP.F16.E4M3.UNPACK_B R10, R10 ;  /* 0x0000000aff0a723e */ /* 0x000fca00020006ff */
[----:B------:R-:W-:-:S05]  /*1ef50*/  HADD2.F32 R10, -RZ, R10.H0_H0 ;  /* 0x2000000aff0a7230 */ /* 0x000fca0000004100 */
[----:B------:R-:W-:Y:S01]  /*1ef60*/  FMUL R12, R10, UR8 ;  /* 0x000000080a0c7c20 */ /* 0x000fe20008400000 */
[----:B------:R-:W-:-:S04]  /*1ef70*/  @!P0 IMAD.WIDE.U32 R10, R2, 0x180, R4 ;  /* 0x00000180020a8825 */ /* 0x000fc800078e0004 */
[----:B------:R-:W-:Y:S01]  /*1ef80*/  FFMA R12, R39, UR17, R12 ;  /* 0x00000011270c7c23 */ /* 0x000fe2000800000c */
[----:B0-----:R-:W-:-:S04]  /*1ef90*/  @!P0 IADD3 R4, P3, R10, R14, RZ ;  /* 0x0000000e0a048210 */ /* 0x001fc80007f7e0ff */
[--C-:B------:R-:W-:Y:S02]  /*1efa0*/  @!P0 IADD3.X R5, R15, R11, R8.reuse, P3, !PT ;  /* 0x0000000b0f058210 */ /* 0x100fe40001ffe408 */
[----:B------:R-:W-:Y:S01]  /*1efb0*/  F2FP.SATFINITE.E4M3.F32.PACK_AB_MERGE_C R11, RZ, R12, RZ ;  /* 0x0000000cff0b723e */ /* 0x000fe200048070ff */
[----:B------:R-:W0:Y:S01]  /*1efc0*/  @!P2 LDC.64 R14, c[0x0][0x5c0] ;  /* 0x00017000ff0eab82 */ /* 0x000e220000000a00 */
[----:B------:R-:W-:-:S03]  /*1efd0*/  PRMT R8, RZ, 0x7610, R8 ;  /* 0x00007610ff087816 */ /* 0x000fc60000000008 */
[----:B------:R1:W-:Y:S04]  /*1efe0*/  @!P0 STG.E.U8 desc[UR24][R4.64+0x79], R11 ;  /* 0x0000790b04008986 */ /* 0x0003e8000c101118 */
[----:B------:R-:W3:Y:S01]  /*1eff0*/  @!P2 LDG.E.U8 R8, desc[UR24][R6.64+0x78] ;  /* 0x000078180608a981 */ /* 0x000ee2000c1e1100 */
[----:B------:R-:W-:Y:S02]  /*1f000*/  @!P2 IMAD R13, R3, 0x180, RZ ;  /* 0x00000180030da824 */ /* 0x000fe400078e02ff */
[----:B-1----:R-:W-:Y:S02]  /*1f010*/  @!P2 IMAD.MOV.U32 R4, RZ, RZ, R24 ;  /* 0x000000ffff04a224 */ /* 0x002fe400078e0018 */
[----:B------:R-:W-:Y:S01]  /*1f020*/  @!P2 IMAD.MOV.U32 R5, RZ, RZ, R30 ;  /* 0x000000ffff05a224 */ /* 0x000fe200078e001e */
[----:B------:R-:W-:Y:S01]  /*1f030*/  ISETP.LT.OR P1, PT, R28, 0x7a, !P1 ;  /* 0x0000007a1c00780c */ /* 0x000fe20004f21670 */
[----:B------:R-:W-:Y:S01]  /*1f040*/  BSSY B1, `(.L_x_33) ;  /* 0x000000f000017945 */ /* 0x000fe20003800000 */
[----:B---3--:R-:W-:-:S04]  /*1f050*/  LOP3.LUT R8, R8, 0xff, RZ, 0xc0, !PT ;  /* 0x000000ff08087812 */ /* 0x008fc800078ec0ff */
[----:B------:R-:W-:-:S05]  /*1f060*/  F2FP.F16.E4M3.UNPACK_B R8, R8 ;  /* 0x00000008ff08723e */ /* 0x000fca00020006ff */
[----:B------:R-:W-:Y:S02]  /*1f070*/  HADD2.F32 R10, -RZ, R8.H0_H0 ;  /* 0x20000008ff0a7230 */ /* 0x000fe40000004100 */
[----:B------:R-:W-:-:S04]  /*1f080*/  @!P2 IMAD.WIDE.U32 R8, R2, 0x180, R4 ;  /* 0x000001800208a825 */ /* 0x000fc800078e0004 */
[----:B------:R-:W-:Y:S01]  /*1f090*/  FMUL R10, R10, UR8 ;  /* 0x000000080a0a7c20 */ /* 0x000fe20008400000 */
[----:B------:R-:W-:Y:S01]  /*1f0a0*/  @!P2 IMAD.IADD R12, R9, 0x1, R13 ;  /* 0x00000001090ca824 */ /* 0x000fe200078e020d */
[----:B0-----:R-:W-:Y:S02]  /*1f0b0*/  @!P2 IADD3 R8, P0, P3, R8, UR12, R14 ;  /* 0x0000000c0808ac10 */ /* 0x001fe4000fb1e00e */
[----:B--2---:R-:W-:Y:S02]  /*1f0c0*/  FFMA R10, R38, UR17, R10 ;  /* 0x00000011260a7c23 */ /* 0x004fe4000800000a */
[----:B------:R-:W-:-:S03]  /*1f0d0*/  @!P2 IADD3.X R9, R12, UR11, R15, P0, P3 ;  /* 0x0000000b0c09ac10 */ /* 0x000fc600087e640f */
[----:B------:R-:W-:-:S05]  /*1f0e0*/  F2FP.SATFINITE.E4M3.F32.PACK_AB_MERGE_C R5, RZ, R10, RZ ;  /* 0x0000000aff05723e */ /* 0x000fca00048070ff */
[----:B------:R0:W-:Y:S01]  /*1f0f0*/  @!P2 STG.E.U8 desc[UR24][R8.64+0x78], R5 ;  /* 0x000078050800a986 */ /* 0x0001e2000c101118 */
[----:B------:R-:W-:Y:S01]  /*1f100*/  PRMT R4, RZ, 0x7610, R4 ;  /* 0x00007610ff047816 */ /* 0x000fe20000000004 */
[----:B------:R-:W-:Y:S06]  /*1f110*/  @P1 BRA `(.L_x_34) ;  /* 0x0000000000041947 */ /* 0x000fec0003800000 */
[----:B------:R1:W5:Y:S02]  /*1f120*/  LDG.E.U8 R4, desc[UR24][R6.64+0x79] ;  /* 0x0000791806047981 */ /* 0x000364000c1e1100 */
.L_x_34:
[----:B------:R-:W-:Y:S05]  /*1f130*/  BSYNC B1 ;  /* 0x0000000000017941 */ /* 0x000fea0003800000 */
.L_x_33:
[----:B------:R-:W-:Y:S05]  /*1f140*/  @P1 BRA `(.L_x_35) ;  /* 0x000000c000701947 */ /* 0x000fea0003800000 */
[----:B-1----:R-:W2:Y:S01]  /*1f150*/  LDL.LU R6, [R1+0x458] ;  /* 0x0004580001067983 */ /* 0x002ea20000300800 */
[----:B-----5:R-:W-:Y:S01]  /*1f160*/  LOP3.LUT R4, R4, 0xff, RZ, 0xc0, !PT ;  /* 0x000000ff04047812 */ /* 0x020fe200078ec0ff */
[----:B------:R-:W-:Y:S01]  /*1f170*/  IMAD.MOV.U32 R25, RZ, RZ, R30 ;  /* 0x000000ffff197224 */ /* 0x000fe200078e001e */
[----:B------:R-:W-:Y:S01]  /*1f180*/  ULDC.64 UR18, c[0x0][0x5c0] ;  /* 0x0001700000127ab9 */ /* 0x000fe20000000a00 */
[----:B------:R-:W-:Y:S01]  /*1f190*/  IMAD R3, R3, 0x180, RZ ;  /* 0x0000018003037824 */ /* 0x000fe200078e02ff */
[----:B------:R-:W-:Y:S01]  /*1f1a0*/  F2FP.F16.E4M3.UNPACK_B R4, R4 ;  /* 0x00000004ff04723e */ /* 0x000fe200020006ff */
[----:B------:R-:W-:-:S04]  /*1f1b0*/  IMAD.WIDE.U32 R24, R2, 0x180, R24 ;  /* 0x0000018002187825 */ /* 0x000fc800078e0018 */
[----:B------:R-:W-:Y:S02]  /*1f1c0*/  HADD2.F32 R4, -RZ, R4.H0_H0 ;  /* 0x20000004ff047230 */ /* 0x000fe40000004100 */
[----:B0-----:R-:W-:Y:S02]  /*1f1d0*/  IMAD.U32 R5, RZ, RZ, UR18 ;  /* 0x00000012ff057e24 */ /* 0x001fe4000f8e00ff */
[----:B------:R-:W-:Y:S02]  /*1f1e0*/  IMAD.IADD R3, R25, 0x1, R3 ;  /* 0x0000000119037824 */ /* 0x000fe400078e0203 */
[----:B------:R-:W-:Y:S01]  /*1f1f0*/  FMUL R4, R4, UR8 ;  /* 0x0000000804047c20 */ /* 0x000fe20008400000 */
[----:B------:R-:W-:Y:S01]  /*1f200*/  IMAD.U32 R2, RZ, RZ, UR19 ;  /* 0x00000013ff027e24 */ /* 0x000fe2000f8e00ff */
[----:B------:R-:W-:-:S04]  /*1f210*/  IADD3 R24, P0, P1, R24, UR12, R5 ;  /* 0x0000000c18187c10 */ /* 0x000fc8000f91e005 */
[----:B------:R-:W-:Y:S01]  /*1f220*/  IADD3.X R25, R3, UR11, R2, P0, P1 ;  /* 0x0000000b03197c10 */ /* 0x000fe200087e2402 */
[----:B--2---:R-:W-:-:S05]  /*1f230*/  FFMA R4, R6, UR17, R4 ;  /* 0x0000001106047c23 */ /* 0x004fca0008000004 */
[----:B------:R-:W-:-:S05]  /*1f240*/  F2FP.SATFINITE.E4M3.F32.PACK_AB_MERGE_C R3, RZ, R4, RZ ;  /* 0x00000004ff03723e */ /* 0x000fca00048070ff */
[----:B------:R2:W-:Y:S01]  /*1f250*/  STG.E.U8 desc[UR24][R24.64+0x79], R3 ;  /* 0x0000790318007986 */ /* 0x0005e2000c101118 */
[----:B------:R-:W-:Y:S05]  /*1f260*/  BRA `(.L_x_35) ;  /* 0x000000c000287947 */ /* 0x000fea0003800000 */
.L_x_32:
[----:B------:R-:W-:Y:S01]  /*1f270*/  ISETP.GE.AND P0, PT, R29, 0x1, PT ;  /* 0x000000011d00780c */ /* 0x000fe20003f06270 */
[----:B------:R-:W-:Y:S01]  /*1f280*/  FMUL R31, R5, UR17 ;  /* 0x00000011051f7c20 */ /* 0x000fe20008400000 */
[----:B------:R-:W-:Y:S01]  /*1f290*/  FMUL R6, R6, UR17 ;  /* 0x0000001106067c20 */ /* 0x000fe20008400000 */
[----:B------:R-:W-:Y:S01]  /*1f2a0*/  FMUL R9, R9, UR17 ;  /* 0x0000001109097c20 */ /* 0x000fe20008400000 */
[----:B------:R-:W-:Y:S01]  /*1f2b0*/  ISETP.LT.OR P1, PT, R28, 0x1, !P0 ;  /* 0x000000011c00780c */ /* 0x000fe20004721670 */
[----:B------:R-:W-:Y:S01]  /*1f2c0*/  FMUL R10, R10, UR17 ;  /* 0x000000110a0a7c20 */ /* 0x000fe20008400000 */
        /* <DEDUP_REMOVED lines=10> */
[----:B-----5:R-:W-:Y:S01]  /*1f370*/  LOP3.LUT R0, R0, 0x7fffffff, RZ, 0xc0, !PT ;  /* 0x7fffffff00007812 */ /* 0x020fe200078ec0ff */
[----:B------:R-:W0:Y:S01]  /*1f380*/  @!P1 LDC.64 R26, c[0x0][0x5c0] ;  /* 0x00017000ff1a9b82 */ /* 0x000e220000000a00 */
[----:B------:R-:W-:Y:S01]  /*1f390*/  F2FP.SATFINITE.E4M3.F32.PACK_AB_MERGE_C R31, RZ, R31, RZ ;  /* 0x0000001fff1f723e */ /* 0x000fe200048070ff */
[----:B------:R-:W-:Y:S01]  /*1f3a0*/  FMUL R21, R21, UR17 ;  /* 0x0000001115157c20 */ /* 0x000fe20008400000 */
[----:B------:R-:W-:Y:S01]  /*1f3b0*/  FMUL R22, R22, UR17 ;  /* 0x0000001116167c20 */ /* 0x000fe20008400000 */
[----:B------:R-:W-:Y:S01]  /*1f3c0*/  FMUL R23, R23, UR17 ;  /* 0x0000001117177c20 */ /* 0x000fe20008400000 */
[----:B------:R-:W-:Y:S01]  /*1f3d0*/  FMUL R216, R216, UR17 ;  /* 0x00000011d8d87c20 */ /* 0x000fe20008400000 */
[----:B------:R-:W-:Y:S01]  /*1f3e0*/  FMUL R217, R217, UR17 ;  /* 0x00000011d9d97c20 */ /* 0x000fe20008400000 */
[----:B------:R-:W-:Y:S01]  /*1f3f0*/  LOP3.LUT R4, R4, 0xffffffbf, RZ, 0xc0, !PT ;  /* 0xffffffbf04047812 */ /* 0x000fe200078ec0ff */
        /* <DEDUP_REMOVED lines=14> */
[----:B------:R-:W2:Y:S01]  /*1f4e0*/  LDL.LU R57, [R1+0x100] ;  /* 0x0001000001397983 */ /* 0x000ea20000300800 */
[----:B------:R-:W-:Y:S01]  /*1f4f0*/  FMUL R232, R232, UR17 ;  /* 0x00000011e8e87c20 */ /* 0x000fe20008400000 */
[----:B0-----:R-:W-:Y:S01]  /*1f500*/  @!P1 IADD3 R26, P2, R24, R26, RZ ;  /* 0x0000001a181a9210 */ /* 0x001fe20007f5e0ff */
[----:B------:R-:W-:Y:S01]  /*1f510*/  FMUL R233, R233, UR17 ;  /* 0x00000011e9e97c20 */ /* 0x000fe20008400000 */
[----:B------:R-:W-:Y:S01]  /*1f520*/  F2FP.SATFINITE.E4M3.F32.PACK_AB_MERGE_C R6, RZ, R6, RZ ;  /* 0x00000006ff06723e */ /* 0x000fe200048070ff */
[----:B------:R-:W3:Y:S01]  /*1f530*/  LDL.LU R58, [R1+0x104] ;  /* 0x00010400013a7983 */ /* 0x000ee20000300800 */
[----:B------:R-:W-:Y:S01]  /*1f540*/  FMUL R234, R234, UR17 ;  /* 0x00000011eaea7c20 */ /* 0x000fe20008400000 */
[----:B------:R-:W-:Y:S01]  /*1f550*/  @!P1 IMAD.X R27, R30, 0x1, R27, P2 ;  /* 0x000000011e1b9824 */ /* 0x000fe200010e061b */
[----:B------:R-:W-:Y:S01]  /*1f560*/  F2FP.SATFINITE.E4M3.F32.PACK_AB_MERGE_C R9, RZ, R9, RZ ;  /* 0x00000009ff09723e */ /* 0x000fe200048070ff */
[----:B------:R-:W4:Y:S01]  /*1f570*/  LDL.LU R56, [R1+0x108] ;  /* 0x0001080001387983 */ /* 0x000f220000300800 */
[----:B------:R-:W-:Y:S01]  /*1f580*/  F2FP.SATFINITE.E4M3.F32.PACK_AB_MERGE_C R10, RZ, R10, RZ ;  /* 0x0000000aff0a723e */ /* 0x000fe200048070ff */
[----:B------:R-:W-:Y:S01]  /*1f590*/  FMUL R235, R235, UR17 ;  /* 0x00000011ebeb7c20 */ /* 0x000fe20008400000 */
[----:B------:R-:W-:Y:S01]  /*1f5a0*/  F2FP.SATFINITE.E4M3.F32.PACK_AB_MERGE_C R11, RZ, R11, RZ ;  /* 0x0000000bff0b723e */ /* 0x000fe200048070ff */
[----:B------:R0:W-:Y:S01]  /*1f5b0*/  @!P1 STG.E.U8 desc[UR24][R26.64], R31 ;  /* 0x0000001f1a009986 */ /* 0x0001e2000c101118 */
[----:B------:R-:W-:Y:S01]  /*1f5c0*/  ISETP.LT.OR P1, PT, R28, 0x2, !P0 ;  /* 0x000000021c00780c */ /* 0x000fe20004721670 */
[----:B------:R-:W-:Y:S01]  /*1f5d0*/  FMUL R236, R236, UR17 ;  /* 0x00000011ecec7c20 */ /* 0x000fe20008400000 */
[----:B------:R-:W-:Y:S01]  /*1f5e0*/  F2FP.SATFINITE.E4M3.F32.PACK_AB_MERGE_C R12, RZ, R12, RZ ;  /* 0x0000000cff0c723e */ /* 0x000fe200048070ff */
[----:B------:R-:W-:Y:S01]  /*1f5f0*/  FMUL R237, R237, UR17 ;  /* 0x00000011eded7c20 */ /* 0x000fe20008400000 */
[----:B------:R-:W-:Y:S01]  /*1f600*/  F2FP.SATFINITE.E4M3.F32.PACK_AB_MERGE_C R13, RZ, R13, RZ ;  /* 0x0000000dff0d723e */ /* 0x000fe200048070ff */
[----:B------:R-:W-:Y:S01]  /*1f610*/  ULDC.64 UR18, c[0x0][0x5c8] ;  /* 0x0001720000127ab9 */ /* 0x000fe20000000a00 */
[----:B------:R-:W-:-:S02]  /*1f620*/  F2FP.SATFINITE.E4M3.F32.PACK_AB_MERGE_C R14, RZ, R14, RZ ;  /* 0x0000000eff0e723e */ /* 0x000fc400048070ff */
[----:B------:R-:W-:Y:S02]  /*1f630*/  F2FP.SATFINITE.E4M3.F32.PACK_AB_MERGE_C R15, RZ, R15, RZ ;  /* 0x0000000fff0f723e */ /* 0x000fe400048070ff */
[----:B------:R-:W-:Y:S01]  /*1f640*/  LOP3.LUT R5, R5, 0xfffffffb, RZ, 0xc0, !PT ;  /* 0xfffffffb05057812 */ /* 0x000fe200078ec0ff */
[----:B0-----:R-:W-:Y:S01]  /*1f650*/  FMUL R31, R7, UR17 ;  /* 0x00000011071f7c20 */ /* 0x001fe20008400000 */
[----:B------:R-:W-:Y:S01]  /*1f660*/  F2FP.SATFINITE.E4M3.F32.PACK_AB_MERGE_C R16, RZ, R16, RZ ;  /* 0x00000010ff10723e */ /* 0x000fe200048070ff */
[----:B------:R-:W0:Y:S01]  /*1f670*/  @!P1 LDC.64 R26, c[0x0][0x5c0] ;  /* 0x00017000ff1a9b82 */ /* 0x000e220000000a00 */
[----:B------:R-:W-:Y:S02]  /*1f680*/  F2FP.SATFINITE.E4M3.F32.PACK_AB_MERGE_C R17, RZ, R17, RZ ;  /* 0x00000011ff11723e */ /* 0x000fe400048070ff */
[----:B------:R-:W-:Y:S02]  /*1f690*/  F2FP.SATFINITE.E4M3.F32.PACK_AB_MERGE_C R31, RZ, R31, RZ ;  /* 0x0000001fff1f723e */ /* 0x000fe400048070ff */
[----:B------:R-:W-:-:S02]  /*1f6a0*/  F2FP.SATFINITE.E4M3.F32.PACK_AB_MERGE_C R18, RZ, R18, RZ ;  /* 0x00000012ff12723e */ /* 0x000fc400048070ff */
[----:B------:R-:W-:Y:S02]  /*1f6b0*/  F2FP.SATFINITE.E4M3.F32.PACK_AB_MERGE_C R19, RZ, R19, RZ ;  /* 0x00000013ff13723e */ /* 0x000fe400048070ff */
[----:B------:R-:W-:Y:S02]  /*1f6c0*/  F2FP.SATFINITE.E4M3.F32.PACK_AB_MERGE_C R20, RZ, R20, RZ ;  /* 0x00000014ff14723e */ /* 0x000fe400048070ff */
[----:B------:R-:W-:Y:S02]  /*1f6d0*/  F2FP.SATFINITE.E4M3.F32.PACK_AB_MERGE_C R21, RZ, R21, RZ ;  /* 0x00000015ff15723e */ /* 0x000fe400048070ff */
[----:B------:R-:W-:Y:S02]  /*1f6e0*/  F2FP.SATFINITE.E4M3.F32.PACK_AB_MERGE_C R22, RZ, R22, RZ ;  /* 0x00000016ff16723e */ /* 0x000fe400048070ff */
[----:B------:R-:W-:Y:S02]  /*1f6f0*/  F2FP.SATFINITE.E4M3.F32.PACK_AB_MERGE_C R23, RZ, R23, RZ ;  /* 0x00000017ff17723e */ /* 0x000fe400048070ff */
[----:B------:R-:W-:-:S02]  /*1f700*/  F2FP.SATFINITE.E4M3.F32.PACK_AB_MERGE_C R216, RZ, R216, RZ ;  /* 0x000000d8ffd8723e */ /* 0x000fc400048070ff */
[----:B------:R-:W-:Y:S02]  /*1f710*/  F2FP.SATFINITE.E4M3.F32.PACK_AB_MERGE_C R217, RZ, R217, RZ ;  /* 0x000000d9ffd9723e */ /* 0x000fe400048070ff */
[----:B------:R-:W-:Y:S02]  /*1f720*/  F2FP.SATFINITE.E4M3.F32.PACK_AB_MERGE_C R218, RZ, R218, RZ ;  /* 0x000000daffda723e */ /* 0x000fe400048070ff */
[----:B------:R-:W-:Y:S02]  /*1f730*/  F2FP.SATFINITE.E4M3.F32.PACK_AB_MERGE_C R219, RZ, R219, RZ ;  /* 0x000000dbffdb723e */ /* 0x000fe400048070ff */
[----:B0-----:R-:W-:Y:S02]  /*1f740*/  @!P1 IADD3 R26, P2, R24, R26, RZ ;  /* 0x0000001a181a9210 */ /* 0x001fe40007f5e0ff */
[----:B------:R-:W-:Y:S02]  /*1f750*/  F2FP.SATFINITE.E4M3.F32.PACK_AB_MERGE_C R220, RZ, R220, RZ ;  /* 0x000000dcffdc723e */ /* 0x000fe400048070ff */
[----:B------:R-:W-:Y:S01]  /*1f760*/  F2FP.SATFINITE.E4M3.F32.PACK_AB_MERGE_C R221, RZ, R221, RZ ;  /* 0x000000ddffdd723e */ /* 0x000fe200048070ff */
[----:B------:R-:W-:Y:S01]  /*1f770*/  @!P1 IMAD.X R27, R30, 0x1, R27, P2 ;  /* 0x000000011e1b9824 */ /* 0x000fe200010e061b */
[----:B------:R-:W-:-:S02]  /*1f780*/  F2FP.SATFINITE.E4M3.F32.PACK_AB_MERGE_C R222, RZ, R222, RZ ;  /* 0x000000deffde723e */ /* 0x000fc400048070ff */
[----:B------:R-:W-:Y:S02]  /*1f790*/  F2FP.SATFINITE.E4M3.F32.PACK_AB_MERGE_C R223, RZ, R223, RZ ;  /* 0x000000dfffdf723e */ /* 0x000fe400048070ff */
[----:B------:R0:W-:Y:S01]  /*1f7a0*/  @!P1 STG.E.U8 desc[UR24][R26.64+0x1], R6 ;  /* 0x000001061a009986 */ /* 0x0001e2000c101118 */
[----:B------:R-:W-:Y:S02]  /*1f7b0*/  ISETP.GE.AND P1, PT, R29, 0x9, PT ;  /* 0x000000091d00780c */ /* 0x000fe40003f26270 */
[----:B------:R-:W-:Y:S02]  /*1f7c0*/  F2FP.SATFINITE.E4M3.F32.PACK_AB_MERGE_C R224, RZ, R224, RZ ;  /* 0x000000e0ffe0723e */ /* 0x000fe400048070ff */
[----:B------:R-:W-:Y:S02]  /*1f7d0*/  ISETP.LT.OR P2, PT, R28, 0x1, !P1 ;  /* 0x000000011c00780c */ /* 0x000fe40004f41670 */
[----:B------:R-:W-:Y:S02]  /*1f7e0*/  F2FP.SATFINITE.E4M3.F32.PACK_AB_MERGE_C R225, RZ, R225, RZ ;  /* 0x000000e1ffe1723e */ /* 0x000fe400048070ff */
[----:B------:R-:W-:-:S02]  /*1f7f0*/  F2FP.SATFINITE.E4M3.F32.PACK_AB_MERGE_C R226, RZ, R226, RZ ;  /* 0x000000e2ffe2723e */ /* 0x000fc400048070ff */
[----:B------:R-:W-:Y:S02]  /*1f800*/  F2FP.SATFINITE.E4M3.F32.PACK_AB_MERGE_C R227, RZ, R227, RZ ;  /* 0x000000e3ffe3723e */ /* 0x000fe400048070ff */
[----:B------:R-:W-:Y:S02]  /*1f810*/  F2FP.SATFINITE.E4M3.F32.PACK_AB_MERGE_C R228, RZ, R228, RZ ;  /* 0x000000e4ffe4723e */ /* 0x000fe400048070ff */
[----:B------:R-:W-:Y:S02]  /*1f820*/  F2FP.SATFINITE.E4M3.F32.PACK_AB_MERGE_C R229, RZ, R229, RZ ;  /* 0x000000e5ffe5723e */ /* 0x000fe400048070ff */
[----:B------:R-:W-:Y:S01]  /*1f830*/  F2FP.SATFINITE.E4M3.F32.PACK_AB_MERGE_C R230, RZ, R230, RZ ;  /* 0x000000e6ffe6723e */ /* 0x000fe200048070ff */
[----:B0-----:R-:W0:Y:S01]  /*1f840*/  @!P2 LDC.64 R26, c[0x0][0x5c0] ;  /* 0x00017000ff1aab82 */ /* 0x001e220000000a00 */
[----:B------:R-:W-:Y:S02]  /*1f850*/  F2FP.SATFINITE.E4M3.F32.PACK_AB_MERGE_C R231, RZ, R231, RZ ;  /* 0x000000e7ffe7723e */ /* 0x000fe400048070ff */
[----:B------:R-:W-:-:S02]  /*1f860*/  F2FP.SATFINITE.E4M3.F32.PACK_AB_MERGE_C R232, RZ, R232, RZ ;  /* 0x000000e8ffe8723e */ /* 0x000fc400048070ff */
[----:B------:R-:W-:Y:S02]  /*1f870*/  F2FP.SATFINITE.E4M3.F32.PACK_AB_MERGE_C R233, RZ, R233, RZ ;  /* 0x000000e9ffe9723e */ /* 0x000fe400048070ff */
[----:B------:R-:W-:Y:S02]  /*1f880*/  F2FP.SATFINITE.E4M3.F32.PACK_AB_MERGE_C R234, RZ, R234, RZ ;  /* 0x000000eaffea723e */ /* 0x000fe400048070ff */
[----:B------:R-:W-:Y:S02]  /*1f890*/  F2FP.SATFINITE.E4M3.F32.PACK_AB_MERGE_C R235, RZ, R235, RZ ;  /* 0x000000ebffeb723e */ /* 0x000fe400048070ff */
[----:B------:R-:W-:Y:S02]  /*1f8a0*/  F2FP.SATFINITE.E4M3.F32.PACK_AB_MERGE_C R236, RZ, R236, RZ ;  /* 0x000000ecffec723e */ /* 0x000fe400048070ff */
[----:B------:R-:W-:Y:S02]  /*1f8b0*/  F2FP.SATFINITE.E4M3.F32.PACK_AB_MERGE_C R237, RZ, R237, RZ ;  /* 0x000000edffed723e */ /* 0x000fe400048070ff */
[----:B0-----:R-:W-:Y:S01]  /*1f8c0*/  @!P2 IADD3 R6, P3, P4, R24, UR12, R26 ;  /* 0x0000000c1806ac10 */ /* 0x001fe2000fc7e01a */
[----:B------:R-:W-:-:S03]  /*1f8d0*/  FMUL R26, R8, UR17 ;  /* 0x00000011081a7c20 */ /* 0x000fc60008400000 */
[----:B------:R-:W-:Y:S02]  /*1f8e0*/  @!P2 IADD3.X R7, R30, UR11, R27, P3, P4 ;  /* 0x0000000b1e07ac10 */ /* 0x000fe40009fe841b */
[C---:B------:R-:W-:Y:S02]  /*1f8f0*/  ISETP.LT.OR P3, PT, R28.reuse, 0x2, !P1 ;  /* 0x000000021c00780c */ /* 0x040fe40004f61670 */
[----:B------:R-:W-:Y:S01]  /*1f900*/  F2FP.SATFINITE.E4M3.F32.PACK_AB_MERGE_C R26, RZ, R26, RZ ;  /* 0x0000001aff1a723e */ /* 0x000fe200048070ff */
[----:B------:R0:W-:Y:S01]  /*1f910*/  @!P2 STG.E.U8 desc[UR24][R6.64], R31 ;  /* 0x0000001f0600a986 */ /* 0x0001e2000c101118 */
[----:B------:R-:W-:-:S09]  /*1f920*/  ISETP.LT.OR P2, PT, R28, 0x9, !P0 ;  /* 0x000000091c00780c */ /* 0x000fd20004741670 */
[----:B0-----:R-:W0:Y:S02]  /*1f930*/  @!P3 LDC.64 R6, c[0x0][0x5c0] ;  /* 0x00017000ff06bb82 */ /* 0x001e240000000a00 */
[----:B0-----:R-:W-:-:S04]  /*1f940*/  @!P3 IADD3 R6, P4, P5, R24, UR12, R6 ;  /* 0x0000000c1806bc10 */ /* 0x001fc8000fd9e006 */
[----:B------:R-:W-:-:S05]  /*1f950*/  @!P3 IADD3.X R7, R30, UR11, R7, P4, P5 ;  /* 0x0000000b1e07bc10 */ /* 0x000fca000a7ea407 */
[----:B------:R0:W-:Y:S01]  /*1f960*/  @!P3 STG.E.U8 desc[UR24][R6.64+0x1], R26 ;  /* 0x0000011a0600b986 */ /* 0x0001e2000c101118 */
[----:B------:R-:W-:Y:S01]  /*1f970*/  ISETP.LT.OR P3, PT, R28, 0xa, !P0 ;  /* 0x0000000a1c00780c */ /* 0x000fe20004761670 */
[----:B0-----:R-:W0:Y:S02]  /*1f980*/  @!P2 LDC.64 R6, c[0x0][0x5c0] ;  /* 0x00017000ff06ab82 */ /* 0x001e240000000a00 */
[----:B0-----:R-:W-:-:S05]  /*1f990*/  @!P2 IADD3 R6, P4, R24, R6, RZ ;  /* 0x000000061806a210 */ /* 0x001fca0007f9e0ff */
[----:B------:R-:W-:Y:S01]  /*1f9a0*/  @!P2 IMAD.X R7, R30, 0x1, R7, P4 ;  /* 0x000000011e07a824 */ /* 0x000fe200020e0607 */
[----:B------:R-:W-:-:S04]  /*1f9b0*/  ISETP.LT.OR P4, PT, R28, 0x9, !P1 ;  /* 0x000000091c00780c */ /* 0x000fc80004f81670 */
[----:B------:R0:W-:Y:S09]  /*1f9c0*/  @!P2 STG.E.U8 desc[UR24][R6.64+0x8], R9 ;  /* 0x000008090600a986 */ /* 0x0001f2000c101118 */
[----:B------:R-:W1:Y:S08]  /*1f9d0*/  @!P4 LDC.64 R26, c[0x0][0x5c0] ;  /* 0x00017000ff1acb82 */ /* 0x000e700000000a00 */
[----:B0-----:R-:W0:Y:S02]  /*1f9e0*/  @!P3 LDC.64 R6, c[0x0][0x5c0] ;  /* 0x00017000ff06bb82 */ /* 0x001e240000000a00 */
[----:B0-----:R-:W-:-:S05]  /*1f9f0*/  @!P3 IADD3 R6, P2, R24, R6, RZ ;  /* 0x000000061806b210 */ /* 0x001fca0007f5e0ff */
[----:B------:R-:W-:Y:S01]  /*1fa00*/  @!P3 IMAD.X R7, R30, 0x1, R7, P2 ;  /* 0x000000011e07b824 */ /* 0x000fe200010e0607 */
[----:B------:R-:W-:-:S04]  /*1fa10*/  ISETP.LT.OR P2, PT, R28, 0xa, !P1 ;  /* 0x0000000a1c00780c */ /* 0x000fc80004f41670 */
[----:B------:R1:W-:Y:S02]  /*1fa20*/  @!P3 STG.E.U8 desc[UR24][R6.64+0x9], R10 ;  /* 0x0000090a0600b986 */ /* 0x0003e4000c101118 */
[----:B-1----:R-:W-:-:S04]  /*1fa30*/  @!P4 IADD3 R6, P3, P5, R24, UR12, R26 ;  /* 0x0000000c1806cc10 */ /* 0x002fc8000fd7e01a */
[----:B------:R-:W-:Y:S02]  /*1fa40*/  @!P4 IADD3.X R7, R30, UR11, R27, P3, P5 ;  /* 0x0000000b1e07cc10 */ /* 0x000fe40009fea41b */
[----:B------:R-:W-:-:S03]  /*1fa50*/  ISETP.LT.OR P3, PT, R28, 0x11, !P1 ;  /* 0x000000111c00780c */ /* 0x000fc60004f61670 */
[----:B------:R0:W-:Y:S02]  /*1fa60*/  @!P4 STG.E.U8 desc[UR24][R6.64+0x8], R11 ;  /* 0x0000080b0600c986 */ /* 0x0001e4000c101118 */
[----:B0-----:R-:W0:Y:S08]  /*1fa70*/  @!P2 LDC.64 R10, c[0x0][0x5c0] ;  /* 0x00017000ff0aab82 */ /* 0x001e300000000a00 */
[----:B------:R-:W1:Y:S01]  /*1fa80*/  @!P3 LDC.64 R6, c[0x0][0x5c0] ;  /* 0x00017000ff06bb82 */ /* 0x000e620000000a00 */
[----:B0-----:R-:W-:-:S04]  /*1fa90*/  @!P2 IADD3 R10, P4, P5, R24, UR12, R10 ;  /* 0x0000000c180aac10 */ /* 0x001fc8000fd9e00a */
[----:B------:R-:W-:Y:S02]  /*1faa0*/  @!P2 IADD3.X R11, R30, UR11, R11, P4, P5 ;  /* 0x0000000b1e0bac10 */ /* 0x000fe4000a7ea40b */
[----:B-1----:R-:W-:-:S03]  /*1fab0*/  @!P3 IADD3 R26, P4, P5, R24, UR12, R6 ;  /* 0x0000000c181abc10 */ /* 0x002fc6000fd9e006 */
[----:B------:R-:W-:Y:S01]  /*1fac0*/  @!P2 STG.E.U8 desc[UR24][R10.64+0x9], R12 ;  /* 0x0000090c0a00a986 */ /* 0x000fe2000c101118 */
[----:B------:R-:W-:Y:S02]  /*1fad0*/  @!P3 IADD3.X R27, R30, UR11, R7, P4, P5 ;  /* 0x0000000b1e1bbc10 */ /* 0x000fe4000a7ea407 */
[----:B------:R-:W-:-:S13]  /*1fae0*/  ISETP.LT.OR P5, PT, R28, 0x12, !P1 ;  /* 0x000000121c00780c */ /* 0x000fda0004fa1670 */
[----:B------:R-:W0:Y:S01]  /*1faf0*/  @!P5 LDC.64 R6, c[0x0][0x5c0] ;  /* 0x00017000ff06db82 */ /* 0x000e220000000a00 */
[----:B------:R-:W-:-:S04]  /*1fb00*/  @P5 LOP3.LUT R5, R5, 0x4, RZ, 0xfc, !PT ;  /* 0x0000000405055812 */ /* 0x000fc800078efcff */
[----:B------:R-:W-:Y:S02]  /*1fb10*/  LOP3.LUT R5, R5, 0xfffffffd, RZ, 0xc0, !PT ;  /* 0xfffffffd05057812 */ /* 0x000fe400078ec0ff */
[----:B0-----:R-:W-:-:S04]  /*1fb20*/  @!P5 IADD3 R32, P4, P6, R24, UR12, R6 ;  /* 0x0000000c1820dc10 */ /* 0x001fc8000fe9e006 */
[----:B------:R-:W-:Y:S02]  /*1fb30*/  @!P5 IADD3.X R33, R30, UR11, R7, P4, P6 ;  /* 0x0000000b1e21dc10 */ /* 0x000fe4000a7ec407 */
[----:B------:R-:W-:-:S13]  /*1fb40*/  ISETP.LT.OR P4, PT, R28, 0x11, !P0 ;  /* 0x000000111c00780c */ /* 0x000fda0004781670 */
[----:B------:R-:W0:Y:S02]  /*1fb50*/  @!P4 LDC.64 R6, c[0x0][0x5c0] ;  /* 0x00017000ff06cb82 */ /* 0x000e240000000a00 */
[----:B0-----:R-:W-:-:S05]  /*1fb60*/  @!P4 IADD3 R6, P2, R24, R6, RZ ;  /* 0x000000061806c210 */ /* 0x001fca0007f5e0ff */
[----:B------:R-:W-:Y:S01]  /*1fb70*/  @!P4 IMAD.X R7, R30, 0x1, R7, P2 ;  /* 0x000000011e07c824 */ /* 0x000fe200010e0607 */
[----:B------:R-:W-:-:S04]  /*1fb80*/  ISETP.LT.OR P2, PT, R28, 0x19, !P1 ;  /* 0x000000191c00780c */ /* 0x000fc80004f41670 */
[----:B------:R0:W-:Y:S09]  /*1fb90*/  @!P4 STG.E.U8 desc[UR24][R6.64+0x10], R13 ;  /* 0x0000100d0600c986 */ /* 0x0001f2000c101118 */
[----:B------:R-:W-:Y:S01]  /*1fba0*/  @P2 LOP3.LUT R5, R5, 0x2, RZ, 0xfc, !PT ;  /* 0x0000000205052812 */ /* 0x000fe200078efcff */
[----:B0-----:R-:W0:Y:S02]  /*1fbb0*/  @!P2 LDC.64 R6, c[0x0][0x5c0] ;  /* 0x00017000ff06ab82 */ /* 0x001e240000000a00 */
[----:B0-----:R-:W-:-:S04]  /*1fbc0*/  @!P2 IADD3 R34, P4, P6, R24, UR12, R6 ;  /* 0x0000000c1822ac10 */ /* 0x001fc8000fe9e006 */
[----:B------:R-:W-:Y:S02]  /*1fbd0*/  @!P2 IADD3.X R35, R30, UR11, R7, P4, P6 ;  /* 0x0000000b1e23ac10 */ /* 0x000fe4000a7ec407 */
[----:B------:R-:W-:-:S13]  /*1fbe0*/  ISETP.LT.OR P4, PT, R28, 0x12, !P0 ;  /* 0x000000121c00780c */ /* 0x000fda0004781670 */
[----:B------:R-:W0:Y:S02]  /*1fbf0*/  @!P4 LDC.64 R6, c[0x0][0x5c0] ;  /* 0x00017000ff06cb82 */ /* 0x000e240000000a00 */
[----:B0-----:R-:W-:-:S05]  /*1fc00*/  @!P4 IADD3 R6, P6, R24, R6, RZ ;  /* 0x000000061806c210 */ /* 0x001fca0007fde0ff */
[----:B------:R-:W-:-:S05]  /*1fc10*/  @!P4 IMAD.X R7, R30, 0x1, R7, P6 ;  /* 0x000000011e07c824 */ /* 0x000fca00030e0607 */
[----:B------:R0:W-:Y:S01]  /*1fc20*/  @!P4 STG.E.U8 desc[UR24][R6.64+0x11], R14 ;  /* 0x0000110e0600c986 */ /* 0x0001e2000c101118 */
[----:B------:R-:W-:-:S03]  /*1fc30*/  ISETP.LT.OR P4, PT, R28, 0x1a, !P1 ;  /* 0x0000001a1c00780c */ /* 0x000fc60004f81670 */
[----:B------:R1:W-:Y:S01]  /*1fc40*/  @!P3 STG.E.U8 desc[UR24][R26.64+0x10], R15 ;  /* 0x0000100f1a00b986 */ /* 0x0003e2000c101118 */
[----:B------:R-:W-:-:S09]  /*1fc50*/  ISETP.LT.OR P3, PT, R28, 0x21, !P1 ;  /* 0x000000211c00780c */ /* 0x000fd20004f61670 */
[----:B0-----:R-:W0:Y:S02]  /*1fc60*/  @!P4 LDC.64 R6, c[0x0][0x5c0] ;  /* 0x00017000ff06cb82 */ /* 0x001e240000000a00 */
[----:B0-----:R-:W-:-:S04]  /*1fc70*/  @!P4 IADD3 R10, P5, P6, R24, UR12, R6 ;  /* 0x0000000c180acc10 */ /* 0x001fc8000febe006 */
[----:B------:R-:W-:Y:S02]  /*1fc80*/  @!P4 IADD3.X R11, R30, UR11, R7, P5, P6 ;  /* 0x0000000b1e0bcc10 */ /* 0x000fe4000afec407 */
[----:B------:R-:W0:Y:S01]  /*1fc90*/  @!P3 LDC.64 R6, c[0x0][0x5c0] ;  /* 0x00017000ff06bb82 */ /* 0x000e220000000a00 */
[----:B------:R-:W-:Y:S02]  /*1fca0*/  ISETP.LT.OR P5, PT, R28, 0x22, !P1 ;  /* 0x000000221c00780c */ /* 0x000fe40004fa1670 */
[----:B0-----:R-:W-:-:S04]  /*1fcb0*/  @!P3 IADD3 R14, P2, P6, R24, UR12, R6 ;  /* 0x0000000c180ebc10 */ /* 0x001fc8000fe5e006 */
[----:B-1----:R-:W-:-:S07]  /*1fcc0*/  @!P3 IADD3.X R15, R30, UR11, R7, P2, P6 ;  /* 0x0000000b1e0fbc10 */ /* 0x002fce00097ec407 */
[----:B------:R-:W0:Y:S02]  /*1fcd0*/  @!P5 LDC.64 R6, c[0x0][0x5c0] ;  /* 0x00017000ff06db82 */ /* 0x000e240000000a00 */
[----:B0-----:R-:W-:-:S04]  /*1fce0*/  @!P5 IADD3 R26, P2, P6, R24, UR12, R6 ;  /* 0x0000000c181adc10 */ /* 0x001fc8000fe5e006 */
[----:B------:R-:W-:Y:S02]  /*1fcf0*/  @!P5 IADD3.X R27, R30, UR11, R7, P2, P6 ;  /* 0x0000000b1e1bdc10 */ /* 0x000fe400097ec407 */
[----:B------:R-:W-:Y:S02]  /*1fd00*/  LOP3.LUT P5, RZ, R5, 0x4, RZ, 0xc0, !PT ;  /* 0x0000000405ff7812 */ /* 0x000fe400078ac0ff */
[----:B------:R-:W-:-:S11]  /*1fd10*/  ISETP.LT.OR P2, PT, R28, 0x29, !P1 ;  /* 0x000000291c00780c */ /* 0x000fd60004f41670 */
[----:B------:R-:W-:Y:S01]  /*1fd20*/  @!P5 STG.E.U8 desc[UR24][R32.64+0x11], R16 ;  /* 0x000011102000d986 */ /* 0x000fe2000c101118 */
[----:B------:R-:W-:-:S13]  /*1fd30*/  ISETP.LT.OR P5, PT, R28, 0x19, !P0 ;  /* 0x000000191c00780c */ /* 0x000fda00047a1670 */
[----:B------:R-:W0:Y:S02]  /*1fd40*/  @!P5 LDC.64 R6, c[0x0][0x5c0] ;  /* 0x00017000ff06db82 */ /* 0x000e240000000a00 */
[----:B0-----:R-:W-:-:S05]  /*1fd50*/  @!P5 IADD3 R6, P6, R24, R6, RZ ;  /* 0x000000061806d210 */ /* 0x001fca0007fde0ff */
[----:B------:R-:W-:-:S05]  /*1fd60*/  @!P5 IMAD.X R7, R30, 0x1, R7, P6 ;  /* 0x000000011e07d824 */ /* 0x000fca00030e0607 */
[----:B------:R0:W-:Y:S02]  /*1fd70*/  @!P5 STG.E.U8 desc[UR24][R6.64+0x18], R17 ;  /* 0x000018110600d986 */ /* 0x0001e4000c101118 */
[----:B0-----:R-:W0:Y:S02]  /*1fd80*/  @!P2 LDC.64 R6, c[0x0][0x5c0] ;  /* 0x00017000ff06ab82 */ /* 0x001e240000000a00 */
[----:B0-----:R-:W-:-:S04]  /*1fd90*/  @!P2 IADD3 R16, P5, P6, R24, UR12, R6 ;  /* 0x0000000c1810ac10 */ /* 0x001fc8000febe006 */
[----:B------:R-:W-:Y:S02]  /*1fda0*/  @!P2 IADD3.X R17, R30, UR11, R7, P5, P6 ;  /* 0x0000000b1e11ac10 */ /* 0x000fe4000afec407 */
[C---:B------:R-:W-:Y:S02]  /*1fdb0*/  ISETP.LT.OR P5, PT, R28.reuse, 0x1a, !P0 ;  /* 0x0000001a1c00780c */ /* 0x040fe400047a1670 */
[----:B------:R-:W-:-:S11]  /*1fdc0*/  ISETP.LT.OR P2, PT, R28, 0x2a, !P1 ;  /* 0x0000002a1c00780c */ /* 0x000fd60004f41670 */
[----:B------:R-:W0:Y:S02]  /*1fdd0*/  @!P5 LDC.64 R6, c[0x0][0x5c0] ;  /* 0x00017000ff06db82 */ /* 0x000e240000000a00 */
[----:B0-----:R-:W-:-:S05]  /*1fde0*/  @!P5 IADD3 R6, P6, R24, R6, RZ ;  /* 0x000000061806d210 */ /* 0x001fca0007fde0ff */
[----:B------:R-:W-:-:S05]  /*1fdf0*/  @!P5 IMAD.X R7, R30, 0x1, R7, P6 ;  /* 0x000000011e07d824 */ /* 0x000fca00030e0607 */
[----:B------:R0:W-:Y:S02]  /*1fe00*/  @!P5 STG.E.U8 desc[UR24][R6.64+0x19], R18 ;  /* 0x000019120600d986 */ /* 0x0001e4000c101118 */
[----:B0-----:R-:W0:Y:S02]  /*1fe10*/  @!P2 LDC.64 R6, c[0x0][0x5c0] ;  /* 0x00017000ff06ab82 */ /* 0x001e240000000a00 */
[----:B0-----:R-:W-:-:S04]  /*1fe20*/  @!P2 IADD3 R12, P5, P6, R24, UR12, R6 ;  /* 0x0000000c180cac10 */ /* 0x001fc8000febe006 */
[----:B------:R-:W-:Y:S02]  /*1fe30*/  @!P2 IADD3.X R13, R30, UR11, R7, P5, P6 ;  /* 0x0000000b1e0dac10 */ /* 0x000fe4000afec407 */
[C---:B------:R-:W-:Y:S02]  /*1fe40*/  LOP3.LUT P2, RZ, R5.reuse, 0x2, RZ, 0xc0, !PT ;  /* 0x0000000205ff7812 */ /* 0x040fe4000784c0ff */
[----:B------:R-:W-:-:S11]  /*1fe50*/  LOP3.LUT R5, R5, 0xfffffffe, RZ, 0xc0, !PT ;  /* 0xfffffffe05057812 */ /* 0x000fd600078ec0ff */
[----:B------:R0:W-:Y:S01]  /*1fe60*/  @!P2 STG.E.U8 desc[UR24][R34.64+0x18], R19 ;  /* 0x000018132200a986 */ /* 0x0001e2000c101118 */
[----:B------:R-:W-:-:S03]  /*1fe70*/  ISETP.LT.OR P2, PT, R28, 0x31, !P1 ;  /* 0x000000311c00780c */ /* 0x000fc60004f41670 */
[----:B------:R-:W-:Y:S01]  /*1fe80*/  @!P4 STG.E.U8 desc[UR24][R10.64+0x19], R20 ;  /* 0x000019140a00c986 */ /* 0x000fe2000c101118 */
[----:B------:R-:W-:-:S09]  /*1fe90*/  ISETP.LT.OR P4, PT, R28, 0x21, !P0 ;  /* 0x000000211c00780c */ /* 0x000fd20004781670 */
[----:B------:R-:W1:Y:S01]  /*1fea0*/  @!P2 LDC.64 R6, c[0x0][0x5c0] ;  /* 0x00017000ff06ab82 */ /* 0x000e620000000a00 */
[----:B------:R-:W-:Y:S02]  /*1feb0*/  @P2 LOP3.LUT R0, R0, 0x80000000, RZ, 0xfc, !PT ;  /* 0x8000000000002812 */ /* 0x000fe400078efcff */
[----:B-1----:R-:W-:-:S04]  /*1fec0*/  @!P2 IADD3 R18, P5, P6, R24, UR12, R6 ;  /* 0x0000000c1812ac10 */ /* 0x002fc8000febe006 */
[----:B0-----:R-:W-:Y:S02]  /*1fed0*/  @!P2 IADD3.X R19, R30, UR11, R7, P5, P6 ;  /* 0x0000000b1e13ac10 */ /* 0x001fe4000afec407 */
[----:B------:R-:W-:-:S13]  /*1fee0*/  ISETP.LT.OR P5, PT, R28, 0x32, !P1 ;  /* 0x000000321c00780c */ /* 0x000fda0004fa1670 */
[----:B------:R-:W0:Y:S01]  /*1fef0*/  @!P5 LDC.64 R6, c[0x0][0x5c0] ;  /* 0x00017000ff06db82 */ /* 0x000e220000000a00 */
[----:B------:R-:W-:Y:S02]  /*1ff00*/  @P5 LOP3.LUT R5, R5, 0x1, RZ, 0xfc, !PT ;  /* 0x0000000105055812 */ /* 0x000fe400078efcff */
[----:B0-----:R-:W-:-:S04]  /*1ff10*/  @!P5 IADD3 R32, P2, P6, R24, UR12, R6 ;  /* 0x0000000c1820dc10 */ /* 0x001fc8000fe5e006 */
[----:B------:R-:W-:Y:S02]  /*1ff20*/  @!P5 IADD3.X R33, R30, UR11, R7, P2, P6 ;  /* 0x0000000b1e21dc10 */ /* 0x000fe400097ec407 */
[----:B------:R-:W0:Y:S01]  /*1ff30*/  @!P4 LDC.64 R6, c[0x0][0x5c0] ;  /* 0x00017000ff06cb82 */ /* 0x000e220000000a00 */
[C---:B------:R-:W-:Y:S02]  /*1ff40*/  ISETP.LT.OR P2, PT, R28.reuse, 0x39, !P1 ;  /* 0x000000391c00780c */ /* 0x040fe40004f41670 */
[----:B------:R-:W-:-:S13]  /*1ff50*/  ISETP.LT.OR P5, PT, R28, 0x42, !P1 ;  /* 0x000000421c00780c */ /* 0x000fda0004fa1670 */
[----:B------:R-:W-:-:S04]  /*1ff60*/  @P5 LOP3.LUT R4, R4, 0x40, RZ, 0xfc, !PT ;  /* 0x0000004004045812 */ /* 0x000fc800078efcff */
[----:B------:R-:W-:Y:S02]  /*1ff70*/  LOP3.LUT R4, R4, 0xffffff7f, RZ, 0xc0, !PT ;  /* 0xffffff7f04047812 */ /* 0x000fe400078ec0ff */
        /* <DEDUP_REMOVED lines=11> */
[----:B------:R0:W-:Y:S04]  /*20030*/  @!P4 STG.E.U8 desc[UR24][R6.64+0x21], R22 ;  /* 0x000021160600c986 */ /* 0x0001e8000c101118 */
[----:B------:R1:W-:Y:S01]  /*20040*/  @!P3 STG.E.U8 desc[UR24][R14.64+0x20], R23 ;  /* 0x000020170e00b986 */ /* 0x0003e2000c101118 */
[----:B------:R-:W-:Y:S01]  /*20050*/  ISETP.LT.OR P3, PT, R28, 0x41, !P1 ;  /* 0x000000411c00780c */ /* 0x000fe20004f61670 */
[----:B0-----:R-:W0:Y:S02]  /*20060*/  @!P2 LDC.64 R6, c[0x0][0x5c0] ;  /* 0x00017000ff06ab82 */ /* 0x001e240000000a00 */
[----:B0-----:R-:W-:-:S04]  /*20070*/  @!P2 IADD3 R10, P4, P6, R24, UR12, R6 ;  /* 0x0000000c180aac10 */ /* 0x001fc8000fe9e006 */
[----:B------:R-:W-:-:S06]  /*20080*/  @!P2 IADD3.X R11, R30, UR11, R7, P4, P6 ;  /* 0x0000000b1e0bac10 */ /* 0x000fcc000a7ec407 */
[----:B------:R-:W0:Y:S01]  /*20090*/  @!P3 LDC.64 R6, c[0x0][0x5c0] ;  /* 0x00017000ff06bb82 */ /* 0x000e220000000a00 */
[----:B------:R-:W-:-:S13]  /*200a0*/  ISETP.LT.OR P2, PT, R28, 0x22, !P1 ;  /* 0x000000221c00780c */ /* 0x000fda0004f41670 */
[----:B------:R-:W-:Y:S01]  /*200b0*/  @!P2 STG.E.U8 desc[UR24][R26.64+0x21], R216 ;  /* 0x000021d81a00a986 */ /* 0x000fe2000c101118 */
[----:B------:R-:W-:Y:S02]  /*200c0*/  ISETP.LT.OR P2, PT, R28, 0x49, !P1 ;  /* 0x000000491c00780c */ /* 0x000fe40004f41670 */
[----:B0-----:R-:W-:-:S04]  /*200d0*/  @!P3 IADD3 R22, P4, P6, R24, UR12, R6 ;  /* 0x0000000c1816bc10 */ /* 0x001fc8000fe9e006 */
[----:B-1----:R-:W-:Y:S02]  /*200e0*/  @!P3 IADD3.X R23, R30, UR11, R7, P4, P6 ;  /* 0x0000000b1e17bc10 */ /* 0x002fe4000a7ec407 */
[----:B------:R-:W0:Y:S05]  /*200f0*/  @!P5 LDC.64 R6, c[0x0][0x5c0] ;  /* 0x00017000ff06db82 */ /* 0x000e2a0000000a00 */
[----:B------:R-:W-:-:S04]  /*20100*/  @P2 LOP3.LUT R4, R4, 0x80, RZ, 0xfc, !PT ;  /* 0x0000008004042812 */ /* 0x000fc800078efcff */
[----:B------:R-:W-:Y:S02]  /*20110*/  LOP3.LUT R4, R4, 0xfffffffd, RZ, 0xc0, !PT ;  /* 0xfffffffd04047812 */ /* 0x000fe400078ec0ff */
[----:B0-----:R-:W-:-:S04]  /*20120*/  @!P5 IADD3 R34, P4, P6, R24, UR12, R6 ;  /* 0x0000000c1822dc10 */ /* 0x001fc8000fe9e006 */
[----:B------:R-:W-:Y:S02]  /*20130*/  @!P5 IADD3.X R35, R30, UR11, R7, P4, P6 ;  /* 0x0000000b1e23dc10 */ /* 0x000fe4000a7ec407 */
[C---:B------:R-:W-:Y:S02]  /*20140*/  ISETP.LT.OR P4, PT, R28.reuse, 0x29, !P0 ;  /* 0x000000291c00780c */ /* 0x040fe40004781670 */
[----:B------:R-:W-:-:S11]  /*20150*/  ISETP.LT.OR P5, PT, R28, 0x4a, !P1 ;  /* 0x0000004a1c00780c */ /* 0x000fd60004fa1670 */
[----:B------:R-:W0:Y:S02]  /*20160*/  @!P4 LDC.64 R6, c[0x0][0x5c0] ;  /* 0x00017000ff06cb82 */ /* 0x000e240000000a00 */
        /* <DEDUP_REMOVED lines=14> */
[----:B------:R-:W-:Y:S01]  /*20250*/  @!P2 STG.E.U8 desc[UR24][R16.64+0x28], R219 ;  /* 0x000028db1000a986 */ /* 0x000fe2000c101118 */
[----:B------:R-:W-:Y:S01]  /*20260*/  ISETP.LT.OR P2, PT, R28, 0x51, !P1 ;  /* 0x000000511c00780c */ /* 0x000fe20004f41670 */
[----:B0-----:R-:W0:-:S12]  /*20270*/  @!P5 LDC.64 R6, c[0x0][0x5c0] ;  /* 0x00017000ff06db82 */ /* 0x001e180000000a00 */
[----:B------:R-:W-:-:S04]  /*20280*/  @P2 LOP3.LUT R4, R4, 0x8, RZ, 0xfc, !PT ;  /* 0x0000000804042812 */ /* 0x000fc800078efcff */
[----:B------:R-:W-:Y:S02]  /*20290*/  LOP3.LUT R4, R4, 0xfffffeff, RZ, 0xc0, !PT ;  /* 0xfffffeff04047812 */ /* 0x000fe400078ec0ff */
[----:B0-----:R-:W-:-:S04]  /*202a0*/  @!P5 IADD3 R14, P4, P6, R24, UR12, R6 ;  /* 0x0000000c180edc10 */ /* 0x001fc8000fe9e006 */
[----:B------:R-:W-:Y:S02]  /*202b0*/  @!P5 IADD3.X R15, R30, UR11, R7, P4, P6 ;  /* 0x0000000b1e0fdc10 */ /* 0x000fe4000a7ec407 */
[----:B------:R-:W0:Y:S01]  /*202c0*/  @!P2 LDC.64 R6, c[0x0][0x5c0] ;  /* 0x00017000ff06ab82 */ /* 0x000e220000000a00 */
[----:B------:R-:W-:-:S13]  /*202d0*/  ISETP.LT.OR P5, PT, R28, 0x52, !P1 ;  /* 0x000000521c00780c */ /* 0x000fda0004fa1670 */
[----:B------:R-:W-:-:S04]  /*202e0*/  @P5 LOP3.LUT R4, R4, 0x100, RZ, 0xfc, !PT ;  /* 0x0000010004045812 */ /* 0x000fc800078efcff */
[----:B------:R-:W-:Y:S02]  /*202f0*/  LOP3.LUT R4, R4, 0xfffffdff, RZ, 0xc0, !PT ;  /* 0xfffffdff04047812 */ /* 0x000fe400078ec0ff */
[----:B0-----:R-:W-:-:S04]  /*20300*/  @!P2 IADD3 R38, P4, P6, R24, UR12, R6 ;  /* 0x0000000c1826ac10 */ /* 0x001fc8000fe9e006 */
[----:B------:R-:W-:Y:S02]  /*20310*/  @!P2 IADD3.X R39, R30, UR11, R7, P4, P6 ;  /* 0x0000000b1e27ac10 */ /* 0x000fe4000a7ec407 */
[----:B------:R-:W0:Y:S01]  /*20320*/  @!P5 LDC.64 R6, c[0x0][0x5c0] ;  /* 0x00017000ff06db82 */ /* 0x000e220000000a00 */
[----:B------:R-:W-:-:S13]  /*20330*/  ISETP.LT.OR P2, PT, R28, 0x2a, !P1 ;  /* 0x0000002a1c00780c */ /* 0x000fda0004f41670 */
[----:B------:R-:W-:Y:S01]  /*20340*/  @!P2 STG.E.U8 desc[UR24][R12.64+0x29], R220 ;  /* 0x000029dc0c00a986 */ /* 0x000fe2000c101118 */
[----:B------:R-:W-:Y:S02]  /*20350*/  ISETP.LT.OR P2, PT, R28, 0x59, !P1 ;  /* 0x000000591c00780c */ /* 0x000fe40004f41670 */
[----:B0-----:R-:W-:-:S04]  /*20360*/  @!P5 IADD3 R42, P4, P6, R24, UR12, R6 ;  /* 0x0000000c182adc10 */ /* 0x001fc8000fe9e006 */
[----:B------:R-:W-:Y:S02]  /*20370*/  @!P5 IADD3.X R43, R30, UR11, R7, P4, P6 ;  /* 0x0000000b1e2bdc10 */ /* 0x000fe4000a7ec407 */
[----:B------:R-:W-:-:S05]  /*20380*/  ISETP.LT.OR P4, PT, R28, 0x31, !P0 ;  /* 0x000000311c00780c */ /* 0x000fca0004781670 */
[----:B------:R-:W-:Y:S02]  /*20390*/  @P2 LOP3.LUT R4, R4, 0x200, RZ, 0xfc, !PT ;  /* 0x0000020004042812 */ /* 0x000fe400078efcff */
[----:B------:R-:W-:Y:S01]  /*203a0*/  LOP3.LUT P5, RZ, R5, 0x1, RZ, 0xc0, !PT ;  /* 0x0000000105ff7812 */ /* 0x000fe200078ac0ff */
[----:B--2---:R-:W-:Y:S01]  /*203b0*/  FMUL R5, R57, UR17 ;  /* 0x0000001139057c20 */ /* 0x004fe20008400000 */
[----:B------:R-:W-:Y:S01]  /*203c0*/  LOP3.LUT R4, R4, 0xfffffffb, RZ, 0xc0, !PT ;  /* 0xfffffffb04047812 */ /* 0x000fe200078ec0ff */
[----:B------:R-:W2:Y:S03]  /*203d0*/  LDL.LU R57, [R1+0x10c] ;  /* 0x00010c0001397983 */ /* 0x000ea60000300800 */
        /* <DEDUP_REMOVED lines=20> */
[----:B------:R-:W-:Y:S01]  /*20520*/  @!P2 STG.E.U8 desc[UR24][R18.64+0x30], R223 ;  /* 0x000030df1200a986 */ /* 0x000fe2000c101118 */
[----:B------:R-:W-:-:S03]  /*20530*/  ISETP.LT.OR P2, PT, R28, 0x61, !P1 ;  /* 0x000000611c00780c */ /* 0x000fc60004f41670 */
[----:B------:R-:W-:Y:S01]  /*20540*/  @!P5 STG.E.U8 desc[UR24][R32.64+0x31], R224 ;  /* 0x000031e02000d986 */ /* 0x000fe2000c101118 */
[----:B------:R-:W-:-:S09]  /*20550*/  ISETP.LT.OR P5, PT, R28, 0x39, !P0 ;  /* 0x000000391c00780c */ /* 0x000fd200047a1670 */
[----:B------:R-:W0:Y:S01]  /*20560*/  @!P2 LDC.64 R6, c[0x0][0x5c0] ;  /* 0x00017000ff06ab82 */ /* 0x000e220000000a00 */
[----:B------:R-:W-:-:S04]  /*20570*/  @P2 LOP3.LUT R0, R0, 0x20000000, RZ, 0xfc, !PT ;  /* 0x2000000000002812 */ /* 0x000fc800078efcff */
[----:B------:R-:W-:Y:S02]  /*20580*/  LOP3.LUT R0, R0, 0xbfffffff, RZ, 0xc0, !PT ;  /* 0xbfffffff00007812 */ /* 0x000fe400078ec0ff */
[----:B0-----:R-:W-:-:S04]  /*20590*/  @!P2 IADD3 R40, P4, P6, R24, UR12, R6 ;  /* 0x0000000c1828ac10 */ /* 0x001fc8000fe9e006 */
[----:B------:R-:W-:Y:S02]  /*205a0*/  @!P2 IADD3.X R41, R30, UR11, R7, P4, P6 ;  /* 0x0000000b1e29ac10 */ /* 0x000fe4000a7ec407 */
[----:B------:R-:W-:-:S13]  /*205b0*/  ISETP.LT.OR P4, PT, R28, 0x62, !P1 ;  /* 0x000000621c00780c */ /* 0x000fda0004f81670 */
[----:B------:R-:W0:Y:S01]  /*205c0*/  @!P4 LDC.64 R6, c[0x0][0x5c0] ;  /* 0x00017000ff06cb82 */ /* 0x000e220000000a00 */
[----:B------:R-:W-:-:S04]  /*205d0*/  @P4 LOP3.LUT R0, R0, 0x40000000, RZ, 0xfc, !PT ;  /* 0x4000000000004812 */ /* 0x000fc800078efcff */
[----:B------:R-:W-:Y:S02]  /*205e0*/  LOP3.LUT R0, R0, 0xefffffff, RZ, 0xc0, !PT ;  /* 0xefffffff00007812 */ /* 0x000fe400078ec0ff */
[----:B0-----:R-:W-:-:S04]  /*205f0*/  @!P4 IADD3 R48, P2, P6, R24, UR12, R6 ;  /* 0x0000000c1830cc10 */ /* 0x001fc8000fe5e006 */
[----:B------:R-:W-:Y:S02]  /*20600*/  @!P4 IADD3.X R49, R30, UR11, R7, P2, P6 ;  /* 0x0000000b1e31cc10 */ /* 0x000fe400097ec407 */
[----:B------:R-:W0:Y:S01]  /*20610*/  @!P5 LDC.64 R6, c[0x0][0x5c0] ;  /* 0x00017000ff06db82 */ /* 0x000e220000000a00 */
[C---:B------:R-:W-:Y:S02]  /*20620*/  ISETP.LT.OR P2, PT, R28.reuse, 0x69, !P1 ;  /* 0x000000691c00780c */ /* 0x040fe40004f41670 */
[----:B------:R-:W-:-:S11]  /*20630*/  ISETP.LT.OR P4, PT, R28, 0x6a, !P1 ;  /* 0x0000006a1c00780c */ /* 0x000fd60004f81670 */
[----:B------:R-:W-:-:S04]  /*20640*/  @P2 LOP3.LUT R4, R4, 0x800, RZ, 0xfc, !PT ;  /* 0x0000080004042812 */ /* 0x000fc800078efcff */
[----:B------:R-:W-:-:S04]  /*20650*/  LOP3.LUT R4, R4, 0xfffffbff, RZ, 0xc0, !PT ;  /* 0xfffffbff04047812 */ /* 0x000fc800078ec0ff */
[----:B------:R-:W-:Y:S02]  /*20660*/  @P4 LOP3.LUT R4, R4, 0x400, RZ, 0xfc, !PT ;  /* 0x0000040004044812 */ /* 0x000fe400078efcff */
[----:B0-----:R-:W-:Y:S02]  /*20670*/  @!P5 IADD3 R6, P6, R24, R6, RZ ;  /* 0x000000061806d210 */ /* 0x001fe40007fde0ff */
[----:B------:R-:W-:-:S03]  /*20680*/  LOP3.LUT R4, R4, 0xffffffdf, RZ, 0xc0, !PT ;  /* 0xffffffdf04047812 */ /* 0x000fc600078ec0ff */
        /* <DEDUP_REMOVED lines=20> */
[----:B------:R-:W-:Y:S02]  /*207d0*/  @P4 LOP3.LUT R4, R4, 0x1000, RZ, 0xfc, !PT ;  /* 0x0000100004044812 */ /* 0x000fe400078efcff */
        /* <DEDUP_REMOVED lines=8> */
[----:B------:R-:W-:Y:S02]  /*20860*/  ISETP.LT.OR P5, PT, R28, 0x41, !P0 ;  /* 0x000000411c00780c */ /* 0x000fe400047a1670 */
[C---:B------:R-:W-:Y:S02]  /*20870*/  LOP3.LUT P4, RZ, R4.reuse, 0x40, RZ, 0xc0, !PT ;  /* 0x0000004004ff7812 */ /* 0x040fe4000788c0ff */
[----:B------:R-:W-:-:S04]  /*20880*/  LOP3.LUT R4, R4, 0xffffbfff, RZ, 0xc0, !PT ;  /* 0xffffbfff04047812 */ /* 0x000fc800078ec0ff */
[----:B------:R-:W-:-:S04]  /*20890*/  @P2 LOP3.LUT R4, R4, 0x4000, RZ, 0xfc, !PT ;  /* 0x0000400004042812 */ /* 0x000fc800078efcff */
[----:B------:R-:W-:Y:S01]  /*208a0*/  LOP3.LUT R4, R4, 0xffffdfff, RZ, 0xc0, !PT ;  /* 0xffffdfff04047812 */ /* 0x000fe200078ec0ff */
        /* <DEDUP_REMOVED lines=10> */
[----:B------:R-:W-:Y:S02]  /*20950*/  @P2 LOP3.LUT R4, R4, 0x2000, RZ, 0xfc, !PT ;  /* 0x0000200004042812 */ /* 0x000fe400078efcff */
[----:B0-----:R-:W-:-:S05]  /*20960*/  @!P5 IADD3 R6, P6, R24, R6, RZ ;  /* 0x000000061806d210 */ /* 0x001fca0007fde0ff */
[----:B------:R-:W-:-:S05]  /*20970*/  @!P5 IMAD.X R7, R30, 0x1, R7, P6 ;  /* 0x000000011e07d824 */ /* 0x000fca00030e0607 */
[----:B------:R0:W-:Y:S04]  /*20980*/  @!P5 STG.E.U8 desc[UR24][R6.64+0x41], R230 ;  /* 0x000041e60600d986 */ /* 0x0001e8000c101118 */
[----:B------:R-:W-:Y:S01]  /*20990*/  @!P3 STG.E.U8 desc[UR24][R22.64+0x40], R231 ;  /* 0x000040e71600b986 */ /* 0x000fe2000c101118 */
[----:B------:R-:W-:-:S03]  /*209a0*/  ISETP.GE.AND P3, PT, R29, 0x81, PT ;  /* 0x000000811d00780c */ /* 0x000fc60003f66270 */
[----:B------:R-:W-:Y:S01]  /*209b0*/  @!P4 STG.E.U8 desc[UR24][R34.64+0x41], R232 ;  /* 0x000041e82200c986 */ /* 0x000fe2000c101118 */
[----:B------:R-:W-:Y:S01]  /*209c0*/  LOP3.LUT P4, RZ, R4, 0x2, RZ, 0xc0, !PT ;  /* 0x0000000204ff7812 */ /* 0x000fe2000788c0ff */
[----:B0-----:R-:W0:Y:S02]  /*209d0*/  @!P2 LDC.64 R6, c[0x0][0x5c0] ;  /* 0x00017000ff06ab82 */ /* 0x001e240000000a00 */
[----:B0-----:R-:W-:-:S04]  /*209e0*/  @!P2 IADD3 R44, P1, P5, R24, UR12, R6 ;  /* 0x0000000c182cac10 */ /* 0x001fc8000fd3e006 */
[----:B------:R-:W-:Y:S02]  /*209f0*/  @!P2 IADD3.X R45, R30, UR11, R7, P1, P5 ;  /* 0x0000000b1e2dac10 */ /* 0x000fe40008fea407 */
[----:B------:R-:W-:-:S13]  /*20a00*/  ISETP.LT.OR P2, PT, R28, 0x1, !P3 ;  /* 0x000000011c00780c */ /* 0x000fda0005f41670 */
[----:B------:R-:W0:Y:S02]  /*20a10*/  @!P2 LDC.64 R6, c[0x0][0x5c0] ;  /* 0x00017000ff06ab82 */ /* 0x000e240000000a00 */
[----:B0-----:R-:W-:-:S04]  /*20a20*/  @!P2 IADD3 R18, P1, P5, R24, UR10, R6 ;  /* 0x0000000a1812ac10 */ /* 0x001fc8000fd3e006 */
[----:B------:R-:W-:Y:S02]  /*20a30*/  @!P2 IADD3.X R19, R30, UR9, R7, P1, P5 ;  /* 0x000000091e13ac10 */ /* 0x000fe40008fea407 */
[----:B------:R-:W-:Y:S02]  /*20a40*/  ISETP.LT.OR P1, PT, R28, 0x2, !P3 ;  /* 0x000000021c00780c */ /* 0x000fe40005f21670 */
[C---:B------:R-:W-:Y:S02]  /*20a50*/  LOP3.LUT P2, RZ, R4.reuse, 0x80, RZ, 0xc0, !PT ;  /* 0x0000008004ff7812 */ /* 0x040fe4000784c0ff */
[----:B------:R-:W-:-:S09]  /*20a60*/  LOP3.LUT R4, R4, 0xffff7fff, RZ, 0xc0, !PT ;  /* 0xffff7fff04047812 */ /* 0x000fd200078ec0ff */
[----:B------:R-:W0:Y:S01]  /*20a70*/  @!P1 LDC.64 R6, c[0x0][0x5c0] ;  /* 0x00017000ff069b82 */ /* 0x000e220000000a00 */
[----:B------:R-:W-:Y:S02]  /*20a80*/  @P1 LOP3.LUT R0, R0, 0x10000000, RZ, 0xfc, !PT ;  /* 0x1000000000001812 */ /* 0x000fe400078efcff */
        /* <DEDUP_REMOVED lines=20> */
[----:B------:R0:W-:Y:S04]  /*20bd0*/  @!P5 STG.E.U8 desc[UR24][R6.64+0x49], R234 ;  /* 0x000049ea0600d986 */ /* 0x0001e8000c101118 */
[----:B------:R1:W-:Y:S04]  /*20be0*/  @!P2 STG.E.U8 desc[UR24][R26.64+0x48], R235 ;  /* 0x000048eb1a00a986 */ /* 0x0003e8000c101118 */
[----:B------:R-:W-:Y:S01]  /*20bf0*/  @!P4 STG.E.U8 desc[UR24][R14.64+0x49], R236 ;  /* 0x000049ec0e00c986 */ /* 0x000fe2000c101118 */
[----:B0-----:R-:W0:Y:S02]  /*20c00*/  @!P1 LDC.64 R6, c[0x0][0x5c0] ;  /* 0x00017000ff069b82 */ /* 0x001e240000000a00 */
[----:B0-----:R-:W-:-:S04]  /*20c10*/  @!P1 IADD3 R16, P5, P6, R24, UR10, R6 ;  /* 0x0000000a18109c10 */ /* 0x001fc8000febe006 */
[----:B------:R-:W-:Y:S02]  /*20c20*/  @!P1 IADD3.X R17, R30, UR9, R7, P5, P6 ;  /* 0x000000091e119c10 */ /* 0x000fe4000afec407 */
[----:B------:R-:W-:-:S13]  /*20c30*/  ISETP.LT.OR P1, PT, R28, 0x11, !P3 ;  /* 0x000000111c00780c */ /* 0x000fda0005f21670 */
[----:B------:R-:W1:Y:S01]  /*20c40*/  @!P1 LDC.64 R6, c[0x0][0x5c0] ;  /* 0x00017000ff069b82 */ /* 0x000e620000000a00 */
[----:B------:R-:W-:-:S04]  /*20c50*/  @P1 LOP3.LUT R4, R4, 0x80, RZ, 0xfc, !PT ;  /* 0x0000008004041812 */ /* 0x000fc800078efcff */
[C---:B------:R-:W-:Y:S02]  /*20c60*/  LOP3.LUT P2, RZ, R4.reuse, 0x8, RZ, 0xc0, !PT ;  /* 0x0000000804ff7812 */ /* 0x040fe4000784c0ff */
[----:B------:R-:W-:Y:S02]  /*20c70*/  LOP3.LUT R4, R4, 0xfffeffff, RZ, 0xc0, !PT ;  /* 0xfffeffff04047812 */ /* 0x000fe400078ec0ff */
[----:B-1----:R-:W-:-:S04]  /*20c80*/  @!P1 IADD3 R26, P5, P6, R24, UR10, R6 ;  /* 0x0000000a181a9c10 */ /* 0x002fc8000febe006 */
[----:B------:R-:W-:Y:S02]  /*20c90*/  @!P1 IADD3.X R27, R30, UR9, R7, P5, P6 ;  /* 0x000000091e1b9c10 */ /* 0x000fe4000afec407 */
[----:B------:R-:W-:-:S13]  /*20ca0*/  ISETP.LT.OR P1, PT, R28, 0x12, !P3 ;  /* 0x000000121c00780c */ /* 0x000fda0005f21670 */
[----:B------:R-:W0:Y:S01]  /*20cb0*/  @!P1 LDC.64 R6, c[0x0][0x5c0] ;  /* 0x00017000ff069b82 */ /* 0x000e220000000a00 */
[----:B------:R-:W-:Y:S02]  /*20cc0*/  @P1 LOP3.LUT R4, R4, 0x10000, RZ, 0xfc, !PT ;  /* 0x0001000004041812 */ /* 0x000fe400078efcff */
[----:B------:R-:W-:Y:S02]  /*20cd0*/  F2FP.SATFINITE.E4M3.F32.PACK_AB_MERGE_C R5, RZ, R5, RZ ;  /* 0x00000005ff05723e */ /* 0x000fe400048070ff */
[C---:B------:R-:W-:Y:S02]  /*20ce0*/  LOP3.LUT P4, RZ, R4.reuse, 0x100, RZ, 0xc0, !PT ;  /* 0x0000010004ff7812 */ /* 0x040fe4000788c0ff */
[----:B------:R-:W-:Y:S02]  /*20cf0*/  LOP3.LUT R4, R4, 0xfffdffff, RZ, 0xc0, !PT ;  /* 0xfffdffff04047812 */ /* 0x000fe400078ec0ff */
        /* <DEDUP_REMOVED lines=8> */
[----:B------:R0:W-:Y:S02]  /*20d80*/  @!P5 STG.E.U8 desc[UR24][R6.64+0x50], R237 ;  /* 0x000050ed0600d986 */ /* 0x0001e4000c101118 */
[----:B0-----:R-:W0:Y:S02]  /*20d90*/  @!P1 LDC.64 R6, c[0x0][0x5c0] ;  /* 0x00017000ff069b82 */ /* 0x001e240000000a00 */
[----:B0-----:R-:W-:-:S04]  /*20da0*/  @!P1 IADD3 R34, P5, P6, R24, UR10, R6 ;  /* 0x0000000a18229c10 */ /* 0x001fc8000febe006 */
[----:B------:R-:W-:Y:S02]  /*20db0*/  @!P1 IADD3.X R35, R30, UR9, R7, P5, P6 ;  /* 0x000000091e239c10 */ /* 0x000fe4000afec407 */
[----:B------:R-:W-:-:S13]  /*20dc0*/  ISETP.LT.OR P5, PT, R28, 0x52, !P0 ;  /* 0x000000521c00780c */ /* 0x000fda00047a1670 */
[----:B------:R-:W0:Y:S02]  /*20dd0*/  @!P5 LDC.64 R6, c[0x0][0x5c0] ;  /* 0x00017000ff06db82 */ /* 0x000e240000000a00 */
[----:B0-----:R-:W-:-:S05]  /*20de0*/  @!P5 IADD3 R6, P6, R24, R6, RZ ;  /* 0x000000061806d210 */ /* 0x001fca0007fde0ff */
[----:B------:R-:W-:-:S05]  /*20df0*/  @!P5 IMAD.X R7, R30, 0x1, R7, P6 ;  /* 0x000000011e07d824 */ /* 0x000fca00030e0607 */
[----:B------:R3:W-:Y:S02]  /*20e00*/  @!P5 STG.E.U8 desc[UR24][R6.64+0x51], R5 ;  /* 0x000051050600d986 */ /* 0x0007e4000c101118 */
[----:B---3--:R-:W-:Y:S02]  /*20e10*/  FMUL R5, R58, UR17 ;  /* 0x000000113a057c20 */ /* 0x008fe40008400000 */
[----:B------:R-:W3:Y:S03]  /*20e20*/  LDL.LU R58, [R1+0x110] ;  /* 0x00011000013a7983 */ /* 0x000ee60000300800 */
[----:B------:R-:W-:-:S05]  /*20e30*/  F2FP.SATFINITE.E4M3.F32.PACK_AB_MERGE_C R5, RZ, R5, RZ ;  /* 0x00000005ff05723e */ /* 0x000fca00048070ff */
[----:B------:R4:W-:Y:S02]  /*20e40*/  @!P2 STG.E.U8 desc[UR24][R38.64+0x50], R5 ;  /* 0x000050052600a986 */ /* 0x0009e4000c101118 */
[----:B----4-:R-:W-:Y:S02]  /*20e50*/  FMUL R5, R56, UR17 ;  /* 0x0000001138057c20 */ /* 0x010fe40008400000 */
[----:B------:R-:W4:Y:S01]  /*20e60*/  LDL.LU R56, [R1+0x114] ;  /* 0x0001140001387983 */ /* 0x000f220000300800 */
[----:B------:R-:W-:-:S13]  /*20e70*/  ISETP.LT.OR P1, PT, R28, 0x1a, !P3 ;  /* 0x0000001a1c00780c */ /* 0x000fda0005f21670 */
[----:B------:R-:W0:Y:S01]  /*20e80*/  @!P1 LDC.64 R6, c[0x0][0x5c0] ;  /* 0x00017000ff069b82 */ /* 0x000e220000000a00 */
[----:B------:R-:W-:-:S04]  /*20e90*/  LOP3.LUT R4, R4, 0xfffffffd, RZ, 0xc0, !PT ;  /* 0xfffffffd04047812 */ /* 0x000fc800078ec0ff */
[----:B------:R-:W-:Y:S02]  /*20ea0*/  @P1 LOP3.LUT R4, R4, 0x2, RZ, 0xfc, !PT ;  /* 0x0000000204041812 */ /* 0x000fe400078efcff */
[----:B0-----:R-:W-:-:S04]  /*20eb0*/  @!P1 IADD3 R14, P5, P6, R24, UR10, R6 ;  /* 0x0000000a180e9c10 */ /* 0x001fc8000febe006 */
[----:B------:R-:W-:Y:S02]  /*20ec0*/  @!P1 IADD3.X R15, R30, UR9, R7, P5, P6 ;  /* 0x000000091e0f9c10 */ /* 0x000fe4000afec407 */
[----:B------:R-:W-:-:S13]  /*20ed0*/  ISETP.LT.OR P1, PT, R28, 0x21, !P3 ;  /* 0x000000211c00780c */ /* 0x000fda0005f21670 */
[----:B------:R-:W0:Y:S01]  /*20ee0*/  @!P1 LDC.64 R6, c[0x0][0x5c0] ;  /* 0x00017000ff069b82 */ /* 0x000e220000000a00 */
[----:B------:R-:W-:-:S04]  /*20ef0*/  LOP3.LUT R4, R4, 0xfffffff7, RZ, 0xc0, !PT ;  /* 0xfffffff704047812 */ /* 0x000fc800078ec0ff */
[----:B------:R-:W-:Y:S02]  /*20f00*/  @P1 LOP3.LUT R4, R4, 0x8, RZ, 0xfc, !PT ;  /* 0x0000000804041812 */ /* 0x000fe400078efcff */
[----:B0-----:R-:W-:-:S04]  /*20f10*/  @!P1 IADD3 R38, P5, P6, R24, UR10, R6 ;  /* 0x0000000a18269c10 */ /* 0x001fc8000febe006 */
[----:B------:R-:W-:Y:S02]  /*20f20*/  @!P1 IADD3.X R39, R30, UR9, R7, P5, P6 ;  /* 0x000000091e279c10 */ /* 0x000fe4000afec407 */
[----:B------:R-:W-:-:S13]  /*20f30*/  ISETP.LT.OR P1, PT, R28, 0x22, !P3 ;  /* 0x000000221c00780c */ /* 0x000fda0005f21670 */
[----:B------:R-:W0:Y:S02]  /*20f40*/  @!P1 LDC.64 R6, c[0x0][0x5c0] ;  /* 0x00017000ff069b82 */ /* 0x000e240000000a00 */
[----:B0-----:R-:W-:-:S04]  /*20f50*/  @!P1 IADD3 R74, P5, P6, R24, UR10, R6 ;  /* 0x0000000a184a9c10 */ /* 0x001fc8000febe006 */
[----:B------:R-:W-:Y:S02]  /*20f60*/  @!P1 IADD3.X R75, R30, UR9, R7, P5, P6 ;  /* 0x000000091e4b9c10 */ /* 0x000fe4000afec407 */
[----:B------:R-:W-:-:S13]  /*20f70*/  ISETP.LT.OR P5, PT, R28, 0x59, !P0 ;  /* 0x000000591c00780c */ /* 0x000fda00047a1670 */
[----:B------:R-:W0:Y:S01]  /*20f80*/  @!P5 LDC.64 R6, c[0x0][0x5c0] ;  /* 0x00017000ff06db82 */ /* 0x000e220000000a00 */
[----:B------:R-:W-:-:S05]  /*20f90*/  F2FP.SATFINITE.E4M3.F32.PACK_AB_MERGE_C R5, RZ, R5, RZ ;  /* 0x00000005ff05723e */ /* 0x000fca00048070ff */
[----:B------:R2:W-:Y:S01]  /*20fa0*/  @!P4 STG.E.U8 desc[UR24][R42.64+0x51], R5 ;  /* 0x000051052a00c986 */ /* 0x0005e2000c101118 */
[----:B------:R-:W-:Y:S01]  /*20fb0*/  ISETP.LT.OR P4, PT, R28, 0x29, !P3 ;  /* 0x000000291c00780c */ /* 0x000fe20005f81670 */
[----:B--2---:R-:W-:Y:S02]  /*20fc0*/  FMUL R5, R57, UR17 ;  /* 0x0000001139057c20 */ /* 0x004fe40008400000 */
[----:B------:R-:W2:Y:S01]  /*20fd0*/  LDL.LU R57, [R1+0x118] ;  /* 0x0001180001397983 */ /* 0x000ea20000300800 */
[----:B0-----:R-:W-:Y:S02]  /*20fe0*/  @!P5 IADD3 R6, P6, R24, R6, RZ ;  /* 0x000000061806d210 */ /* 0x001fe40007fde0ff */
[----:B------:R-:W-:-:S03]  /*20ff0*/  F2FP.SATFINITE.E4M3.F32.PACK_AB_MERGE_C R5, RZ, R5, RZ ;  /* 0x00000005ff05723e */ /* 0x000fc600048070ff */
        /* <DEDUP_REMOVED lines=8> */
[----:B------:R-:W-:Y:S02]  /*21080*/  @!P5 IMAD.X R7, R30, 0x1, R7, P6 ;  /* 0x000000011e07d824 */ /* 0x000fe400030e0607 */
[----:B---3--:R-:W-:Y:S02]  /*21090*/  FMUL R5, R58, UR17 ;  /* 0x000000113a057c20 */ /* 0x008fe40008400000 */
[----:B------:R-:W3:Y:S03]  /*210a0*/  LDL.LU R58, [R1+0x11c] ;  /* 0x00011c00013a7983 */ /* 0x000ee60000300800 */
[----:B------:R-:W-:-:S05]  /*210b0*/  F2FP.SATFINITE.E4M3.F32.PACK_AB_MERGE_C R5, RZ, R5, RZ ;  /* 0x00000005ff05723e */ /* 0x000fca00048070ff */
[----:B------:R4:W-:Y:S02]  /*210c0*/  @!P5 STG.E.U8 desc[UR24][R6.64+0x59], R5 ;  /* 0x000059050600d986 */ /* 0x0009e4000c101118 */
[----:B----4-:R-:W-:Y:S02]  /*210d0*/  FMUL R5, R56, UR17 ;  /* 0x0000001138057c20 */ /* 0x010fe40008400000 */
[----:B------:R-:W4:Y:S01]  /*210e0*/  LDL.LU R56, [R1+0x120] ;  /* 0x0001200001387983 */ /* 0x000f220000300800 */
[C---:B------:R-:W-:Y:S02]  /*210f0*/  LOP3.LUT P2, RZ, R4.reuse, 0x200, RZ, 0xc0, !PT ;  /* 0x0000020004ff7812 */ /* 0x040fe4000784c0ff */
[----:B------:R-:W-:-:S04]  /*21100*/  LOP3.LUT R4, R4, 0xfffbffff, RZ, 0xc0, !PT ;  /* 0xfffbffff04047812 */ /* 0x000fc800078ec0ff */
[----:B------:R-:W-:-:S04]  /*21110*/  @P1 LOP3.LUT R4, R4, 0x40000, RZ, 0xfc, !PT ;  /* 0x0004000004041812 */ /* 0x000fc800078efcff */
[C---:B------:R-:W-:Y:S02]  /*21120*/  LOP3.LUT P1, RZ, R4.reuse, 0x4, RZ, 0xc0, !PT ;  /* 0x0000000404ff7812 */ /* 0x040fe4000782c0ff */
[----:B------:R-:W-:-:S04]  /*21130*/  LOP3.LUT R4, R4, 0xfff7ffff, RZ, 0xc0, !PT ;  /* 0xfff7ffff04047812 */ /* 0x000fc800078ec0ff */
[----:B------:R-:W-:Y:S02]  /*21140*/  @P4 LOP3.LUT R4, R4, 0x80000, RZ, 0xfc, !PT ;  /* 0x0008000004044812 */ /* 0x000fe400078efcff */
[----:B------:R-:W-:Y:S02]  /*21150*/  ISETP.LT.OR P4, PT, R28, 0x2a, !P3 ;  /* 0x0000002a1c00780c */ /* 0x000fe40005f81670 */
[----:B------:R-:W-:-:S11]  /*21160*/  F2FP.SATFINITE.E4M3.F32.PACK_AB_MERGE_C R5, RZ, R5, RZ ;  /* 0x00000005ff05723e */ /* 0x000fd600048070ff */
[----:B------:R-:W0:Y:S01]  /*21170*/  @!P4 LDC.64 R6, c[0x0][0x5c0] ;  /* 0x00017000ff06cb82 */ /* 0x000e220000000a00 */
[----:B------:R2:W-:Y:S01]  /*21180*/  @!P2 STG.E.U8 desc[UR24][R36.64+0x58], R5 ;  /* 0x000058052400a986 */ /* 0x0005e2000c101118 */
[----:B------:R-:W-:Y:S02]  /*21190*/  ISETP.LT.OR P2, PT, R28, 0x31, !P3 ;  /* 0x000000311c00780c */ /* 0x000fe40005f41670 */
[----:B0-----:R-:W-:-:S04]  /*211a0*/  @!P4 IADD3 R78, P5, P6, R24, UR10, R6 ;  /* 0x0000000a184ecc10 */ /* 0x001fc8000febe006 */
[----:B------:R-:W-:-:S07]  /*211b0*/  @!P4 IADD3.X R79, R30, UR9, R7, P5, P6 ;  /* 0x000000091e4fcc10 */ /* 0x000fce000afec407 */
[----:B------:R-:W0:Y:S01]  /*211c0*/  @!P2 LDC.64 R6, c[0x0][0x5c0] ;  /* 0x00017000ff06ab82 */ /* 0x000e220000000a00 */
[----:B------:R-:W-:-:S04]  /*211d0*/  LOP3.LUT R4, R4, 0xfffffeff, RZ, 0xc0, !PT ;  /* 0xfffffeff04047812 */ /* 0x000fc800078ec0ff */
[----:B------:R-:W-:-:S04]  /*211e0*/  @P4 LOP3.LUT R4, R4, 0x100, RZ, 0xfc, !PT ;  /* 0x0000010004044812 */ /* 0x000fc800078efcff */
[----:B------:R-:W-:-:S04]  /*211f0*/  LOP3.LUT R4, R4, 0xfffffdff, RZ, 0xc0, !PT ;  /* 0xfffffdff04047812 */ /* 0x000fc800078ec0ff */
[----:B------:R-:W-:Y:S02]  /*21200*/  @P2 LOP3.LUT R4, R4, 0x200, RZ, 0xfc, !PT ;  /* 0x0000020004042812 */ /* 0x000fe400078efcff */
[----:B0-----:R-:W-:-:S04]  /*21210*/  @!P2 IADD3 R82, P5, P6, R24, UR10, R6 ;  /* 0x0000000a1852ac10 */ /* 0x001fc8000febe006 */
[----:B------:R-:W-:Y:S02]  /*21220*/  @!P2 IADD3.X R83, R30, UR9, R7, P5, P6 ;  /* 0x000000091e53ac10 */ /* 0x000fe4000afec407 */
[----:B------:R-:W-:-:S13]  /*21230*/  ISETP.LT.OR P2, PT, R28, 0x32, !P3 ;  /* 0x000000321c00780c */ /* 0x000fda0005f41670 */
[----:B------:R-:W0:Y:S01]  /*21240*/  @!P2 LDC.64 R6, c[0x0][0x5c0] ;  /* 0x00017000ff06ab82 */ /* 0x000e220000000a00 */
[----:B--2---:R-:W-:Y:S02]  /*21250*/  FMUL R5, R57, UR17 ;  /* 0x0000001139057c20 */ /* 0x004fe40008400000 */
[----:B------:R-:W2:Y:S01]  /*21260*/  LDL.LU R57, [R1+0x124] ;  /* 0x0001240001397983 */ /* 0x000ea20000300800 */
[----:B0-----:R-:W-:-:S04]  /*21270*/  @!P2 IADD3 R84, P5, P6, R24, UR10, R6 ;  /* 0x0000000a1854ac10 */ /* 0x001fc8000febe006 */
[----:B------:R-:W-:Y:S02]  /*21280*/  @!P2 IADD3.X R85, R30, UR9, R7, P5, P6 ;  /* 0x000000091e55ac10 */ /* 0x000fe4000afec407 */
[----:B------:R-:W-:-:S13]  /*21290*/  ISETP.LT.OR P5, PT, R28, 0x61, !P0 ;  /* 0x000000611c00780c */ /* 0x000fda00047a1670 */
[----:B------:R-:W0:Y:S01]  /*212a0*/  @!P5 LDC.64 R6, c[0x0][0x5c0] ;  /* 0x00017000ff06db82 */ /* 0x000e220000000a00 */
[----:B------:R-:W-:-:S05]  /*212b0*/  F2FP.SATFINITE.E4M3.F32.PACK_AB_MERGE_C R5, RZ, R5, RZ ;  /* 0x00000005ff05723e */ /* 0x000fca00048070ff */
[----:B------:R3:W-:Y:S01]  /*212c0*/  @!P1 STG.E.U8 desc[UR24][R12.64+0x59], R5 ;  /* 0x000059050c009986 */ /* 0x0007e2000c101118 */
        /* <DEDUP_REMOVED lines=8> */
[----:B------:R-:W-:-:S13]  /*21350*/  ISETP.LT.OR P1, PT, R28, 0x39, !P3 ;  /* 0x000000391c00780c */ /* 0x000fda0005f21670 */
[----:B------:R-:W0:Y:S02]  /*21360*/  @!P1 LDC.64 R6, c[0x0][0x5c0] ;  /* 0x00017000ff069b82 */ /* 0x000e240000000a00 */
[----:B0-----:R-:W-:-:S04]  /*21370*/  @!P1 IADD3 R86, P5, P6, R24, UR10, R6 ;  /* 0x0000000a18569c10 */ /* 0x001fc8000febe006 */
[----:B------:R-:W-:Y:S02]  /*21380*/  @!P1 IADD3.X R87, R30, UR9, R7, P5, P6 ;  /* 0x000000091e579c10 */ /* 0x000fe4000afec407 */
[----:B------:R-:W-:-:S13]  /*21390*/  ISETP.LT.OR P5, PT, R28, 0x62, !P0 ;  /* 0x000000621c00780c */ /* 0x000fda00047a1670 */
[----:B------:R-:W0:Y:S01]  /*213a0*/  @!P5 LDC.64 R6, c[0x0][0x5c0] ;  /* 0x00017000ff06db82 */ /* 0x000e220000000a00 */
[----:B------:R-:W-:Y:S02]  /*213b0*/  F2FP.SATFINITE.E4M3.F32.PACK_AB_MERGE_C R5, RZ, R5, RZ ;  /* 0x00000005ff05723e */ /* 0x000fe400048070ff */
[----:B0-----:R-:W-:-:S05]  /*213c0*/  @!P5 IADD3 R6, P6, R24, R6, RZ ;  /* 0x000000061806d210 */ /* 0x001fca0007fde0ff */
[----:B------:R-:W-:-:S05]  /*213d0*/  @!P5 IMAD.X R7, R30, 0x1, R7, P6 ;  /* 0x000000011e07d824 */ /* 0x000fca00030e0607 */
[----:B------:R2:W-:Y:S01]  /*213e0*/  @!P5 STG.E.U8 desc[UR24][R6.64+0x61], R5 ;  /* 0x000061050600d986 */ /* 0x0005e2000c101118 */
[----:B------:R-:W-:-:S04]  /*213f0*/  LOP3.LUT R4, R4, 0xffefffff, RZ, 0xc0, !PT ;  /* 0xffefffff04047812 */ /* 0x000fc800078ec0ff */
[----:B------:R-:W-:Y:S02]  /*21400*/  @P2 LOP3.LUT R4, R4, 0x100000, RZ, 0xfc, !PT ;  /* 0x0010000004042812 */ /* 0x000fe400078efcff */
[C---:B------:R-:W-:Y:S01]  /*21410*/  LOP3.LUT P2, RZ, R0.reuse, 0x20000000, RZ, 0xc0, !PT ;  /* 0x2000000000ff7812 */ /* 0x040fe2000784c0ff */
[----:B--2---:R-:W-:Y:S02]  /*21420*/  FMUL R5, R57, UR17 ;  /* 0x0000001139057c20 */ /* 0x004fe40008400000 */
[----:B------:R-:W2:Y:S03]  /*21430*/  LDL.LU R57, [R1+0x130] ;  /* 0x0001300001397983 */ /* 0x000ea60000300800 */
[----:B------:R-:W-:Y:S02]  /*21440*/  F2FP.SATFINITE.E4M3.F32.PACK_AB_MERGE_C R5, RZ, R5, RZ ;  /* 0x00000005ff05723e */ /* 0x000fe400048070ff */
[----:B------:R-:W-:-:S05]  /*21450*/  LOP3.LUT P4, RZ, R0, 0x40000000, RZ, 0xc0, !PT ;  /* 0x4000000000ff7812 */ /* 0x000fca000788c0ff */
[----:B------:R3:W-:Y:S01]  /*21460*/  @!P2 STG.E.U8 desc[UR24][R40.64+0x60], R5 ;  /* 0x000060052800a986 */ /* 0x0007e2000c101118 */
[----:B------:R-:W-:-:S04]  /*21470*/  LOP3.LUT R4, R4, 0xffdfffff, RZ, 0xc0, !PT ;  /* 0xffdfffff04047812 */ /* 0x000fc800078ec0ff */
[----:B------:R-:W-:Y:S02]  /*21480*/  @P1 LOP3.LUT R4, R4, 0x200000, RZ, 0xfc, !PT ;  /* 0x0020000004041812 */ /* 0x000fe400078efcff */
[----:B------:R-:W-:-:S13]  /*21490*/  ISETP.LT.OR P1, PT, R28, 0x3a, !P3 ;  /* 0x0000003a1c00780c */ /* 0x000fda0005f21670 */
[----:B------:R-:W0:Y:S01]  /*214a0*/  @!P1 LDC.64 R6, c[0x0][0x5c0] ;  /* 0x00017000ff069b82 */ /* 0x000e220000000a00 */
[----:B---3--:R-:W-:Y:S02]  /*214b0*/  FMUL R5, R58, UR17 ;  /* 0x000000113a057c20 */ /* 0x008fe40008400000 */
[----:B------:R-:W3:Y:S03]  /*214c0*/  LDL.LU R58, [R1+0x134] ;  /* 0x00013400013a7983 */ /* 0x000ee60000300800 */
[----:B------:R-:W-:-:S05]  /*214d0*/  F2FP.SATFINITE.E4M3.F32.PACK_AB_MERGE_C R5, RZ, R5, RZ ;  /* 0x00000005ff05723e */ /* 0x000fca00048070ff */
[----:B------:R4:W-:Y:S02]  /*214e0*/  @!P4 STG.E.U8 desc[UR24][R48.64+0x61], R5 ;  /* 0x000061053000c986 */ /* 0x0009e4000c101118 */
[----:B----4-:R-:W-:Y:S02]  /*214f0*/  FMUL R5, R56, UR17 ;  /* 0x0000001138057c20 */ /* 0x010fe40008400000 */
[----:B------:R-:W4:Y:S01]  /*21500*/  LDL.LU R56, [R1+0x138] ;  /* 0x0001380001387983 */ /* 0x000f220000300800 */
[----:B------:R-:W-:Y:S02]  /*21510*/  LOP3.LUT R4, R4, 0xfffffffb, RZ, 0xc0, !PT ;  /* 0xfffffffb04047812 */ /* 0x000fe400078ec0ff */
[----:B0-----:R-:W-:Y:S02]  /*21520*/  @!P1 IADD3 R12, P5, P6, R24, UR10, R6 ;  /* 0x0000000a180c9c10 */ /* 0x001fe4000febe006 */
[----:B------:R-:W-:Y:S02]  /*21530*/  @P1 LOP3.LUT R4, R4, 0x4, RZ, 0xfc, !PT ;  /* 0x0000000404041812 */ /* 0x000fe400078efcff */
[----:B------:R-:W-:-:S02]  /*21540*/  @!P1 IADD3.X R13, R30, UR9, R7, P5, P6 ;  /* 0x000000091e0d9c10 */ /* 0x000fc4000afec407 */
[----:B------:R-:W-:-:S13]  /*21550*/  ISETP.LT.OR P1, PT, R28, 0x41, !P3 ;  /* 0x000000411c00780c */ /* 0x000fda0005f21670 */
[----:B------:R-:W0:Y:S02]  /*21560*/  @!P1 LDC.64 R6, c[0x0][0x5c0] ;  /* 0x00017000ff069b82 */ /* 0x000e240000000a00 */
[----:B0-----:R-:W-:-:S04]  /*21570*/  @!P1 IADD3 R88, P2, P5, R24, UR10, R6 ;  /* 0x0000000a18589c10 */ /* 0x001fc8000fd5e006 */
[----:B------:R-:W-:Y:S02]  /*21580*/  @!P1 IADD3.X R89, R30, UR9, R7, P2, P5 ;  /* 0x000000091e599c10 */ /* 0x000fe400097ea407 */
[----:B------:R-:W-:-:S13]  /*21590*/  ISETP.LT.OR P2, PT, R28, 0x42, !P3 ;  /* 0x000000421c00780c */ /* 0x000fda0005f41670 */
[----:B------:R-:W0:Y:S01]  /*215a0*/  @!P2 LDC.64 R6, c[0x0][0x5c0] ;  /* 0x00017000ff06ab82 */ /* 0x000e220000000a00 */
[----:B------:R-:W-:Y:S02]  /*215b0*/  ISETP.LT.OR P4, PT, R28, 0x69, !P0 ;  /* 0x000000691c00780c */ /* 0x000fe40004781670 */
[----:B0-----:R-:W-:-:S04]  /*215c0*/  @!P2 IADD3 R90, P5, P6, R24, UR10, R6 ;  /* 0x0000000a185aac10 */ /* 0x001fc8000febe006 */
[----:B------:R-:W-:-:S07]  /*215d0*/  @!P2 IADD3.X R91, R30, UR9, R7, P5, P6 ;  /* 0x000000091e5bac10 */ /* 0x000fce000afec407 */
[----:B------:R-:W0:Y:S01]  /*215e0*/  @!P4 LDC.64 R6, c[0x0][0x5c0] ;  /* 0x00017000ff06cb82 */ /* 0x000e220000000a00 */
[----:B------:R-:W-:-:S04]  /*215f0*/  LOP3.LUT R0, R0, 0xffefffff, RZ, 0xc0, !PT ;  /* 0xffefffff00007812 */ /* 0x000fc800078ec0ff */
[----:B------:R-:W-:Y:S02]  /*21600*/  @P2 LOP3.LUT R0, R0, 0x100000, RZ, 0xfc, !PT ;  /* 0x0010000000002812 */ /* 0x000fe400078efcff */
[----:B------:R-:W-:Y:S02]  /*21610*/  ISETP.LT.OR P2, PT, R28, 0x49, !P3 ;  /* 0x000000491c00780c */ /* 0x000fe40005f41670 */
[----:B------:R-:W-:Y:S02]  /*21620*/  F2FP.SATFINITE.E4M3.F32.PACK_AB_MERGE_C R5, RZ, R5, RZ ;  /* 0x00000005ff05723e */ /* 0x000fe400048070ff */
[----:B0-----:R-:W-:-:S05]  /*21630*/  @!P4 IADD3 R6, P5, R24, R6, RZ ;  /* 0x000000061806c210 */ /* 0x001fca0007fbe0ff */
[----:B------:R-:W-:-:S05]  /*21640*/  @!P4 IMAD.X R7, R30, 0x1, R7, P5 ;  /* 0x000000011e07c824 */ /* 0x000fca00028e0607 */
[----:B------:R0:W-:Y:S02]  /*21650*/  @!P4 STG.E.U8 desc[UR24][R6.64+0x68], R5 ;  /* 0x000068050600c986 */ /* 0x0001e4000c101118 */
[----:B0-----:R-:W0:Y:S01]  /*21660*/  @!P2 LDC.64 R6, c[0x0][0x5c0] ;  /* 0x00017000ff06ab82 */ /* 0x001e220000000a00 */
[----:B--2---:R-:W-:Y:S02]  /*21670*/  FMUL R5, R57, UR17 ;  /* 0x0000001139057c20 */ /* 0x004fe40008400000 */
[----:B------:R-:W2:Y:S01]  /*21680*/  LDL.LU R57, [R1+0x13c] ;  /* 0x00013c0001397983 */ /* 0x000ea20000300800 */
[----:B0-----:R-:W-:-:S04]  /*21690*/  @!P2 IADD3 R94, P4, P5, R24, UR10, R6 ;  /* 0x0000000a185eac10 */ /* 0x001fc8000fd9e006 */
[----:B------:R-:W-:Y:S02]  /*216a0*/  @!P2 IADD3.X R95, R30, UR9, R7, P4, P5 ;  /* 0x000000091e5fac10 */ /* 0x000fe4000a7ea407 */
[----:B------:R-:W-:-:S13]  /*216b0*/  ISETP.LT.OR P4, PT, R28, 0x6a, !P0 ;  /* 0x0000006a1c00780c */ /* 0x000fda0004781670 */
[----:B------:R-:W0:Y:S01]  /*216c0*/  @!P4 LDC.64 R6, c[0x0][0x5c0] ;  /* 0x00017000ff06cb82 */ /* 0x000e220000000a00 */
[----:B------:R-:W-:Y:S02]  /*216d0*/  LOP3.LUT R4, R4, 0xfffffffe, RZ, 0xc0, !PT ;  /* 0xfffffffe04047812 */ /* 0x000fe400078ec0ff */
[----:B------:R-:W-:Y:S02]  /*216e0*/  F2FP.SATFINITE.E4M3.F32.PACK_AB_MERGE_C R5, RZ, R5, RZ ;  /* 0x00000005ff05723e */ /* 0x000fe400048070ff */
[----:B------:R-:W-:-:S04]  /*216f0*/  @P1 LOP3.LUT R4, R4, 0x1, RZ, 0xfc, !PT ;  /* 0x0000000104041812 */ /* 0x000fc800078efcff */
[----:B------:R-:W-:Y:S02]  /*21700*/  LOP3.LUT P6, RZ, R4, 0x800, RZ, 0xc0, !PT ;  /* 0x0000080004ff7812 */ /* 0x000fe400078cc0ff */
[----:B0-----:R-:W-:-:S05]  /*21710*/  @!P4 IADD3 R6, P5, R24, R6, RZ ;  /* 0x000000061806c210 */ /* 0x001fca0007fbe0ff */
[----:B------:R-:W-:-:S05]  /*21720*/  @!P4 IMAD.X R7, R30, 0x1, R7, P5 ;  /* 0x000000011e07c824 */ /* 0x000fca00028e0607 */
[----:B------:R3:W-:Y:S01]  /*21730*/  @!P4 STG.E.U8 desc[UR24][R6.64+0x69], R5 ;  /* 0x000069050600c986 */ /* 0x0007e2000c101118 */
[C---:B------:R-:W-:Y:S02]  /*21740*/  LOP3.LUT P1, RZ, R4.reuse, 0x400, RZ, 0xc0, !PT ;  /* 0x0000040004ff7812 */ /* 0x040fe4000782c0ff */
[----:B------:R-:W-:Y:S01]  /*21750*/  LOP3.LUT R4, R4, 0xffbfffff, RZ, 0xc0, !PT ;  /* 0xffbfffff04047812 */ /* 0x000fe200078ec0ff */
[----:B---3--:R-:W-:Y:S02]  /*21760*/  FMUL R5, R58, UR17 ;  /* 0x000000113a057c20 */ /* 0x008fe40008400000 */
[----:B------:R-:W3:Y:S03]  /*21770*/  LDL.LU R58, [R1+0x140] ;  /* 0x00014000013a7983 */ /* 0x000ee60000300800 */
[----:B------:R-:W-:-:S05]  /*21780*/  F2FP.SATFINITE.E4M3.F32.PACK_AB_MERGE_C R5, RZ, R5, RZ ;  /* 0x00000005ff05723e */ /* 0x000fca00048070ff */
[----:B------:R4:W-:Y:S02]  /*21790*/  @!P6 STG.E.U8 desc[UR24][R46.64+0x68], R5 ;  /* 0x000068052e00e986 */ /* 0x0009e4000c101118 */
[----:B----4-:R-:W-:Y:S02]  /*217a0*/  FMUL R5, R56, UR17 ;  /* 0x0000001138057c20 */ /* 0x010fe40008400000 */
[----:B------:R-:W4:Y:S01]  /*217b0*/  LDL.LU R56, [R1+0x144] ;  /* 0x0001440001387983 */ /* 0x000f220000300800 */
[----:B------:R-:W-:Y:S02]  /*217c0*/  @P2 LOP3.LUT R4, R4, 0x400000, RZ, 0xfc, !PT ;  /* 0x0040000004042812 */ /* 0x000fe400078efcff */
        /* <DEDUP_REMOVED lines=18> */
[C---:B------:R-:W-:Y:S02]  /*218f0*/  LOP3.LUT P6, RZ, R4.reuse, 0x20, RZ, 0xc0, !PT ;  /* 0x0000002004ff7812 */ /* 0x040fe400078cc0ff */
[----:B------:R-:W-:Y:S02]  /*21900*/  LOP3.LUT R4, R4, 0xfeffffff, RZ, 0xc0, !PT ;  /* 0xfeffffff04047812 */ /* 0x000fe400078ec0ff */
[----:B------:R-:W-:Y:S02]  /*21910*/  F2FP.SATFINITE.E4M3.F32.PACK_AB_MERGE_C R5, RZ, R5, RZ ;  /* 0x00000005ff05723e */ /* 0x000fe400048070ff */
[----:B------:R-:W-:Y:S02]  /*21920*/  @P2 LOP3.LUT R4, R4, 0x1000000, RZ, 0xfc, !PT ;  /* 0x0100000004042812 */ /* 0x000fe400078efcff */
[----:B------:R-:W-:Y:S01]  /*21930*/  ISETP.LT.OR P2, PT, R28, 0x59, !P3 ;  /* 0x000000591c00780c */ /* 0x000fe20005f41670 */
[----:B------:R2:W-:Y:S02]  /*21940*/  @!P1 STG.E.U8 desc[UR24][R32.64+0x69], R5 ;  /* 0x0000690520009986 */ /* 0x0005e4000c101118 */
[----:B--2---:R-:W-:Y:S01]  /*21950*/  FMUL R5, R57, UR17 ;  /* 0x0000001139057c20 */ /* 0x004fe20008400000 */
[----:B0-----:R-:W-:Y:S01]  /*21960*/  @!P4 IADD3 R6, P5, R24, R6, RZ ;  /* 0x000000061806c210 */ /* 0x001fe20007fbe0ff */
[----:B------:R-:W2:Y:S03]  /*21970*/  LDL.LU R57, [R1+0x148] ;  /* 0x0001480001397983 */ /* 0x000ea60000300800 */
[----:B------:R-:W-:Y:S01]  /*21980*/  F2FP.SATFINITE.E4M3.F32.PACK_AB_MERGE_C R5, RZ, R5, RZ ;  /* 0x00000005ff05723e */ /* 0x000fe200048070ff */
        /* <DEDUP_REMOVED lines=17> */
[----:B------:R-:W-:Y:S02]  /*21aa0*/  @P2 LOP3.LUT R4, R4, 0x400, RZ, 0xfc, !PT ;  /* 0x0000040004042812 */ /* 0x000fe400078efcff */
[----:B------:R-:W-:-:S13]  /*21ab0*/  ISETP.LT.OR P2, PT, R28, 0x5a, !P3 ;  /* 0x0000005a1c00780c */ /* 0x000fda0005f41670 */
[----:B------:R-:W0:Y:S01]  /*21ac0*/  @!P2 LDC.64 R6, c[0x0][0x5c0] ;  /* 0x00017000ff06ab82 */ /* 0x000e220000000a00 */
[----:B------:R-:W-:-:S04]  /*21ad0*/  LOP3.LUT R4, R4, 0xfdffffff, RZ, 0xc0, !PT ;  /* 0xfdffffff04047812 */ /* 0x000fc800078ec0ff */
[----:B------:R-:W-:Y:S02]  /*21ae0*/  @P2 LOP3.LUT R4, R4, 0x2000000, RZ, 0xfc, !PT ;  /* 0x0200000004042812 */ /* 0x000fe400078efcff */
[----:B0-----:R-:W-:-:S04]  /*21af0*/  @!P2 IADD3 R114, P4, P5, R24, UR10, R6 ;  /* 0x0000000a1872ac10 */ /* 0x001fc8000fd9e006 */
[----:B------:R-:W-:Y:S02]  /*21b00*/  @!P2 IADD3.X R115, R30, UR9, R7, P4, P5 ;  /* 0x000000091e73ac10 */ /* 0x000fe4000a7ea407 */
[----:B------:R-:W-:Y:S02]  /*21b10*/  ISETP.LT.OR P2, PT, R28, 0x61, !P3 ;  /* 0x000000611c00780c */ /* 0x000fe40005f41670 */
[----:B------:R-:W-:-:S11]  /*21b20*/  F2FP.SATFINITE.E4M3.F32.PACK_AB_MERGE_C R5, RZ, R5, RZ ;  /* 0x00000005ff05723e */ /* 0x000fd600048070ff */
[----:B------:R-:W0:Y:S01]  /*21b30*/  @!P2 LDC.64 R6, c[0x0][0x5c0] ;  /* 0x00017000ff06ab82 */ /* 0x000e220000000a00 */
[----:B------:R2:W-:Y:S01]  /*21b40*/  @!P6 STG.E.U8 desc[UR24][R50.64+0x70], R5 ;  /* 0x000070053200e986 */ /* 0x0005e2000c101118 */
[----:B------:R-:W-:Y:S02]  /*21b50*/  ISETP.LT.OR P6, PT, R28, 0x62, !P3 ;  /* 0x000000621c00780c */ /* 0x000fe40005fc1670 */
[----:B0-----:R-:W-:-:S04]  /*21b60*/  @!P2 IADD3 R122, P4, P5, R24, UR10, R6 ;  /* 0x0000000a187aac10 */ /* 0x001fc8000fd9e006 */
[----:B------:R-:W-:-:S07]  /*21b70*/  @!P2 IADD3.X R123, R30, UR9, R7, P4, P5 ;  /* 0x000000091e7bac10 */ /* 0x000fce000a7ea407 */
[----:B------:R-:W0:Y:S02]  /*21b80*/  @!P6 LDC.64 R6, c[0x0][0x5c0] ;  /* 0x00017000ff06eb82 */ /* 0x000e240000000a00 */
[----:B0-----:R-:W-:-:S04]  /*21b90*/  @!P6 IADD3 R120, P4, P5, R24, UR10, R6 ;  /* 0x0000000a1878ec10 */ /* 0x001fc8000fd9e006 */
[----:B------:R-:W-:Y:S02]  /*21ba0*/  @!P6 IADD3.X R121, R30, UR9, R7, P4, P5 ;  /* 0x000000091e79ec10 */ /* 0x000fe4000a7ea407 */
[----:B------:R-:W-:-:S13]  /*21bb0*/  ISETP.LT.OR P4, PT, R28, 0x79, !P0 ;  /* 0x000000791c00780c */ /* 0x000fda0004781670 */
[----:B------:R-:W0:Y:S01]  /*21bc0*/  @!P4 LDC.64 R6, c[0x0][0x5c0] ;  /* 0x00017000ff06cb82 */ /* 0x000e220000000a00 */
[----:B--2---:R-:W-:Y:S02]  /*21bd0*/  FMUL R5, R57, UR17 ;  /* 0x0000001139057c20 */ /* 0x004fe40008400000 */
[----:B------:R-:W2:Y:S03]  /*21be0*/  LDL.LU R57, [R1+0x154] ;  /* 0x0001540001397983 */ /* 0x000ea60000300800 */
[----:B------:R-:W-:Y:S02]  /*21bf0*/  F2FP.SATFINITE.E4M3.F32.PACK_AB_MERGE_C R5, RZ, R5, RZ ;  /* 0x00000005ff05723e */ /* 0x000fe400048070ff */
[----:B0-----:R-:W-:-:S03]  /*21c00*/  @!P4 IADD3 R6, P5, R24, R6, RZ ;  /* 0x000000061806c210 */ /* 0x001fc60007fbe0ff */
[----:B------:R3:W-:Y:S02]  /*21c10*/  @!P1 STG.E.U8 desc[UR24][R54.64+0x71], R5 ;  /* 0x0000710536009986 */ /* 0x0007e4000c101118 */
        /* <DEDUP_REMOVED lines=9> */
[----:B------:R-:W-:Y:S02]  /*21cb0*/  ISETP.LT.OR P0, PT, R28, 0x7a, !P0 ;  /* 0x0000007a1c00780c */ /* 0x000fe40004701670 */
[----:B0-----:R-:W-:-:S04]  /*21cc0*/  @!P1 IADD3 R116, P4, P5, R24, UR10, R6 ;  /* 0x0000000a18749c10 */ /* 0x001fc8000fd9e006 */
[----:B------:R-:W-:-:S07]  /*21cd0*/  @!P1 IADD3.X R117, R30, UR9, R7, P4, P5 ;  /* 0x000000091e759c10 */ /* 0x000fce000a7ea407 */
[----:B------:R-:W0:Y:S01]  /*21ce0*/  @!P0 LDC.64 R6, c[0x0][0x5c0] ;  /* 0x00017000ff068b82 */ /* 0x000e220000000a00 */
[----:B------:R-:W-:Y:S02]  /*21cf0*/  F2FP.SATFINITE.E4M3.F32.PACK_AB_MERGE_C R5, RZ, R5, RZ ;  /* 0x00000005ff05723e */ /* 0x000fe400048070ff */
[----:B0-----:R-:W-:-:S05]  /*21d00*/  @!P0 IADD3 R6, P4, R24, R6, RZ ;  /* 0x0000000618068210 */ /* 0x001fca0007f9e0ff */
[----:B------:R-:W-:-:S05]  /*21d10*/  @!P0 IMAD.X R7, R30, 0x1, R7, P4 ;  /* 0x000000011e078824 */ /* 0x000fca00020e0607 */
[----:B------:R2:W-:Y:S01]  /*21d20*/  @!P0 STG.E.U8 desc[UR24][R6.64+0x79], R5 ;  /* 0x0000790506008986 */ /* 0x0005e2000c101118 */
[----:B------:R-:W-:-:S04]  /*21d30*/  LOP3.LUT R8, R8, 0xffffefff, RZ, 0xc0, !PT ;  /* 0xffffefff08087812 */ /* 0x000fc800078ec0ff */
[----:B------:R-:W-:Y:S02]  /*21d40*/  @P2 LOP3.LUT R8, R8, 0x1000, RZ, 0xfc, !PT ;  /* 0x0000100008082812 */ /* 0x000fe400078efcff */
[----:B------:R-:W-:Y:S02]  /*21d50*/  LOP3.LUT P2, RZ, R4, 0x4000, RZ, 0xc0, !PT ;  /* 0x0000400004ff7812 */ /* 0x000fe4000784c0ff */
[----:B------:R-:W-:-:S04]  /*21d60*/  LOP3.LUT R8, R8, 0xffff7fff, RZ, 0xc0, !PT ;  /* 0xffff7fff08087812 */ /* 0x000fc800078ec0ff */
[----:B------:R-:W-:Y:S02]  /*21d70*/  @P6 LOP3.LUT R8, R8, 0x8000, RZ, 0xfc, !PT ;  /* 0x0000800008086812 */ /* 0x000fe400078efcff */
[----:B------:R-:W-:Y:S01]  /*21d80*/  LOP3.LUT P6, RZ, R4, 0x2000, RZ, 0xc0, !PT ;  /* 0x0000200004ff7812 */ /* 0x000fe200078cc0ff */
[----:B--2---:R-:W-:Y:S02]  /*21d90*/  FMUL R5, R57, UR17 ;  /* 0x0000001139057c20 */ /* 0x004fe40008400000 */
[----:B------:R-:W2:Y:S03]  /*21da0*/  LDL.LU R57, [R1+0x160] ;  /* 0x0001600001397983 */ /* 0x000ea60000300800 */
[----:B------:R-:W-:-:S05]  /*21db0*/  F2FP.SATFINITE.E4M3.F32.PACK_AB_MERGE_C R5, RZ, R5, RZ ;  /* 0x00000005ff05723e */ /* 0x000fca00048070ff */
[----:B------:R3:W-:Y:S01]  /*21dc0*/  @!P2 STG.E.U8 desc[UR24][R52.64+0x78], R5 ;  /* 0x000078053400a986 */ /* 0x0007e2000c101118 */
[----:B------:R-:W-:-:S13]  /*21dd0*/  ISETP.LT.OR P5, PT, R28, 0x6a, !P3 ;  /* 0x0000006a1c00780c */ /* 0x000fda0005fa1670 */
[----:B------:R-:W0:Y:S01]  /*21de0*/  @!P5 LDC.64 R6, c[0x0][0x5c0] ;  /* 0x00017000ff06db82 */ /* 0x000e220000000a00 */
[----:B------:R-:W-:Y:S01]  /*21df0*/  ISETP.LT.OR P2, PT, R28, 0x71, !P3 ;  /* 0x000000711c00780c */ /* 0x000fe20005f41670 */
[----:B---3--:R-:W-:-:S05]  /*21e00*/  FMUL R5, R58, UR17 ;  /* 0x000000113a057c20 */ /* 0x008fca0008400000 */
[----:B------:R-:W-:-:S05]  /*21e10*/  F2FP.SATFINITE.E4M3.F32.PACK_AB_MERGE_C R5, RZ, R5, RZ ;  /* 0x00000005ff05723e */ /* 0x000fca00048070ff */
[----:B------:R4:W-:Y:S02]  /*21e20*/  @!P6 STG.E.U8 desc[UR24][R44.64+0x79], R5 ;  /* 0x000079052c00e986 */ /* 0x0009e4000c101118 */
[----:B----4-:R-:W-:Y:S02]  /*21e30*/  FMUL R5, R56, UR17 ;  /* 0x0000001138057c20 */ /* 0x010fe40008400000 */
[----:B------:R-:W3:Y:S01]  /*21e40*/  LDL.LU R56, [R1+0x164] ;  /* 0x0001640001387983 */ /* 0x000ee20000300800 */
[----:B0-----:R-:W-:Y:S02]  /*21e50*/  @!P5 IADD3 R108, P0, P4, R24, UR10, R6 ;  /* 0x0000000a186cdc10 */ /* 0x001fe4000fc1e006 */
[----:B------:R-:W-:Y:S01]  /*21e60*/  LOP3.LUT R8, R8, 0xfffbffff, RZ, 0xc0, !PT ;  /* 0xfffbffff08087812 */ /* 0x000fe200078ec0ff */
[----:B------:R-:W4:Y:S01]  /*21e70*/  LDL.LU R58, [R1+0x168] ;  /* 0x00016800013a7983 */ /* 0x000f220000300800 */
[----:B------:R-:W-:Y:S02]  /*21e80*/  @!P5 IADD3.X R109, R30, UR9, R7, P0, P4 ;  /* 0x000000091e6ddc10 */ /* 0x000fe400087e8407 */
[----:B------:R-:W0:Y:S01]  /*21e90*/  @!P2 LDC.64 R6, c[0x0][0x5c0] ;  /* 0x00017000ff06ab82 */ /* 0x000e220000000a00 */
[----:B------:R-:W-:-:S04]  /*21ea0*/  @P5 LOP3.LUT R8, R8, 0x40000, RZ, 0xfc, !PT ;  /* 0x0004000008085812 */ /* 0x000fc800078efcff */
        /* <DEDUP_REMOVED lines=18> */
[----:B------:R-:W-:Y:S02]  /*21fd0*/  ISETP.LT.OR P6, PT, R28, 0x1, !P3 ;  /* 0x000000011c00780c */ /* 0x000fe40005fc1670 */
[----:B------:R-:W-:Y:S02]  /*21fe0*/  LOP3.LUT R4, R4, 0xffffefff, RZ, 0xc0, !PT ;  /* 0xffffefff04047812 */ /* 0x000fe400078ec0ff */
[----:B0-----:R-:W-:-:S04]  /*21ff0*/  @!P2 IADD3 R76, P0, P3, R24, UR10, R6 ;  /* 0x0000000a184cac10 */ /* 0x001fc8000fb1e006 */
[----:B------:R-:W-:Y:S01]  /*22000*/  @!P2 IADD3.X R77, R30, UR9, R7, P0, P3 ;  /* 0x000000091e4dac10 */ /* 0x000fe200087e6407 */
[----:B--2---:R-:W-:Y:S02]  /*22010*/  FMUL R7, R57, UR17 ;  /* 0x0000001139077c20 */ /* 0x004fe40008400000 */
[----:B------:R-:W2:Y:S01]  /*22020*/  LDL.LU R57, [R1+0x16c] ;  /* 0x00016c0001397983 */ /* 0x000ea20000300800 */
[----:B------:R-:W-:Y:S02]  /*22030*/  ISETP.GE.AND P5, PT, R29, 0x89, PT ;  /* 0x000000891d00780c */ /* 0x000fe40003fa6270 */
[----:B------:R-:W-:Y:S02]  /*22040*/  @P1 LOP3.LUT R4, R4, 0x1000, RZ, 0xfc, !PT ;  /* 0x0000100004041812 */ /* 0x000fe400078efcff */
[----:B------:R-:W-:Y:S02]  /*22050*/  LOP3.LUT P1, RZ, R0, 0x10000000, RZ, 0xc0, !PT ;  /* 0x1000000000ff7812 */ /* 0x000fe4000782c0ff */
[----:B------:R-:W-:-:S02]  /*22060*/  ISETP.LT.OR P0, PT, R28, 0x1, !P5 ;  /* 0x000000011c00780c */ /* 0x000fc40006f01670 */
[----:B------:R-:W-:Y:S02]  /*22070*/  F2FP.SATFINITE.E4M3.F32.PACK_AB_MERGE_C R5, RZ, R5, RZ ;  /* 0x00000005ff05723e */ /* 0x000fe400048070ff */
[----:B------:R-:W-:-:S03]  /*22080*/  F2FP.SATFINITE.E4M3.F32.PACK_AB_MERGE_C R7, RZ, R7, RZ ;  /* 0x00000007ff07723e */ /* 0x000fc600048070ff */
[----:B------:R-:W-:Y:S04]  /*22090*/  @!P6 STG.E.U8 desc[UR24][R18.64], R5 ;  /* 0x000000051200e986 */ /* 0x000fe8000c101118 */
[----:B------:R0:W-:Y:S02]  /*220a0*/  @!P1 STG.E.U8 desc[UR24][R10.64+0x1], R7 ;  /* 0x000001070a009986 */ /* 0x0001e4000c101118 */
[----:B0-----:R-:W0:Y:S01]  /*220b0*/  @!P0 LDC.64 R10, c[0x0][0x5c0] ;  /* 0x00017000ff0a8b82 */ /* 0x001e220000000a00 */
[----:B------:R-:W-:Y:S02]  /*220c0*/  IMAD.U32 R6, RZ, RZ, UR12 ;  /* 0x0000000cff067e24 */ /* 0x000fe4000f8e00ff */
[----:B------:R-:W-:-:S03]  /*220d0*/  IMAD.U32 R5, RZ, RZ, UR11 ;  /* 0x0000000bff057e24 */ /* 0x000fc6000f8e00ff */
[----:B------:R-:W-:-:S04]  /*220e0*/  @!P0 IADD3 R6, P3, P4, R6, UR10, R24 ;  /* 0x0000000a06068c10 */ /* 0x000fc8000fc7e018 */
[----:B------:R-:W-:Y:S02]  /*220f0*/  @!P0 IADD3.X R5, R5, UR9, R30, P3, P4 ;  /* 0x0000000905058c10 */ /* 0x000fe40009fe841e */
[----:B0-----:R-:W-:-:S05]  /*22100*/  @!P0 IADD3 R10, P3, R6, R10, RZ ;  /* 0x0000000a060a8210 */ /* 0x001fca0007f7e0ff */
[----:B------:R-:W-:Y:S02]  /*22110*/  @!P0 IMAD.X R11, R5, 0x1, R11, P3 ;  /* 0x00000001050b8824 */ /* 0x000fe400018e060b */
[----:B---3--:R-:W-:Y:S02]  /*22120*/  FMUL R5, R56, UR17 ;  /* 0x0000001138057c20 */ /* 0x008fe40008400000 */
[----:B------:R-:W3:Y:S01]  /*22130*/  LDL.LU R56, [R1+0x170] ;  /* 0x0001700001387983 */ /* 0x000ee20000300800 */
[----:B------:R-:W-:Y:S02]  /*22140*/  LOP3.LUT R8, R8, 0xbfffffff, RZ, 0xc0, !PT ;  /* 0xbfffffff08087812 */ /* 0x000fe400078ec0ff */
[----:B------:R-:W-:Y:S02]  /*22150*/  ISETP.GE.AND P1, PT, R29, 0x101, PT ;  /* 0x000001011d00780c */ /* 0x000fe40003f26270 */
[----:B------:R-:W-:Y:S02]  /*22160*/  @P2 LOP3.LUT R8, R8, 0x40000000, RZ, 0xfc, !PT ;  /* 0x4000000008082812 */ /* 0x000fe400078efcff */
[----:B------:R-:W-:-:S02]  /*22170*/  ISETP.LT.OR P2, PT, R28, 0x1, !P1 ;  /* 0x000000011c00780c */ /* 0x000fc40004f41670 */
[----:B------:R-:W-:-:S11]  /*22180*/  F2FP.SATFINITE.E4M3.F32.PACK_AB_MERGE_C R5, RZ, R5, RZ ;  /* 0x00000005ff05723e */ /* 0x000fd600048070ff */
[----:B------:R-:W0:Y:S01]  /*22190*/  @!P2 LDC.64 R6, c[0x0][0x5c0] ;  /* 0x00017000ff06ab82 */ /* 0x000e220000000a00 */
[----:B------:R1:W-:Y:S01]  /*221a0*/  @!P0 STG.E.U8 desc[UR24][R10.64], R5 ;  /* 0x000000050a008986 */ /* 0x0003e2000c101118 */
[----:B------:R-:W-:Y:S01]  /*221b0*/  ISETP.LT.OR P0, PT, R28, 0x2, !P5 ;  /* 0x000000021c00780c */ /* 0x000fe20006f01670 */
[----:B------:R-:W-:Y:S02]  /*221c0*/  USHF.L.U32 UR6, UR18, 0x8, URZ ;  /* 0x0000000812067899 */ /* 0x000fe4000800063f */
[----:B------:R-:W-:Y:S01]  /*221d0*/  USHF.L.U64.HI UR19, UR18, 0x8, UR19 ;  /* 0x0000000812137899 */ /* 0x000fe20008010213 */
[----:B------:R-:W-:-:S04]  /*221e0*/  LOP3.LUT R0, R0, 0xfffffff7, RZ, 0xc0, !PT ;  /* 0xfffffff700007812 */ /* 0x000fc800078ec0ff */
[----:B------:R-:W-:Y:S02]  /*221f0*/  @P2 LOP3.LUT R0, R0, 0x8, RZ, 0xfc, !PT ;  /* 0x0000000800002812 */ /* 0x000fe400078efcff */
[----:B0-----:R-:W-:-:S04]  /*22200*/  @!P2 IADD3 R110, P4, P6, R24, UR6, R6 ;  /* 0x00000006186eac10 */ /* 0x001fc8000fe9e006 */
[----:B------:R-:W-:Y:S02]  /*22210*/  @!P2 IADD3.X R111, R30, UR19, R7, P4, P6 ;  /* 0x000000131e6fac10 */ /* 0x000fe4000a7ec407 */
[----:B------:R-:W0:Y:S01]  /*22220*/  @!P0 LDC.64 R6, c[0x0][0x5c0] ;  /* 0x00017000ff068b82 */ /* 0x000e220000000a00 */
[----:B------:R-:W-:Y:S02]  /*22230*/  LOP3.LUT P6, RZ, R4, 0x8000, RZ, 0xc0, !PT ;  /* 0x0000800004ff7812 */ /* 0x000fe400078cc0ff */
[----:B------:R-:W-:Y:S01]  /*22240*/  LOP3.LUT R0, R0, 0xf7ffffff, RZ, 0xc0, !PT ;  /* 0xf7ffffff00007812 */ /* 0x000fe200078ec0ff */
[----:B-1----:R-:W-:Y:S02]  /*22250*/  IMAD.U32 R10, RZ, RZ, UR12 ;  /* 0x0000000cff0a7e24 */ /* 0x002fe4000f8e00ff */
[----:B------:R-:W-:-:S03]  /*22260*/  IMAD.U32 R5, RZ, RZ, UR11 ;  /* 0x0000000bff057e24 */ /* 0x000fc6000f8e00ff */
[----:B------:R-:W-:-:S05]  /*22270*/  @!P0 IADD3 R10, P3, P4, R10, UR10, R24 ;  /* 0x0000000a0a0a8c10 */ /* 0x000fca000fc7e018 */
[----:B------:R-:W-:Y:S02]  /*22280*/  @P6 LOP3.LUT R0, R0, 0x8000000, RZ, 0xfc, !PT ;  /* 0x0800000000006812 */ /* 0x000fe400078efcff */
[----:B------:R-:W-:Y:S02]  /*22290*/  ISETP.LT.OR P6, PT, R28, 0x2, !P1 ;  /* 0x000000021c00780c */ /* 0x000fe40004fc1670 */
[----:B------:R-:W-:Y:S02]  /*222a0*/  @!P0 IADD3.X R5, R5, UR9, R30, P3, P4 ;  /* 0x0000000905058c10 */ /* 0x000fe40009fe841e */
[----:B0-----:R-:W-:-:S05]  /*222b0*/  @!P0 IADD3 R10, P3, R10, R6, RZ ;  /* 0x000000060a0a8210 */ /* 0x001fca0007f7e0ff */
[----:B------:R-:W-:-:S04]  /*222c0*/  @!P0 IMAD.X R11, R5, 0x1, R7, P3 ;  /* 0x00000001050b8824 */ /* 0x000fc800018e0607 */
[----:B------:R-:W0:Y:S01]  /*222d0*/  @!P6 LDC.64 R6, c[0x0][0x5c0] ;  /* 0x00017000ff06eb82 */ /* 0x000e220000000a00 */
[----:B----4-:R-:W-:-:S05]  /*222e0*/  FMUL R5, R58, UR17 ;  /* 0x000000113a057c20 */ /* 0x010fca0008400000 */
[----:B------:R-:W-:Y:S02]  /*222f0*/  F2FP.SATFINITE.E4M3.F32.PACK_AB_MERGE_C R5, RZ, R5, RZ ;  /* 0x00000005ff05723e */ /* 0x000fe400048070ff */
[----:B0-----:R-:W-:-:S04]  /*22300*/  @!P6 IADD3 R98, P3, P4, R24, UR6, R6 ;  /* 0x000000061862ec10 */ /* 0x001fc8000fc7e006 */
[----:B------:R-:W-:Y:S02]  /*22310*/  @!P6 IADD3.X R99, R30, UR19, R7, P3, P4 ;  /* 0x000000131e63ec10 */ /* 0x000fe40009fe8407 */
[----:B------:R-:W-:Y:S01]  /*22320*/  ISETP.LT.OR P4, PT, R28, 0x9, !P1 ;  /* 0x000000091c00780c */ /* 0x000fe20004f81670 */
[----:B------:R2:W-:-:S12]  /*22330*/  @!P0 STG.E.U8 desc[UR24][R10.64+0x1], R5 ;  /* 0x000001050a008986 */ /* 0x0005d8000c101118 */
[----:B------:R-:W0:Y:S01]  /*22340*/  @!P4 LDC.64 R6, c[0x0][0x5c0] ;  /* 0x00017000ff06cb82 */ /* 0x000e220000000a00 */
[----:B------:R-:W-:-:S04]  /*22350*/  LOP3.LUT R0, R0, 0xfffffffb, RZ, 0xc0, !PT ;  /* 0xfffffffb00007812 */ /* 0x000fc800078ec0ff */
[----:B------:R-:W-:-:S04]  /*22360*/  @P6 LOP3.LUT R0, R0, 0x4, RZ, 0xfc, !PT ;  /* 0x0000000400006812 */ /* 0x000fc800078efcff */
[C---:B------:R-:W-:Y:S02]  /*22370*/  LOP3.LUT P6, RZ, R0.reuse, 0x8000000, RZ, 0xc0, !PT ;  /* 0x0800000000ff7812 */ /* 0x040fe400078cc0ff */
[----:B------:R-:W-:-:S04]  /*22380*/  LOP3.LUT R0, R0, 0xfffffffd, RZ, 0xc0, !PT ;  /* 0xfffffffd00007812 */ /* 0x000fc800078ec0ff */
[----:B------:R-:W-:Y:S02]  /*22390*/  @P4 LOP3.LUT R0, R0, 0x2, RZ, 0xfc, !PT ;  /* 0x0000000200004812 */ /* 0x000fe400078efcff */
[----:B0-----:R-:W-:Y:S01]  /*223a0*/  @!P4 IADD3 R96, P0, P3, R24, UR6, R6 ;  /* 0x000000061860cc10 */ /* 0x001fe2000fb1e006 */
[----:B--2---:R-:W-:Y:S02]  /*223b0*/  FMUL R5, R57, UR17 ;  /* 0x0000001139057c20 */ /* 0x004fe40008400000 */
[----:B------:R-:W2:Y:S01]  /*223c0*/  LDL.LU R57, [R1+0x174] ;  /* 0x0001740001397983 */ /* 0x000ea20000300800 */
[----:B------:R-:W-:Y:S02]  /*223d0*/  @!P4 IADD3.X R97, R30, UR19, R7, P0, P3 ;  /* 0x000000131e61cc10 */ /* 0x000fe400087e6407 */
[----:B------:R-:W-:Y:S01]  /*223e0*/  ISETP.LT.OR P4, PT, R28, 0xa, !P1 ;  /* 0x0000000a1c00780c */ /* 0x000fe20004f81670 */
[----:B------:R-:W4:-:S12]  /*223f0*/  LDL.LU R58, [R1+0x178] ;  /* 0x00017800013a7983 */ /* 0x000f180000300800 */
[----:B------:R-:W0:Y:S02]  /*22400*/  @!P4 LDC.64 R6, c[0x0][0x5c0] ;  /* 0x00017000ff06cb82 */ /* 0x000e240000000a00 */
[----:B0-----:R-:W-:-:S04]  /*22410*/  @!P4 IADD3 R70, P0, P3, R24, UR6, R6 ;  /* 0x000000061846cc10 */ /* 0x001fc8000fb1e006 */
[----:B------:R-:W-:Y:S01]  /*22420*/  @!P4 IADD3.X R71, R30, UR19, R7, P0, P3 ;  /* 0x000000131e47cc10 */ /* 0x000fe200087e6407 */
[----:B---3--:R-:W-:Y:S02]  /*22430*/  FMUL R7, R56, UR17 ;  /* 0x0000001138077c20 */ /* 0x008fe40008400000 */
[----:B------:R-:W3:Y:S01]  /*22440*/  LDL.LU R56, [R1+0x17c] ;  /* 0x00017c0001387983 */ /* 0x000ee20000300800 */
[----:B------:R-:W-:Y:S02]  /*22450*/  ISETP.LT.OR P0, PT, R28, 0x9, !P5 ;  /* 0x000000091c00780c */ /* 0x000fe40006f01670 */
[----:B------:R-:W-:Y:S02]  /*22460*/  LOP3.LUT P2, RZ, R4, 0x40, RZ, 0xc0, !PT ;  /* 0x0000004004ff7812 */ /* 0x000fe4000784c0ff */
[----:B------:R-:W-:Y:S02]  /*22470*/  F2FP.SATFINITE.E4M3.F32.PACK_AB_MERGE_C R5, RZ, R5, RZ ;  /* 0x00000005ff05723e */ /* 0x000fe400048070ff */
[----:B------:R-:W-:-:S07]  /*22480*/  F2FP.SATFINITE.E4M3.F32.PACK_AB_MERGE_C R7, RZ, R7, RZ ;  /* 0x00000007ff07723e */ /* 0x000fce00048070ff */
[----:B------:R-:W0:Y:S01]  /*22490*/  @!P0 LDC.64 R10, c[0x0][0x5c0] ;  /* 0x00017000ff0a8b82 */ /* 0x000e220000000a00 */
[----:B------:R1:W-:Y:S01]  /*224a0*/  @!P6 STG.E.U8 desc[UR24][R20.64+0x8], R5 ;  /* 0x000008051400e986 */ /* 0x0003e2000c101118 */
[----:B------:R-:W-:-:S03]  /*224b0*/  LOP3.LUT R0, R0, 0xfffffffe, RZ, 0xc0, !PT ;  /* 0xfffffffe00007812 */ /* 0x000fc600078ec0ff */
[----:B------:R0:W-:Y:S01]  /*224c0*/  @!P2 STG.E.U8 desc[UR24][R16.64+0x9], R7 ;  /* 0x000009071000a986 */ /* 0x0001e2000c101118 */
[----:B------:R-:W-:Y:S01]  /*224d0*/  ISETP.LT.OR P2, PT, R28, 0x11, !P1 ;  /* 0x000000111c00780c */ /* 0x000fe20004f41670 */
[----:B------:R-:W-:Y:S01]  /*224e0*/  IMAD.U32 R6, RZ, RZ, UR12 ;  /* 0x0000000cff067e24 */ /* 0x000fe2000f8e00ff */
[----:B------:R-:W-:-:S04]  /*224f0*/  @P4 LOP3.LUT R0, R0, 0x1, RZ, 0xfc, !PT ;  /* 0x0000000100004812 */ /* 0x000fc800078efcff */
[----:B------:R-:W-:Y:S01]  /*22500*/  @!P0 IADD3 R6, P3, P4, R6, UR10, R24 ;  /* 0x0000000a06068c10 */ /* 0x000fe2000fc7e018 */
[----:B-1----:R-:W-:-:S05]  /*22510*/  IMAD.U32 R5, RZ, RZ, UR11 ;  /* 0x0000000bff057e24 */ /* 0x002fca000f8e00ff */
[----:B------:R-:W-:Y:S02]  /*22520*/  @!P0 IADD3.X R5, R5, UR9, R30, P3, P4 ;  /* 0x0000000905058c10 */ /* 0x000fe40009fe841e */
[----:B0-----:R-:W-:Y:S02]  /*22530*/  @!P0 IADD3 R10, P3, R6, R10, RZ ;  /* 0x0000000a060a8210 */ /* 0x001fe40007f7e0ff */
[----:B------:R-:W0:Y:S03]  /*22540*/  @!P2 LDC.64 R6, c[0x0][0x5c0] ;  /* 0x00017000ff06ab82 */ /* 0x000e260000000a00 */
[----:B------:R-:W-:Y:S01]  /*22550*/  @!P0 IMAD.X R11, R5, 0x1, R11, P3 ;  /* 0x00000001050b8824 */ /* 0x000fe200018e060b */
[----:B0-----:R-:W-:-:S04]  /*22560*/  @!P2 IADD3 R72, P4, P6, R24, UR6, R6 ;  /* 0x000000061848ac10 */ /* 0x001fc8000fe9e006 */
[----:B------:R-:W-:Y:S01]  /*22570*/  @!P2 IADD3.X R73, R30, UR19, R7, P4, P6 ;  /* 0x000000131e49ac10 */ /* 0x000fe2000a7ec407 */
[----:B--2---:R-:W-:Y:S02]  /*22580*/  FMUL R5, R57, UR17 ;  /* 0x0000001139057c20 */ /* 0x004fe40008400000 */
[----:B------:R-:W2:Y:S03]  /*22590*/  LDL.LU R57, [R1+0x180] ;  /* 0x0001800001397983 */ /* 0x000ea60000300800 */
[----:B------:R-:W-:-:S05]  /*225a0*/  F2FP.SATFINITE.E4M3.F32.PACK_AB_MERGE_C R5, RZ, R5, RZ ;  /* 0x00000005ff05723e */ /* 0x000fca00048070ff */
[----:B------:R0:W-:Y:S01]  /*225b0*/  @!P0 STG.E.U8 desc[UR24][R10.64+0x8], R5 ;  /* 0x000008050a008986 */ /* 0x0001e2000c101118 */
[----:B------:R-:W-:-:S13]  /*225c0*/  ISETP.LT.OR P0, PT, R28, 0xa, !P5 ;  /* 0x0000000a1c00780c */ /* 0x000fda0006f01670 */
[----:B------:R-:W1:Y:S01]  /*225d0*/  @!P0 LDC.64 R6, c[0x0][0x5c0] ;  /* 0x00017000ff068b82 */ /* 0x000e620000000a00 */
[----:B0-----:R-:W-:Y:S02]  /*225e0*/  IMAD.U32 R10, RZ, RZ, UR12 ;  /* 0x0000000cff0a7e24 */ /* 0x001fe4000f8e00ff */
[----:B------:R-:W-:-:S03]  /*225f0*/  IMAD.U32 R5, RZ, RZ, UR11 ;  /* 0x0000000bff057e24 */ /* 0x000fc6000f8e00ff */
[----:B------:R-:W-:-:S04]  /*22600*/  @!P0 IADD3 R10, P3, P4, R10, UR10, R24 ;  /* 0x0000000a0a0a8c10 */ /* 0x000fc8000fc7e018 */
[----:B------:R-:W-:Y:S02]  /*22610*/  @!P0 IADD3.X R5, R5, UR9, R30, P3, P4 ;  /* 0x0000000905058c10 */ /* 0x000fe40009fe841e */
[----:B-1----:R-:W-:-:S05]  /*22620*/  @!P0 IADD3 R10, P3, R10, R6, RZ ;  /* 0x000000060a0a8210 */ /* 0x002fca0007f7e0ff */
[----:B------:R-:W-:Y:S02]  /*22630*/  @!P0 IMAD.X R11, R5, 0x1, R7, P3 ;  /* 0x00000001050b8824 */ /* 0x000fe400018e0607 */
[----:B----4-:R-:W-:-:S05]  /*22640*/  FMUL R5, R58, UR17 ;  /* 0x000000113a057c20 */ /* 0x010fca0008400000 */
[----:B------:R-:W-:-:S05]  /*22650*/  F2FP.SATFINITE.E4M3.F32.PACK_AB_MERGE_C R5, RZ, R5, RZ ;  /* 0x00000005ff05723e */ /* 0x000fca00048070ff */
[----:B------:R3:W-:Y:S02]  /*22660*/  @!P0 STG.E.U8 desc[UR24][R10.64+0x9], R5 ;  /* 0x000009050a008986 */ /* 0x0007e4000c101118 */
[----:B---3--:R-:W-:Y:S02]  /*22670*/  FMUL R5, R56, UR17 ;  /* 0x0000001138057c20 */ /* 0x008fe40008400000 */
[----:B------:R-:W3:Y:S04]  /*22680*/  LDL.LU R56, [R1+0x184] ;  /* 0x0001840001387983 */ /* 0x000ee80000300800 */
[----:B------:R-:W4:Y:S01]  /*22690*/  LDL.LU R60, [R1+0x188] ;  /* 0x00018800013c7983 */ /* 0x000f220000300800 */
[----:B------:R-:W-:Y:S02]  /*226a0*/  LOP3.LUT P6, RZ, R4, 0x80, RZ, 0xc0, !PT ;  /* 0x0000008004ff7812 */ /* 0x000fe400078cc0ff */
[----:B------:R-:W-:Y:S01]  /*226b0*/  LOP3.LUT R0, R0, 0xfbffffff, RZ, 0xc0, !PT ;  /* 0xfbffffff00007812 */ /* 0x000fe200078ec0ff */
[----:B------:R-:W4:Y:S01]  /*226c0*/  LDL.LU R59, [R1+0x18c] ;  /* 0x00018c00013b7983 */ /* 0x000f220000300800 */
[----:B------:R-:W-:-:S03]  /*226d0*/  LOP3.LUT R8, R8, 0x7fffffff, RZ, 0xc0, !PT ;  /* 0x7fffffff08087812 */ /* 0x000fc600078ec0ff */
[----:B------:R-:W4:Y:S06]  /*226e0*/  LDL.LU R58, [R1+0x190] ;  /* 0x00019000013a7983 */ /* 0x000f2c0000300800 */
[----:B------:R-:W-:Y:S01]  /*226f0*/  @P6 LOP3.LUT R0, R0, 0x4000000, RZ, 0xfc, !PT ;  /* 0x0400000000006812 */ /* 0x000fe200078efcff */
[----:B------:R-:W4:Y:S01]  /*22700*/  LDL.LU R124, [R1+0x194] ;  /* 0x00019400017c7983 */ /* 0x000f220000300800 */
[----:B------:R-:W-:Y:S02]  /*22710*/  ISETP.LT.OR P6, PT, R28, 0x12, !P1 ;  /* 0x000000121c00780c */ /* 0x000fe40004fc1670 */
[----:B------:R-:W-:Y:S01]  /*22720*/  @P2 LOP3.LUT R8, R8, 0x80000000, RZ, 0xfc, !PT ;  /* 0x8000000008082812 */ /* 0x000fe200078efcff */
[----:B------:R-:W4:Y:S10]  /*22730*/  LDL.LU R126, [R1+0x198] ;  /* 0x00019800017e7983 */ /* 0x000f340000300800 */
[----:B------:R-:W0:Y:S01]  /*22740*/  @!P6 LDC.64 R6, c[0x0][0x5c0] ;  /* 0x00017000ff06eb82 */ /* 0x000e220000000a00 */
[----:B------:R-:W-:Y:S01]  /*22750*/  LOP3.LUT R8, R8, 0xefffffff, RZ, 0xc0, !PT ;  /* 0xefffffff08087812 */ /* 0x000fe200078ec0ff */
[----:B------:R-:W4:Y:S01]  /*22760*/  LDL.LU R125, [R1+0x19c] ;  /* 0x00019c00017d7983 */ /* 0x000f220000300800 */
[----:B0-----:R-:W-:-:S04]  /*22770*/  @!P6 IADD3 R66, P3, P4, R24, UR6, R6 ;  /* 0x000000061842ec10 */ /* 0x001fc8000fc7e006 */
[----:B------:R-:W-:Y:S02]  /*22780*/  @!P6 IADD3.X R67, R30, UR19, R7, P3, P4 ;  /* 0x000000131e43ec10 */ /* 0x000fe40009fe8407 */
[----:B------:R-:W-:-:S13]  /*22790*/  ISETP.LT.OR P4, PT, R28, 0x19, !P1 ;  /* 0x000000191c00780c */ /* 0x000fda0004f81670 */
        /* <DEDUP_REMOVED lines=8> */
[----:B------:R-:W-:Y:S02]  /*22820*/  LOP3.LUT P6, RZ, R0, 0x4000000, RZ, 0xc0, !PT ;  /* 0x0400000000ff7812 */ /* 0x000fe400078cc0ff */
[----:B------:R-:W-:Y:S02]  /*22830*/  LOP3.LUT P2, RZ, R4, 0x10000, RZ, 0xc0, !PT ;  /* 0x0001000004ff7812 */ /* 0x000fe4000784c0ff */
[----:B0-----:R-:W-:-:S04]  /*22840*/  @!P4 IADD3 R62, P0, P3, R24, UR6, R6 ;  /* 0x00000006183ecc10 */ /* 0x001fc8000fb1e006 */
[----:B------:R-:W-:Y:S02]  /*22850*/  @!P4 IADD3.X R63, R30, UR19, R7, P0, P3 ;  /* 0x000000131e3fcc10 */ /* 0x000fe400087e6407 */
[----:B------:R-:W-:Y:S02]  /*22860*/  ISETP.LT.OR P0, PT, R28, 0x11, !P5 ;  /* 0x000000111c00780c */ /* 0x000fe40006f01670 */
[----:B------:R-:W-:-:S11]  /*22870*/  F2FP.SATFINITE.E4M3.F32.PACK_AB_MERGE_C R5, RZ, R5, RZ ;  /* 0x00000005ff05723e */ /* 0x000fd600048070ff */
[----:B------:R-:W0:Y:S01]  /*22880*/  @!P0 LDC.64 R10, c[0x0][0x5c0] ;  /* 0x00017000ff0a8b82 */ /* 0x000e220000000a00 */
[----:B--2---:R-:W-:Y:S01]  /*22890*/  FMUL R7, R57, UR17 ;  /* 0x0000001139077c20 */ /* 0x004fe20008400000 */
[----:B------:R1:W-:Y:S04]  /*228a0*/  @!P6 STG.E.U8 desc[UR24][R26.64+0x10], R5 ;  /* 0x000010051a00e986 */ /* 0x0003e8000c101118 */
[----:B------:R-:W-:Y:S01]  /*228b0*/  F2FP.SATFINITE.E4M3.F32.PACK_AB_MERGE_C R7, RZ, R7, RZ ;  /* 0x00000007ff07723e */ /* 0x000fe200048070ff */
[----:B------:R-:W-:Y:S01]  /*228c0*/  IMAD.U32 R6, RZ, RZ, UR12 ;  /* 0x0000000cff067e24 */ /* 0x000fe2000f8e00ff */
[----:B------:R-:W-:-:S03]  /*228d0*/  LOP3.LUT R8, R8, 0xfbffffff, RZ, 0xc0, !PT ;  /* 0xfbffffff08087812 */ /* 0x000fc600078ec0ff */
[----:B------:R2:W-:Y:S01]  /*228e0*/  @!P2 STG.E.U8 desc[UR24][R22.64+0x11], R7 ;  /* 0x000011071600a986 */ /* 0x0005e2000c101118 */
[----:B------:R-:W-:Y:S02]  /*228f0*/  ISETP.LT.OR P2, PT, R28, 0x21, !P1 ;  /* 0x000000211c00780c */ /* 0x000fe40004f41670 */
[----:B------:R-:W-:Y:S01]  /*22900*/  @P4 LOP3.LUT R8, R8, 0x4000000, RZ, 0xfc, !PT ;  /* 0x0400000008084812 */ /* 0x000fe200078efcff */
[----:B-1----:R-:W-:Y:S01]  /*22910*/  IMAD.U32 R5, RZ, RZ, UR11 ;  /* 0x0000000bff057e24 */ /* 0x002fe2000f8e00ff */
[----:B------:R-:W-:-:S04]  /*22920*/  @!P0 IADD3 R6, P3, P4, R6, UR10, R24 ;  /* 0x0000000a06068c10 */ /* 0x000fc8000fc7e018 */
[----:B------:R-:W-:Y:S02]  /*22930*/  @!P0 IADD3.X R5, R5, UR9, R30, P3, P4 ;  /* 0x0000000905058c10 */ /* 0x000fe40009fe841e */
[----:B0-----:R-:W-:-:S03]  /*22940*/  @!P0 IADD3 R10, P3, R6, R10, RZ ;  /* 0x0000000a060a8210 */ /* 0x001fc60007f7e0ff */
[----:B--2---:R-:W0:Y:S02]  /*22950*/  @!P2 LDC.64 R6, c[0x0][0x5c0] ;  /* 0x00017000ff06ab82 */ /* 0x004e240000000a00 */
[----:B------:R-:W-:Y:S01]  /*22960*/  @!P0 IMAD.X R11, R5, 0x1, R11, P3 ;  /* 0x00000001050b8824 */ /* 0x000fe200018e060b */
[----:B------:R-:W-:Y:S02]  /*22970*/  LOP3.LUT R0, R0, 0xfdffffff, RZ, 0xc0, !PT ;  /* 0xfdffffff00007812 */ /* 0x000fe400078ec0ff */
[----:B0-----:R-:W-:-:S04]  /*22980*/  @!P2 IADD3 R64, P4, P6, R24, UR6, R6 ;  /* 0x000000061840ac10 */ /* 0x001fc8000fe9e006 */
[----:B------:R-:W-:Y:S02]  /*22990*/  @!P2 IADD3.X R65, R30, UR19, R7, P4, P6 ;  /* 0x000000131e41ac10 */ /* 0x000fe4000a7ec407 */
[----:B------:R-:W-:-:S13]  /*229a0*/  LOP3.LUT P6, RZ, R4, 0x20000, RZ, 0xc0, !PT ;  /* 0x0002000004ff7812 */ /* 0x000fda00078cc0ff */
[----:B------:R-:W-:Y:S02]  /*229b0*/  @P6 LOP3.LUT R0, R0, 0x2000000, RZ, 0xfc, !PT ;  /* 0x0200000000006812 */ /* 0x000fe400078efcff */
[----:B------:R-:W-:Y:S01]  /*229c0*/  ISETP.LT.OR P6, PT, R28, 0x22, !P1 ;  /* 0x000000221c00780c */ /* 0x000fe20004fc1670 */
[----:B---3--:R-:W-:-:S05]  /*229d0*/  FMUL R5, R56, UR17 ;  /* 0x0000001138057c20 */ /* 0x008fca0008400000 */
        /* <DEDUP_REMOVED lines=10> */
[----:B------:R-:W0:Y:S02]  /*22a80*/  @!P6 LDC.64 R6, c[0x0][0x5c0] ;  /* 0x00017000ff06eb82 */ /* 0x000e240000000a00 */
[----:B0-----:R-:W-:-:S04]  /*22a90*/  @!P6 IADD3 R56, P3, P4, R24, UR6, R6 ;  /* 0x000000061838ec10 */ /* 0x001fc8000fc7e006 */
[----:B------:R-:W-:Y:S02]  /*22aa0*/  @!P6 IADD3.X R57, R30, UR19, R7, P3, P4 ;  /* 0x000000131e39ec10 */ /* 0x000fe40009fe8407 */
[----:B------:R-:W-:Y:S02]  /*22ab0*/  ISETP.LT.OR P4, PT, R28, 0x29, !P1 ;  /* 0x000000291c00780c */ /* 0x000fe40004f81670 */
[----:B------:R-:W-:-:S11]  /*22ac0*/  LOP3.LUT R8, R8, 0xfeffffff, RZ, 0xc0, !PT ;  /* 0xfeffffff08087812 */ /* 0x000fd600078ec0ff */
[----:B------:R-:W0:Y:S01]  /*22ad0*/  @!P4 LDC.64 R6, c[0x0][0x5c0] ;  /* 0x00017000ff06cb82 */ /* 0x000e220000000a00 */
[----:B------:R-:W-:Y:S01]  /*22ae0*/  @P2 LOP3.LUT R8, R8, 0x1000000, RZ, 0xfc, !PT ;  /* 0x0100000008082812 */ /* 0x000fe200078efcff */
[----:B----4-:R-:W-:-:S03]  /*22af0*/  FMUL R5, R60, UR17 ;  /* 0x000000113c057c20 */ /* 0x010fc60008400000 */
[----:B------:R-:W-:Y:S02]  /*22b00*/  LOP3.LUT R8, R8, 0xffbfffff, RZ, 0xc0, !PT ;  /* 0xffbfffff08087812 */ /* 0x000fe400078ec0ff */
[----:B------:R-:W-:Y:S02]  /*22b10*/  F2FP.SATFINITE.E4M3.F32.PACK_AB_MERGE_C R5, RZ, R5, RZ ;  /* 0x00000005ff05723e */ /* 0x000fe400048070ff */
[----:B------:R-:W-:-:S03]  /*22b20*/  @P6 LOP3.LUT R8, R8, 0x400000, RZ, 0xfc, !PT ;  /* 0x0040000008086812 */ /* 0x000fc600078efcff */
[----:B------:R1:W-:Y:S01]  /*22b30*/  @!P0 STG.E.U8 desc[UR24][R10.64+0x11], R5 ;  /* 0x000011050a008986 */ /* 0x0003e2000c101118 */
[----:B------:R-:W-:-:S04]  /*22b40*/  LOP3.LUT R8, R8, 0xffdfffff, RZ, 0xc0, !PT ;  /* 0xffdfffff08087812 */ /* 0x000fc800078ec0ff */
[----:B------:R-:W-:Y:S02]  /*22b50*/  @P4 LOP3.LUT R8, R8, 0x200000, RZ, 0xfc, !PT ;  /* 0x0020000008084812 */ /* 0x000fe400078efcff */
[----:B0-----:R-:W-:-:S04]  /*22b60*/  @!P4 IADD3 R60, P0, P3, R24, UR6, R6 ;  /* 0x00000006183ccc10 */ /* 0x001fc8000fb1e006 */
[----:B------:R-:W-:Y:S02]  /*22b70*/  @!P4 IADD3.X R61, R30, UR19, R7, P0, P3 ;  /* 0x000000131e3dcc10 */ /* 0x000fe400087e6407 */
[----:B------:R-:W-:-:S13]  /*22b80*/  ISETP.LT.OR P4, PT, R28, 0x2a, !P1 ;  /* 0x0000002a1c00780c */ /* 0x000fda0004f81670 */
[----:B------:R-:W0:Y:S01]  /*22b90*/  @!P4 LDC.64 R6, c[0x0][0x5c0] ;  /* 0x00017000ff06cb82 */ /* 0x000e220000000a00 */
[----:B------:R-:W-:Y:S02]  /*22ba0*/  LOP3.LUT P6, RZ, R0, 0x2000000, RZ, 0xc0, !PT ;  /* 0x0200000000ff7812 */ /* 0x000fe400078cc0ff */
[----:B0-----:R-:W-:-:S04]  /*22bb0*/  @!P4 IADD3 R54, P0, P3, R24, UR6, R6 ;  /* 0x000000061836cc10 */ /* 0x001fc8000fb1e006 */
[----:B------:R-:W-:Y:S02]  /*22bc0*/  @!P4 IADD3.X R55, R30, UR19, R7, P0, P3 ;  /* 0x000000131e37cc10 */ /* 0x000fe400087e6407 */
[----:B------:R-:W-:Y:S01]  /*22bd0*/  ISETP.LT.OR P0, PT, R28, 0x19, !P5 ;  /* 0x000000191c00780c */ /* 0x000fe20006f01670 */
[----:B-1----:R-:W-:-:S12]  /*22be0*/  FMUL R5, R59, UR17 ;  /* 0x000000113b057c20 */ /* 0x002fd80008400000 */
[----:B------:R-:W0:Y:S01]  /*22bf0*/  @!P0 LDC.64 R10, c[0x0][0x5c0] ;  /* 0x00017000ff0a8b82 */ /* 0x000e220000000a00 */
[----:B------:R-:W-:Y:S01]  /*22c00*/  F2FP.SATFINITE.E4M3.F32.PACK_AB_MERGE_C R5, RZ, R5, RZ ;  /* 0x00000005ff05723e */ /* 0x000fe200048070ff */
[----:B------:R-:W-:Y:S01]  /*22c10*/  IMAD.U32 R6, RZ, RZ, UR12 ;  /* 0x0000000cff067e24 */ /* 0x000fe2000f8e00ff */
[----:B------:R-:W-:-:S03]  /*22c20*/  LOP3.LUT R8, R8, 0xffefffff, RZ, 0xc0, !PT ;  /* 0xffefffff08087812 */ /* 0x000fc600078ec0ff */
[----:B------:R1:W-:Y:S01]  /*22c30*/  @!P6 STG.E.U8 desc[UR24][R34.64+0x18], R5 ;  /* 0x000018052200e986 */ /* 0x0003e2000c101118 */
[----:B------:R-:W-:Y:S02]  /*22c40*/  @P4 LOP3.LUT R8, R8, 0x100000, RZ, 0xfc, !PT ;  /* 0x0010000008084812 */ /* 0x000fe400078efcff */
[----:B------:R-:W-:Y:S01]  /*22c50*/  @!P0 IADD3 R6, P3, P4, R6, UR10, R24 ;  /* 0x0000000a06068c10 */ /* 0x000fe2000fc7e018 */
[----:B-1----:R-:W-:-:S05]  /*22c60*/  IMAD.U32 R5, RZ, RZ, UR11 ;  /* 0x0000000bff057e24 */ /* 0x002fca000f8e00ff */
[----:B------:R-:W-:Y:S02]  /*22c70*/  @!P0 IADD3.X R5, R5, UR9, R30, P3, P4 ;  /* 0x0000000905058c10 */ /* 0x000fe40009fe841e */
[----:B0-----:R-:W-:-:S05]  /*22c80*/  @!P0 IADD3 R10, P3, R6, R10, RZ ;  /* 0x0000000a060a8210 */ /* 0x001fca0007f7e0ff */
[----:B------:R-:W-:Y:S02]  /*22c90*/  @!P0 IMAD.X R11, R5, 0x1, R11, P3 ;  /* 0x00000001050b8824 */ /* 0x000fe400018e060b */
[----:B------:R-:W-:Y:S02]  /*22ca0*/  FMUL R5, R124, UR17 ;  /* 0x000000117c057c20 */ /* 0x000fe40008400000 */
[----:B------:R-:W2:Y:S01]  /*22cb0*/  LDL.LU R124, [R1+0x1a0] ;  /* 0x0001a000017c7983 */ /* 0x000ea20000300800 */
[----:B------:R-:W-:Y:S01]  /*22cc0*/  LOP3.LUT P2, RZ, R4, 0x2, RZ, 0xc0, !PT ;  /* 0x0000000204ff7812 */ /* 0x000fe2000784c0ff */
[----:B------:R-:W-:-:S05]  /*22cd0*/  FMUL R7, R58, UR17 ;  /* 0x000000113a077c20 */ /* 0x000fca0008400000 */
[----:B------:R-:W-:-:S07]  /*22ce0*/  F2FP.SATFINITE.E4M3.F32.PACK_AB_MERGE_C R7, RZ, R7, RZ ;  /* 0x00000007ff07723e */ /* 0x000fce00048070ff */
[----:B------:R0:W-:Y:S01]  /*22cf0*/  @!P2 STG.E.U8 desc[UR24][R14.64+0x19], R7 ;  /* 0x000019070e00a986 */ /* 0x0001e2000c101118 */
[----:B------:R-:W-:Y:S02]  /*22d00*/  ISETP.LT.OR P2, PT, R28, 0x31, !P1 ;  /* 0x000000311c00780c */ /* 0x000fe40004f41670 */
[----:B------:R-:W-:-:S11]  /*22d10*/  F2FP.SATFINITE.E4M3.F32.PACK_AB_MERGE_C R5, RZ, R5, RZ ;  /* 0x00000005ff05723e */ /* 0x000fd600048070ff */
[----:B0-----:R-:W0:Y:S01]  /*22d20*/  @!P2 LDC.64 R6, c[0x0][0x5c0] ;  /* 0x00017000ff06ab82 */ /* 0x001e220000000a00 */
[----:B------:R1:W-:Y:S01]  /*22d30*/  @!P0 STG.E.U8 desc[UR24][R10.64+0x18], R5 ;  /* 0x000018050a008986 */ /* 0x0003e2000c101118 */
[----:B------:R-:W-:Y:S02]  /*22d40*/  ISETP.LT.OR P0, PT, R28, 0x1a, !P5 ;  /* 0x0000001a1c00780c */ /* 0x000fe40006f01670 */
[----:B------:R-:W-:Y:S02]  /*22d50*/  LOP3.LUT R0, R0, 0xfeffffff, RZ, 0xc0, !PT ;  /* 0xfeffffff00007812 */ /* 0x000fe400078ec0ff */
[----:B0-----:R-:W-:-:S04]  /*22d60*/  @!P2 IADD3 R58, P4, P6, R24, UR6, R6 ;  /* 0x00000006183aac10 */ /* 0x001fc8000fe9e006 */
[----:B------:R-:W-:-:S05]  /*22d70*/  @!P2 IADD3.X R59, R30, UR19, R7, P4, P6 ;  /* 0x000000131e3bac10 */ /* 0x000fca000a7ec407 */
[----:B------:R-:W0:Y:S01]  /*22d80*/  @!P0 LDC.64 R6, c[0x0][0x5c0] ;  /* 0x00017000ff068b82 */ /* 0x000e220000000a00 */
[----:B------:R-:W-:Y:S01]  /*22d90*/  LOP3.LUT P6, RZ, R4, 0x8, RZ, 0xc0, !PT ;  /* 0x0000000804ff7812 */ /* 0x000fe200078cc0ff */
[----:B-1----:R-:W-:Y:S02]  /*22da0*/  IMAD.U32 R10, RZ, RZ, UR12 ;  /* 0x0000000cff0a7e24 */ /* 0x002fe4000f8e00ff */
[----:B------:R-:W-:-:S03]  /*22db0*/  IMAD.U32 R5, RZ, RZ, UR11 ;  /* 0x0000000bff057e24 */ /* 0x000fc6000f8e00ff */
[----:B------:R-:W-:-:S07]  /*22dc0*/  @!P0 IADD3 R10, P3, P4, R10, UR10, R24 ;  /* 0x0000000a0a0a8c10 */ /* 0x000fce000fc7e018 */
[----:B------:R-:W-:Y:S02]  /*22dd0*/  @P6 LOP3.LUT R0, R0, 0x1000000, RZ, 0xfc, !PT ;  /* 0x0100000000006812 */ /* 0x000fe400078efcff */
[----:B------:R-:W-:Y:S02]  /*22de0*/  ISETP.LT.OR P6, PT, R28, 0x32, !P1 ;  /* 0x000000321c00780c */ /* 0x000fe40004fc1670 */
[----:B------:R-:W-:Y:S02]  /*22df0*/  @!P0 IADD3.X R5, R5, UR9, R30, P3, P4 ;  /* 0x0000000905058c10 */ /* 0x000fe40009fe841e */
[----:B0-----:R-:W-:-:S05]  /*22e00*/  @!P0 IADD3 R10, P3, R10, R6, RZ ;  /* 0x000000060a0a8210 */ /* 0x001fca0007f7e0ff */
[----:B------:R-:W-:-:S04]  /*22e10*/  @!P0 IMAD.X R11, R5, 0x1, R7, P3 ;  /* 0x00000001050b8824 */ /* 0x000fc800018e0607 */
[----:B------:R-:W0:Y:S01]  /*22e20*/  @!P6 LDC.64 R6, c[0x0][0x5c0] ;  /* 0x00017000ff06eb82 */ /* 0x000e220000000a00 */
[----:B------:R-:W-:-:S05]  /*22e30*/  FMUL R5, R126, UR17 ;  /* 0x000000117e057c20 */ /* 0x000fca0008400000 */
[----:B------:R-:W-:Y:S02]  /*22e40*/  F2FP.SATFINITE.E4M3.F32.PACK_AB_MERGE_C R5, RZ, R5, RZ ;  /* 0x00000005ff05723e */ /* 0x000fe400048070ff */
[----:B0-----:R-:W-:-:S04]  /*22e50*/  @!P6 IADD3 R48, P3, P4, R24, UR6, R6 ;  /* 0x000000061830ec10 */ /* 0x001fc8000fc7e006 */
[----:B------:R-:W-:Y:S02]  /*22e60*/  @!P6 IADD3.X R49, R30, UR19, R7, P3, P4 ;  /* 0x000000131e31ec10 */ /* 0x000fe40009fe8407 */
[----:B------:R-:W-:Y:S01]  /*22e70*/  ISETP.LT.OR P4, PT, R28, 0x39, !P1 ;  /* 0x000000391c00780c */ /* 0x000fe20004f81670 */
[----:B------:R0:W-:Y:S01]  /*22e80*/  @!P0 STG.E.U8 desc[UR24][R10.64+0x19], R5 ;  /* 0x000019050a008986 */ /* 0x0001e2000c101118 */
[----:B------:R-:W-:-:S11]  /*22e90*/  LOP3.LUT R8, R8, 0xfff7ffff, RZ, 0xc0, !PT ;  /* 0xfff7ffff08087812 */ /* 0x000fd600078ec0ff */
[----:B------:R-:W1:Y:S01]  /*22ea0*/  @!P4 LDC.64 R6, c[0x0][0x5c0] ;  /* 0x00017000ff06cb82 */ /* 0x000e620000000a00 */
[----:B0-----:R-:W-:Y:S02]  /*22eb0*/  FMUL R5, R125, UR17 ;  /* 0x000000117d057c20 */ /* 0x001fe40008400000 */
[----:B------:R-:W3:Y:S01]  /*22ec0*/  LDL.LU R125, [R1+0x1a4] ;  /* 0x0001a400017d7983 */ /* 0x000ee20000300800 */
[----:B------:R-:W-:-:S03]  /*22ed0*/  @P2 LOP3.LUT R8, R8, 0x80000, RZ, 0xfc, !PT ;  /* 0x0008000008082812 */ /* 0x000fc600078efcff */
[----:B------:R-:W4:Y:S01]  /*22ee0*/  LDL.LU R126, [R1+0x1a8] ;  /* 0x0001a800017e7983 */ /* 0x000f220000300800 */
[----:B------:R-:W-:-:S04]  /*22ef0*/  LOP3.LUT R8, R8, 0xfffdffff, RZ, 0xc0, !PT ;  /* 0xfffdffff08087812 */ /* 0x000fc800078ec0ff */
[----:B------:R-:W-:-:S04]  /*22f00*/  @P6 LOP3.LUT R8, R8, 0x20000, RZ, 0xfc, !PT ;  /* 0x0002000008086812 */ /* 0x000fc800078efcff */
[----:B------:R-:W-:-:S04]  /*22f10*/  LOP3.LUT R8, R8, 0xfffeffff, RZ, 0xc0, !PT ;  /* 0xfffeffff08087812 */ /* 0x000fc800078ec0ff */
[----:B------:R-:W-:Y:S02]  /*22f20*/  @P4 LOP3.LUT R8, R8, 0x10000, RZ, 0xfc, !PT ;  /* 0x0001000008084812 */ /* 0x000fe400078efcff */
[----:B-1----:R-:W-:-:S04]  /*22f30*/  @!P4 IADD3 R52, P0, P3, R24, UR6, R6 ;  /* 0x000000061834cc10 */ /* 0x002fc8000fb1e006 */
[----:B------:R-:W-:Y:S02]  /*22f40*/  @!P4 IADD3.X R53, R30, UR19, R7, P0, P3 ;  /* 0x000000131e35cc10 */ /* 0x000fe400087e6407 */
[----:B------:R-:W-:-:S13]  /*22f50*/  ISETP.LT.OR P4, PT, R28, 0x3a, !P1 ;  /* 0x0000003a1c00780c */ /* 0x000fda0004f81670 */
[----:B------:R-:W0:Y:S02]  /*22f60*/  @!P4 LDC.64 R6, c[0x0][0x5c0] ;  /* 0x00017000ff06cb82 */ /* 0x000e240000000a00 */
[----:B0-----:R-:W-:-:S04]  /*22f70*/  @!P4 IADD3 R46, P0, P3, R24, UR6, R6 ;  /* 0x00000006182ecc10 */ /* 0x001fc8000fb1e006 */
[----:B------:R-:W-:Y:S01]  /*22f80*/  @!P4 IADD3.X R47, R30, UR19, R7, P0, P3 ;  /* 0x000000131e2fcc10 */ /* 0x000fe200087e6407 */
[----:B--2---:R-:W-:Y:S02]  /*22f90*/  FMUL R7, R124, UR17 ;  /* 0x000000117c077c20 */ /* 0x004fe40008400000 */
[----:B------:R-:W2:Y:S01]  /*22fa0*/  LDL.LU R124, [R1+0x1ac] ;  /* 0x0001ac00017c7983 */ /* 0x000ea20000300800 */
[----:B------:R-:W-:Y:S02]  /*22fb0*/  ISETP.LT.OR P0, PT, R28, 0x21, !P5 ;  /* 0x000000211c00780c */ /* 0x000fe40006f01670 */
[----:B------:R-:W-:Y:S02]  /*22fc0*/  LOP3.LUT P6, RZ, R0, 0x1000000, RZ, 0xc0, !PT ;  /* 0x0100000000ff7812 */ /* 0x000fe400078cc0ff */
[----:B------:R-:W-:Y:S02]  /*22fd0*/  LOP3.LUT P2, RZ, R4, 0x40000, RZ, 0xc0, !PT ;  /* 0x0004000004ff7812 */ /* 0x000fe4000784c0ff */
[----:B------:R-:W-:-:S07]  /*22fe0*/  F2FP.SATFINITE.E4M3.F32.PACK_AB_MERGE_C R5, RZ, R5, RZ ;  /* 0x00000005ff05723e */ /* 0x000fce00048070ff */
[----:B------:R-:W0:Y:S01]  /*22ff0*/  @!P0 LDC.64 R10, c[0x0][0x5c0] ;  /* 0x00017000ff0a8b82 */ /* 0x000e220000000a00 */
[----:B------:R-:W-:Y:S01]  /*23000*/  F2FP.SATFINITE.E4M3.F32.PACK_AB_MERGE_C R7, RZ, R7, RZ ;  /* 0x00000007ff07723e */ /* 0x000fe200048070ff */
        /* <DEDUP_REMOVED lines=14> */
[----:B---3--:R-:W-:Y:S02]  /*230f0*/  FMUL R5, R125, UR17 ;  /* 0x000000117d057c20 */ /* 0x008fe40008400000 */
[----:B------:R-:W3:Y:S03]  /*23100*/  LDL.LU R125, [R1+0x1b0] ;  /* 0x0001b000017d7983 */ /* 0x000ee60000300800 */
        /* <DEDUP_REMOVED lines=13> */
[----:B--2---:R-:W-:Y:S02]  /*231e0*/  FMUL R5, R124, UR17 ;  /* 0x000000117c057c20 */ /* 0x004fe40008400000 */
[----:B------:R-:W2:Y:S01]  /*231f0*/  LDL.LU R124, [R1+0x1b4] ;  /* 0x0001b400017c7983 */ /* 0x000ea20000300800 */
[----:B------:R-:W-:Y:S02]  /*23200*/  LOP3.LUT P6, RZ, R4, 0x80000, RZ, 0xc0, !PT ;  /* 0x0008000004ff7812 */ /* 0x000fe400078cc0ff */
[----:B------:R-:W-:Y:S01]  /*23210*/  LOP3.LUT R0, R0, 0xff7fffff, RZ, 0xc0, !PT ;  /* 0xff7fffff00007812 */ /* 0x000fe200078ec0ff */
[----:B------:R-:W4:Y:S10]  /*23220*/  LDL.LU R126, [R1+0x1b8] ;  /* 0x0001b800017e7983 */ /* 0x000f340000300800 */
[----:B------:R-:W-:-:S02]  /*23230*/  @P6 LOP3.LUT R0, R0, 0x800000, RZ, 0xfc, !PT ;  /* 0x0080000000006812 */ /* 0x000fc400078efcff */
[----:B------:R-:W-:-:S13]  /*23240*/  ISETP.LT.OR P6, PT, R28, 0x42, !P1 ;  /* 0x000000421c00780c */ /* 0x000fda0004fc1670 */
[----:B------:R-:W0:Y:S02]  /*23250*/  @!P6 LDC.64 R6, c[0x0][0x5c0] ;  /* 0x00017000ff06eb82 */ /* 0x000e240000000a00 */
[----:B0-----:R-:W-:-:S04]  /*23260*/  @!P6 IADD3 R44, P3, P4, R24, UR6, R6 ;  /* 0x00000006182cec10 */ /* 0x001fc8000fc7e006 */
[----:B------:R-:W-:Y:S02]  /*23270*/  @!P6 IADD3.X R45, R30, UR19, R7, P3, P4 ;  /* 0x000000131e2dec10 */ /* 0x000fe40009fe8407 */
[----:B------:R-:W-:Y:S02]  /*23280*/  ISETP.LT.OR P4, PT, R28, 0x49, !P1 ;  /* 0x000000491c00780c */ /* 0x000fe40004f81670 */
[----:B------:R-:W-:-:S11]  /*23290*/  LOP3.LUT R8, R8, 0xffffdfff, RZ, 0xc0, !PT ;  /* 0xffffdfff08087812 */ /* 0x000fd600078ec0ff */
[----:B------:R-:W0:Y:S01]  /*232a0*/  @!P4 LDC.64 R6, c[0x0][0x5c0] ;  /* 0x00017000ff06cb82 */ /* 0x000e220000000a00 */
[----:B------:R-:W-:-:S04]  /*232b0*/  @P2 LOP3.LUT R8, R8, 0x2000, RZ, 0xfc, !PT ;  /* 0x0000200008082812 */ /* 0x000fc800078efcff */
[----:B------:R-:W-:-:S04]  /*232c0*/  LOP3.LUT R8, R8, 0xfffff7ff, RZ, 0xc0, !PT ;  /* 0xfffff7ff08087812 */ /* 0x000fc800078ec0ff */
[----:B------:R-:W-:-:S04]  /*232d0*/  @P6 LOP3.LUT R8, R8, 0x800, RZ, 0xfc, !PT ;  /* 0x0000080008086812 */ /* 0x000fc800078efcff */
[----:B------:R-:W-:-:S04]  /*232e0*/  LOP3.LUT R8, R8, 0xfffffbff, RZ, 0xc0, !PT ;  /* 0xfffffbff08087812 */ /* 0x000fc800078ec0ff */
[----:B------:R-:W-:Y:S02]  /*232f0*/  @P4 LOP3.LUT R8, R8, 0x400, RZ, 0xfc, !PT ;  /* 0x0000040008084812 */ /* 0x000fe400078efcff */
[----:B0-----:R-:W-:-:S04]  /*23300*/  @!P4 IADD3 R42, P0, P3, R24, UR6, R6 ;  /* 0x00000006182acc10 */ /* 0x001fc8000fb1e006 */
[----:B------:R-:W-:Y:S02]  /*23310*/  @!P4 IADD3.X R43, R30, UR19, R7, P0, P3 ;  /* 0x000000131e2bcc10 */ /* 0x000fe400087e6407 */
[----:B------:R-:W-:-:S13]  /*23320*/  ISETP.LT.OR P4, PT, R28, 0x4a, !P1 ;  /* 0x0000004a1c00780c */ /* 0x000fda0004f81670 */
[----:B------:R-:W0:Y:S02]  /*23330*/  @!P4 LDC.64 R6, c[0x0][0x5c0] ;  /* 0x00017000ff06cb82 */ /* 0x000e240000000a00 */
[----:B0-----:R-:W-:-:S04]  /*23340*/  @!P4 IADD3 R40, P0, P3, R24, UR6, R6 ;  /* 0x000000061828cc10 */ /* 0x001fc8000fb1e006 */
[----:B------:R-:W-:Y:S01]  /*23350*/  @!P4 IADD3.X R41, R30, UR19, R7, P0, P3 ;  /* 0x000000131e29cc10 */ /* 0x000fe200087e6407 */
[----:B---3--:R-:W-:Y:S02]  /*23360*/  FMUL R7, R125, UR17 ;  /* 0x000000117d077c20 */ /* 0x008fe40008400000 */
[----:B------:R-:W3:Y:S01]  /*23370*/  LDL.LU R125, [R1+0x1bc] ;  /* 0x0001bc00017d7983 */ /* 0x000ee20000300800 */
[----:B------:R-:W-:Y:S02]  /*23380*/  ISETP.LT.OR P0, PT, R28, 0x29, !P5 ;  /* 0x000000291c00780c */ /* 0x000fe40006f01670 */
[----:B------:R-:W-:-:S11]  /*23390*/  LOP3.LUT P6, RZ, R0, 0x800000, RZ, 0xc0, !PT ;  /* 0x0080000000ff7812 */ /* 0x000fd600078cc0ff */
        /* <DEDUP_REMOVED lines=10> */
[----:B------:R-:W-:Y:S01]  /*23440*/  @!P0 IMAD.X R11, R5, 0x1, R11, P3 ;  /* 0x00000001050b8824 */ /* 0x000fe200018e060b */
[----:B------:R-:W-:Y:S01]  /*23450*/  LOP3.LUT P2, RZ, R4, 0x100, RZ, 0xc0, !PT ;  /* 0x0000010004ff7812 */ /* 0x000fe2000784c0ff */
[----:B--2---:R-:W-:Y:S02]  /*23460*/  FMUL R5, R124, UR17 ;  /* 0x000000117c057c20 */ /* 0x004fe40008400000 */
[----:B------:R-:W2:Y:S01]  /*23470*/  LDL.LU R124, [R1+0x1c0] ;  /* 0x0001c000017c7983 */ /* 0x000ea20000300800 */
[----:B------:R-:W-:-:S09]  /*23480*/  F2FP.SATFINITE.E4M3.F32.PACK_AB_MERGE_C R7, RZ, R7, RZ ;  /* 0x00000007ff07723e */ /* 0x000fd200048070ff */
        /* <DEDUP_REMOVED lines=19> */
[----:B------:R-:W0:Y:S02]  /*235c0*/  @!P6 LDC.64 R6, c[0x0][0x5c0] ;  /* 0x00017000ff06eb82 */ /* 0x000e240000000a00 */
[----:B0-----:R-:W-:-:S04]  /*235d0*/  @!P6 IADD3 R36, P3, P4, R24, UR6, R6 ;  /* 0x000000061824ec10 */ /* 0x001fc8000fc7e006 */
[----:B------:R-:W-:Y:S02]  /*235e0*/  @!P6 IADD3.X R37, R30, UR19, R7, P3, P4 ;  /* 0x000000131e25ec10 */ /* 0x000fe40009fe8407 */
[----:B------:R-:W-:Y:S01]  /*235f0*/  ISETP.LT.OR P4, PT, R28, 0x59, !P1 ;  /* 0x000000591c00780c */ /* 0x000fe20004f81670 */
[----:B----4-:R-:W-:Y:S01]  /*23600*/  FMUL R5, R126, UR17 ;  /* 0x000000117e057c20 */ /* 0x010fe20008400000 */
[----:B------:R-:W-:-:S11]  /*23610*/  LOP3.LUT R8, R8, 0xfffffeff, RZ, 0xc0, !PT ;  /* 0xfffffeff08087812 */ /* 0x000fd600078ec0ff */
[----:B------:R-:W0:Y:S01]  /*23620*/  @!P4 LDC.64 R6, c[0x0][0x5c0] ;  /* 0x00017000ff06cb82 */ /* 0x000e220000000a00 */
[----:B------:R-:W-:Y:S02]  /*23630*/  F2FP.SATFINITE.E4M3.F32.PACK_AB_MERGE_C R5, RZ, R5, RZ ;  /* 0x00000005ff05723e */ /* 0x000fe400048070ff */
[----:B------:R-:W-:-:S03]  /*23640*/  @P2 LOP3.LUT R8, R8, 0x100, RZ, 0xfc, !PT ;  /* 0x0000010008082812 */ /* 0x000fc600078efcff */
[----:B------:R3:W-:Y:S01]  /*23650*/  @!P0 STG.E.U8 desc[UR24][R10.64+0x29], R5 ;  /* 0x000029050a008986 */ /* 0x0007e2000c101118 */
[----:B------:R-:W-:-:S04]  /*23660*/  LOP3.LUT R8, R8, 0xffffff7f, RZ, 0xc0, !PT ;  /* 0xffffff7f08087812 */ /* 0x000fc800078ec0ff */
[----:B------:R-:W-:Y:S01]  /*23670*/  @P6 LOP3.LUT R8, R8, 0x80, RZ, 0xfc, !PT ;  /* 0x0000008008086812 */ /* 0x000fe200078efcff */
[----:B---3--:R-:W-:Y:S02]  /*23680*/  FMUL R5, R125, UR17 ;  /* 0x000000117d057c20 */ /* 0x008fe40008400000 */
[----:B------:R-:W3:Y:S01]  /*23690*/  LDL.LU R125, [R1+0x1c4] ;  /* 0x0001c400017d7983 */ /* 0x000ee20000300800 */
[----:B------:R-:W-:Y:S02]  /*236a0*/  LOP3.LUT R8, R8, 0xffffffbf, RZ, 0xc0, !PT ;  /* 0xffffffbf08087812 */ /* 0x000fe400078ec0ff */
[----:B0-----:R-:W-:Y:S02]  /*236b0*/  @!P4 IADD3 R34, P0, P3, R24, UR6, R6 ;  /* 0x000000061822cc10 */ /* 0x001fe4000fb1e006 */
[----:B------:R-:W-:Y:S02]  /*236c0*/  @P4 LOP3.LUT R8, R8, 0x40, RZ, 0xfc, !PT ;  /* 0x0000004008084812 */ /* 0x000fe400078efcff */
[----:B------:R-:W-:-:S02]  /*236d0*/  @!P4 IADD3.X R35, R30, UR19, R7, P0, P3 ;  /* 0x000000131e23cc10 */ /* 0x000fc400087e6407 */
        /* <DEDUP_REMOVED lines=9> */
[----:B------:R-:W-:Y:S01]  /*23770*/  F2FP.SATFINITE.E4M3.F32.PACK_AB_MERGE_C R5, RZ, R5, RZ ;  /* 0x00000005ff05723e */ /* 0x000fe200048070ff */
[----:B------:R-:W-:Y:S01]  /*23780*/  IMAD.U32 R6, RZ, RZ, UR12 ;  /* 0x0000000cff067e24 */ /* 0x000fe2000f8e00ff */
[----:B------:R-:W-:Y:S01]  /*23790*/  F2FP.SATFINITE.E4M3.F32.PACK_AB_MERGE_C R7, RZ, R7, RZ ;  /* 0x00000007ff07723e */ /* 0x000fe200048070ff */
[----:B------:R-:W4:Y:S04]  /*237a0*/  LDL.LU R126, [R1+0x1cc] ;  /* 0x0001cc00017e7983 */ /* 0x000f280000300800 */
[----:B------:R-:W0:Y:S02]  /*237b0*/  @!P0 LDC.64 R10, c[0x0][0x5c0] ;  /* 0x00017000ff0a8b82 */ /* 0x000e240000000a00 */
[----:B------:R1:W-:Y:S01]  /*237c0*/  @!P6 STG.E.U8 desc[UR24][R82.64+0x30], R5 ;  /* 0x000030055200e986 */ /* 0x0003e2000c101118 */
[----:B------:R-:W-:-:S03]  /*237d0*/  LOP3.LUT R8, R8, 0xffffffdf, RZ, 0xc0, !PT ;  /* 0xffffffdf08087812 */ /* 0x000fc600078ec0ff */
[----:B------:R0:W-:Y:S01]  /*237e0*/  @!P2 STG.E.U8 desc[UR24][R84.64+0x31], R7 ;  /* 0x000031075400a986 */ /* 0x0001e2000c101118 */
[----:B------:R-:W-:Y:S02]  /*237f0*/  ISETP.LT.OR P2, PT, R28, 0x61, !P1 ;  /* 0x000000611c00780c */ /* 0x000fe40004f41670 */
[----:B------:R-:W-:Y:S02]  /*23800*/  @P4 LOP3.LUT R8, R8, 0x20, RZ, 0xfc, !PT ;  /* 0x0000002008084812 */ /* 0x000fe400078efcff */
        /* <DEDUP_REMOVED lines=20> */
[----:B--2---:R-:W-:Y:S02]  /*23950*/  FMUL R5, R124, UR17 ;  /* 0x000000117c057c20 */ /* 0x004fe40008400000 */
[----:B------:R-:W2:Y:S01]  /*23960*/  LDL.LU R124, [R1+0x1d4] ;  /* 0x0001d400017c7983 */ /* 0x000ea20000300800 */
[----:B------:R-:W-:Y:S02]  /*23970*/  LOP3.LUT P6, RZ, R4, 0x200000, RZ, 0xc0, !PT ;  /* 0x0020000004ff7812 */ /* 0x000fe400078cc0ff */
[----:B------:R-:W-:-:S11]  /*23980*/  LOP3.LUT R0, R0, 0xffdfffff, RZ, 0xc0, !PT ;  /* 0xffdfffff00007812 */ /* 0x000fd600078ec0ff */
[----:B------:R-:W-:Y:S02]  /*23990*/  @P6 LOP3.LUT R0, R0, 0x200000, RZ, 0xfc, !PT ;  /* 0x0020000000006812 */ /* 0x000fe400078efcff */
[----:B------:R-:W-:-:S13]  /*239a0*/  ISETP.LT.OR P6, PT, R28, 0x62, !P1 ;  /* 0x000000621c00780c */ /* 0x000fda0004fc1670 */
[----:B------:R-:W0:Y:S02]  /*239b0*/  @!P6 LDC.64 R6, c[0x0][0x5c0] ;  /* 0x00017000ff06eb82 */ /* 0x000e240000000a00 */
[----:B0-----:R-:W-:-:S04]  /*239c0*/  @!P6 IADD3 R22, P3, P4, R24, UR6, R6 ;  /* 0x000000061816ec10 */ /* 0x001fc8000fc7e006 */
[----:B------:R-:W-:Y:S02]  /*239d0*/  @!P6 IADD3.X R23, R30, UR19, R7, P3, P4 ;  /* 0x000000131e17ec10 */ /* 0x000fe40009fe8407 */
[----:B------:R-:W-:Y:S02]  /*239e0*/  ISETP.LT.OR P4, PT, R28, 0x69, !P1 ;  /* 0x000000691c00780c */ /* 0x000fe40004f81670 */
[----:B------:R-:W-:-:S11]  /*239f0*/  LOP3.LUT R8, R8, 0xffffffef, RZ, 0xc0, !PT ;  /* 0xffffffef08087812 */ /* 0x000fd600078ec0ff */
[----:B------:R-:W0:Y:S01]  /*23a00*/  @!P4 LDC.64 R6, c[0x0][0x5c0] ;  /* 0x00017000ff06cb82 */ /* 0x000e220000000a00 */
[----:B------:R-:W-:Y:S02]  /*23a10*/  @P2 LOP3.LUT R8, R8, 0x10, RZ, 0xfc, !PT ;  /* 0x0000001008082812 */ /* 0x000fe400078efcff */
[----:B------:R-:W-:Y:S02]  /*23a20*/  F2FP.SATFINITE.E4M3.F32.PACK_AB_MERGE_C R5, RZ, R5, RZ ;  /* 0x00000005ff05723e */ /* 0x000fe400048070ff */
[----:B------:R-:W-:-:S04]  /*23a30*/  LOP3.LUT R8, R8, 0xfffffff7, RZ, 0xc0, !PT ;  /* 0xfffffff708087812 */ /* 0x000fc800078ec0ff */
[----:B------:R-:W-:Y:S01]  /*23a40*/  @P6 LOP3.LUT R8, R8, 0x8, RZ, 0xfc, !PT ;  /* 0x0000000808086812 */ /* 0x000fe200078efcff */
[----:B------:R4:W-:Y:S03]  /*23a50*/  @!P0 STG.E.U8 desc[UR24][R10.64+0x31], R5 ;  /* 0x000031050a008986 */ /* 0x0009e6000c101118 */
        /* <DEDUP_REMOVED lines=11> */
[----:B------:R-:W-:Y:S01]  /*23b10*/  LOP3.LUT P6, RZ, R0, 0x200000, RZ, 0xc0, !PT ;  /* 0x0020000000ff7812 */ /* 0x000fe200078cc0ff */
[----:B----4-:R-:W-:Y:S01]  /*23b20*/  FMUL R5, R126, UR17 ;  /* 0x000000117e057c20 */ /* 0x010fe20008400000 */
[----:B------:R-:W-:Y:S01]  /*23b30*/  LOP3.LUT R8, R8, 0xfffffffd, RZ, 0xc0, !PT ;  /* 0xfffffffd08087812 */ /* 0x000fe200078ec0ff */
[----:B------:R-:W-:Y:S01]  /*23b40*/  IMAD.U32 R6, RZ, RZ, UR12 ;  /* 0x0000000cff067e24 */ /* 0x000fe2000f8e00ff */
[----:B------:R-:W4:Y:S07]  /*23b50*/  LDL.LU R126, [R1+0x1dc] ;  /* 0x0001dc00017e7983 */ /* 0x000f2e0000300800 */
[----:B------:R-:W0:Y:S01]  /*23b60*/  @!P0 LDC.64 R10, c[0x0][0x5c0] ;  /* 0x00017000ff0a8b82 */ /* 0x000e220000000a00 */
[----:B------:R-:W-:-:S02]  /*23b70*/  F2FP.SATFINITE.E4M3.F32.PACK_AB_MERGE_C R5, RZ, R5, RZ ;  /* 0x00000005ff05723e */ /* 0x000fc400048070ff */
[----:B------:R-:W-:-:S03]  /*23b80*/  @P4 LOP3.LUT R8, R8, 0x2, RZ, 0xfc, !PT ;  /* 0x0000000208084812 */ /* 0x000fc600078efcff */
[----:B------:R1:W-:Y:S01]  /*23b90*/  @!P6 STG.E.U8 desc[UR24][R86.64+0x38], R5 ;  /* 0x000038055600e986 */ /* 0x0003e2000c101118 */
        /* <DEDUP_REMOVED lines=19> */
[----:B-1----:R-:W-:Y:S01]  /*23cd0*/  IMAD.U32 R10, RZ, RZ, UR12 ;  /* 0x0000000cff0a7e24 */ /* 0x002fe2000f8e00ff */
[----:B------:R-:W-:Y:S01]  /*23ce0*/  @P2 LOP3.LUT R8, R8, 0x1, RZ, 0xfc, !PT ;  /* 0x0000000108082812 */ /* 0x000fe200078efcff */
[----:B------:R-:W-:Y:S01]  /*23cf0*/  IMAD.U32 R5, RZ, RZ, UR11 ;  /* 0x0000000bff057e24 */ /* 0x000fe2000f8e00ff */
[----:B------:R-:W-:Y:S02]  /*23d00*/  ISETP.LT.OR P2, PT, R28, 0x72, !P1 ;  /* 0x000000721c00780c */ /* 0x000fe40004f41670 */
[----:B------:R-:W-:-:S04]  /*23d10*/  @!P0 IADD3 R10, P3, P4, R10, UR10, R24 ;  /* 0x0000000a0a0a8c10 */ /* 0x000fc8000fc7e018 */
[----:B------:R-:W-:Y:S02]  /*23d20*/  @!P0 IADD3.X R5, R5, UR9, R30, P3, P4 ;  /* 0x0000000905058c10 */ /* 0x000fe40009fe841e */
[----:B0-----:R-:W-:-:S05]  /*23d30*/  @!P0 IADD3 R10, P3, R10, R6, RZ ;  /* 0x000000060a0a8210 */ /* 0x001fca0007f7e0ff */
[----:B------:R-:W-:Y:S02]  /*23d40*/  @!P0 IMAD.X R11, R5, 0x1, R7, P3 ;  /* 0x00000001050b8824 */ /* 0x000fe400018e0607 */
[----:B------:R-:W0:Y:S02]  /*23d50*/  @!P2 LDC.64 R6, c[0x0][0x5c0] ;  /* 0x00017000ff06ab82 */ /* 0x000e240000000a00 */
[----:B0-----:R-:W-:-:S04]  /*23d60*/  @!P2 IADD3 R14, P3, P4, R24, UR6, R6 ;  /* 0x00000006180eac10 */ /* 0x001fc8000fc7e006 */
[----:B------:R-:W-:Y:S02]  /*23d70*/  @!P2 IADD3.X R15, R30, UR19, R7, P3, P4 ;  /* 0x000000131e0fac10 */ /* 0x000fe40009fe8407 */
[----:B------:R-:W-:-:S13]  /*23d80*/  ISETP.LT.OR P4, PT, R28, 0x79, !P1 ;  /* 0x000000791c00780c */ /* 0x000fda0004f81670 */
[----:B------:R-:W0:Y:S01]  /*23d90*/  @!P4 LDC.64 R6, c[0x0][0x5c0] ;  /* 0x00017000ff06cb82 */ /* 0x000e220000000a00 */
[----:B---3--:R-:W-:Y:S02]  /*23da0*/  FMUL R5, R125, UR17 ;  /* 0x000000117d057c20 */ /* 0x008fe40008400000 */
[----:B------:R-:W3:Y:S03]  /*23db0*/  LDL.LU R125, [R1+0x1e4] ;  /* 0x0001e400017d7983 */ /* 0x000ee60000300800 */
[----:B------:R-:W-:-:S05]  /*23dc0*/  F2FP.SATFINITE.E4M3.F32.PACK_AB_MERGE_C R5, RZ, R5, RZ ;  /* 0x00000005ff05723e */ /* 0x000fca00048070ff */
[----:B------:R4:W-:Y:S01]  /*23dd0*/  @!P0 STG.E.U8 desc[UR24][R10.64+0x39], R5 ;  /* 0x000039050a008986 */ /* 0x0009e2000c101118 */
[----:B0-----:R-:W-:-:S04]  /*23de0*/  @!P4 IADD3 R12, P0, P3, R24, UR6, R6 ;  /* 0x00000006180ccc10 */ /* 0x001fc8000fb1e006 */
[----:B------:R-:W-:Y:S02]  /*23df0*/  @!P4 IADD3.X R13, R30, UR19, R7, P0, P3 ;  /* 0x000000131e0dcc10 */ /* 0x000fe400087e6407 */
[----:B------:R-:W-:-:S13]  /*23e00*/  ISETP.LT.OR P3, PT, R28, 0x7a, !P1 ;  /* 0x0000007a1c00780c */ /* 0x000fda0004f61670 */
[----:B------:R-:W0:Y:S01]  /*23e10*/  @!P3 LDC.64 R6, c[0x0][0x5c0] ;  /* 0x00017000ff06bb82 */ /* 0x000e220000000a00 */
[----:B----4-:R-:W-:Y:S02]  /*23e20*/  FMUL R5, R126, UR17 ;  /* 0x000000117e057c20 */ /* 0x010fe40008400000 */
[----:B------:R-:W4:Y:S01]  /*23e30*/  LDL.LU R126, [R1+0x1e8] ;  /* 0x0001e800017e7983 */ /* 0x000f220000300800 */
[----:B0-----:R-:W-:Y:S01]  /*23e40*/  @!P3 IADD3 R10, P0, P1, R24, UR6, R6 ;  /* 0x00000006180abc10 */ /* 0x001fe2000f91e006 */
[----:B--2---:R-:W-:Y:S02]  /*23e50*/  FMUL R6, R124, UR17 ;  /* 0x000000117c067c20 */ /* 0x004fe40008400000 */
[----:B------:R-:W2:Y:S01]  /*23e60*/  LDL.LU R124, [R1+0x1ec] ;  /* 0x0001ec00017c7983 */ /* 0x000ea20000300800 */
[C---:B------:R-:W-:Y:S02]  /*23e70*/  LOP3.LUT P6, RZ, R4.reuse, 0x1, RZ, 0xc0, !PT ;  /* 0x0000000104ff7812 */ /* 0x040fe400078cc0ff */
[----:B------:R-:W-:-:S02]  /*23e80*/  LOP3.LUT R4, R4, 0x7fffffff, RZ, 0xc0, !PT ;  /* 0x7fffffff04047812 */ /* 0x000fc400078ec0ff */
[----:B------:R-:W-:Y:S02]  /*23e90*/  @!P3 IADD3.X R11, R30, UR19, R7, P0, P1 ;  /* 0x000000131e0bbc10 */ /* 0x000fe400087e2407 */
[----:B------:R-:W-:Y:S02]  /*23ea0*/  @P2 LOP3.LUT R4, R4, 0x80000000, RZ, 0xfc, !PT ;  /* 0x8000000004042812 */ /* 0x000fe400078efcff */
[----:B------:R-:W-:Y:S02]  /*23eb0*/  LOP3.LUT P2, RZ, R0, 0x100000, RZ, 0xc0, !PT ;  /* 0x0010000000ff7812 */ /* 0x000fe4000784c0ff */
[----:B------:R-:W-:Y:S02]  /*23ec0*/  ISETP.LT.OR P0, PT, R28, 0x41, !P5 ;  /* 0x000000411c00780c */ /* 0x000fe40006f01670 */
[----:B------:R-:W-:Y:S02]  /*23ed0*/  F2FP.SATFINITE.E4M3.F32.PACK_AB_MERGE_C R5, RZ, R5, RZ ;  /* 0x00000005ff05723e */ /* 0x000fe400048070ff */
[----:B------:R-:W-:-:S03]  /*23ee0*/  F2FP.SATFINITE.E4M3.F32.PACK_AB_MERGE_C R6, RZ, R6, RZ ;  /* 0x00000006ff06723e */ /* 0x000fc600048070ff */
[----:B------:R-:W-:Y:S04]  /*23ef0*/  @!P6 STG.E.U8 desc[UR24][R88.64+0x40], R5 ;  /* 0x000040055800e986 */ /* 0x000fe8000c101118 */
[----:B------:R0:W-:Y:S01]  /*23f00*/  @!P2 STG.E.U8 desc[UR24][R90.64+0x41], R6 ;  /* 0x000041065a00a986 */ /* 0x0001e2000c101118 */
[----:B------:R-:W-:Y:S01]  /*23f10*/  LOP3.LUT R4, R4, 0xbfffffff, RZ, 0xc0, !PT ;  /* 0xbfffffff04047812 */ /* 0x000fe200078ec0ff */
[----:B0-----:R-:W0:Y:S03]  /*23f20*/  @!P0 LDC.64 R6, c[0x0][0x5c0] ;  /* 0x00017000ff068b82 */ /* 0x001e260000000a00 */
[----:B------:R-:W-:Y:S01]  /*23f30*/  @P4 LOP3.LUT R4, R4, 0x40000000, RZ, 0xfc, !PT ;  /* 0x4000000004044812 */ /* 0x000fe200078efcff */
[----:B------:R-:W-:-:S03]  /*23f40*/  IMAD.U32 R5, RZ, RZ, UR12 ;  /* 0x0000000cff057e24 */ /* 0x000fc6000f8e00ff */
[----:B------:R-:W-:Y:S01]  /*23f50*/  LOP3.LUT R4, R4, 0xdfffffff, RZ, 0xc0, !PT ;  /* 0xdfffffff04047812 */ /* 0x000fe200078ec0ff */
[----:B------:R-:W-:-:S03]  /*23f60*/  IMAD.U32 R31, RZ, RZ, UR11 ;  /* 0x0000000bff1f7e24 */ /* 0x000fc6000f8e00ff */
[----:B------:R-:W-:Y:S02]  /*23f70*/  @P3 LOP3.LUT R4, R4, 0x20000000, RZ, 0xfc, !PT ;  /* 0x2000000004043812 */ /* 0x000fe400078efcff */
[----:B------:R-:W-:-:S04]  /*23f80*/  @!P0 IADD3 R5, P1, P3, R5, UR10, R24 ;  /* 0x0000000a05058c10 */ /* 0x000fc8000fb3e018 */
[----:B------:R-:W-:Y:S02]  /*23f90*/  @!P0 IADD3.X R31, R31, UR9, R30, P1, P3 ;  /* 0x000000091f1f8c10 */ /* 0x000fe40008fe641e */
[----:B------:R-:W-:Y:S02]  /*23fa0*/  ISETP.LT.OR P1, PT, R28, 0x42, !P5 ;  /* 0x000000421c00780c */ /* 0x000fe40006f21670 */
[----:B0-----:R-:W-:-:S05]  /*23fb0*/  @!P0 IADD3 R6, P2, R5, R6, RZ ;  /* 0x0000000605068210 */ /* 0x001fca0007f5e0ff */
[----:B------:R-:W-:Y:S01]  /*23fc0*/  @!P0 IMAD.X R7, R31, 0x1, R7, P2 ;  /* 0x000000011f078824 */ /* 0x000fe200010e0607 */
[----:B------:R-:W-:Y:S01]  /*23fd0*/  ISETP.LT.OR P2, PT, R28, 0x49, !P5 ;  /* 0x000000491c00780c */ /* 0x000fe20006f41670 */
[----:B------:R-:W-:Y:S02]  /*23fe0*/  IMAD.U32 R9, RZ, RZ, UR12 ;  /* 0x0000000cff097e24 */ /* 0x000fe4000f8e00ff */
[----:B------:R-:W-:-:S03]  /*23ff0*/  IMAD.U32 R5, RZ, RZ, UR11 ;  /* 0x0000000bff057e24 */ /* 0x000fc6000f8e00ff */
[----:B------:R-:W-:Y:S01]  /*24000*/  @!P1 IADD3 R9, P3, P4, R9, UR10, R24 ;  /* 0x0000000a09099c10 */ /* 0x000fe2000fc7e018 */
[----:B------:R-:W-:-:S03]  /*24010*/  IMAD.U32 R74, RZ, RZ, UR11 ;  /* 0x0000000bff4a7e24 */ /* 0x000fc6000f8e00ff */
[----:B------:R-:W-:Y:S01]  /*24020*/  @!P1 IADD3.X R5, R5, UR9, R30, P3, P4 ;  /* 0x0000000905059c10 */ /* 0x000fe20009fe841e */
[----:B---3--:R-:W-:Y:S02]  /*24030*/  FMUL R31, R125, UR17 ;  /* 0x000000117d1f7c20 */ /* 0x008fe40008400000 */
[----:B------:R-:W3:Y:S03]  /*24040*/  LDL.LU R125, [R1+0x1f0] ;  /* 0x0001f000017d7983 */ /* 0x000ee60000300800 */
[----:B------:R-:W-:-:S05]  /*24050*/  F2FP.SATFINITE.E4M3.F32.PACK_AB_MERGE_C R31, RZ, R31, RZ ;  /* 0x0000001fff1f723e */ /* 0x000fca00048070ff */
[----:B------:R0:W-:Y:S02]  /*24060*/  @!P0 STG.E.U8 desc[UR24][R6.64+0x40], R31 ;  /* 0x0000401f06008986 */ /* 0x0001e4000c101118 */
[----:B0-----:R-:W0:Y:S01]  /*24070*/  @!P1 LDC.64 R6, c[0x0][0x5c0] ;  /* 0x00017000ff069b82 */ /* 0x001e220000000a00 */
[----:B------:R-:W-:-:S05]  /*24080*/  IMAD.U32 R31, RZ, RZ, UR12 ;  /* 0x0000000cff1f7e24 */ /* 0x000fca000f8e00ff */
[----:B------:R-:W-:-:S04]  /*24090*/  @!P2 IADD3 R31, P0, P3, R31, UR10, R24 ;  /* 0x0000000a1f1fac10 */ /* 0x000fc8000fb1e018 */
[----:B------:R-:W-:Y:S02]  /*240a0*/  @!P2 IADD3.X R74, R74, UR9, R30, P0, P3 ;  /* 0x000000094a4aac10 */ /* 0x000fe400087e641e */
[----:B0-----:R-:W-:-:S05]  /*240b0*/  @!P1 IADD3 R6, P0, R9, R6, RZ ;  /* 0x0000000609069210 */ /* 0x001fca0007f1e0ff */
[----:B------:R-:W-:Y:S02]  /*240c0*/  @!P1 IMAD.X R7, R5, 0x1, R7, P0 ;  /* 0x0000000105079824 */ /* 0x000fe400000e0607 */
[----:B----4-:R-:W-:-:S05]  /*240d0*/  FMUL R5, R126, UR17 ;  /* 0x000000117e057c20 */ /* 0x010fca0008400000 */
[----:B------:R-:W-:-:S05]  /*240e0*/  F2FP.SATFINITE.E4M3.F32.PACK_AB_MERGE_C R5, RZ, R5, RZ ;  /* 0x00000005ff05723e */ /* 0x000fca00048070ff */
[----:B------:R2:W-:Y:S02]  /*240f0*/  @!P1 STG.E.U8 desc[UR24][R6.64+0x41], R5 ;  /* 0x0000410506009986 */ /* 0x0005e4000c101118 */
[----:B--2---:R-:W-:Y:S02]  /*24100*/  FMUL R6, R124, UR17 ;  /* 0x000000117c067c20 */ /* 0x004fe40008400000 */
[----:B------:R-:W2:Y:S01]  /*24110*/  LDL.LU R124, [R1+0x1f4] ;  /* 0x0001f400017c7983 */ /* 0x000ea20000300800 */
[C---:B------:R-:W-:Y:S01]  /*24120*/  ISETP.LT.OR P0, PT, R28.reuse, 0x4a, !P5 ;  /* 0x0000004a1c00780c */ /* 0x040fe20006f01670 */
[----:B------:R-:W-:Y:S01]  /*24130*/  IMAD.U32 R9, RZ, RZ, UR12 ;  /* 0x0000000cff097e24 */ /* 0x000fe2000f8e00ff */
[----:B------:R-:W-:Y:S01]  /*24140*/  ISETP.LT.OR P6, PT, R28, 0x51, !P5 ;  /* 0x000000511c00780c */ /* 0x000fe20006fc1670 */
[----:B------:R-:W-:Y:S01]  /*24150*/  IMAD.U32 R75, RZ, RZ, UR11 ;  /* 0x0000000bff4b7e24 */ /* 0x000fe2000f8e00ff */
[----:B------:R-:W4:Y:S01]  /*24160*/  LDL.LU R126, [R1+0x1f8] ;  /* 0x0001f800017e7983 */ /* 0x000f220000300800 */
[----:B------:R-:W-:-:S08]  /*24170*/  IMAD.U32 R5, RZ, RZ, UR12 ;  /* 0x0000000cff057e24 */ /* 0x000fd0000f8e00ff */
[----:B------:R-:W-:-:S04]  /*24180*/  @!P0 IADD3 R9, P3, P4, R9, UR10, R24 ;  /* 0x0000000a09098c10 */ /* 0x000fc8000fc7e018 */
[----:B------:R-:W-:Y:S02]  /*24190*/  @!P0 IADD3.X R75, R75, UR9, R30, P3, P4 ;  /* 0x000000094b4b8c10 */ /* 0x000fe40009fe841e */
[----:B------:R-:W-:Y:S01]  /*241a0*/  LOP3.LUT P4, RZ, R4, 0x400000, RZ, 0xc0, !PT ;  /* 0x0040000004ff7812 */ /* 0x000fe2000788c0ff */
[----:B------:R-:W-:Y:S01]  /*241b0*/  IMAD.U32 R78, RZ, RZ, UR11 ;  /* 0x0000000bff4e7e24 */ /* 0x000fe2000f8e00ff */
[----:B------:R-:W-:Y:S02]  /*241c0*/  LOP3.LUT R0, R0, 0xfff7ffff, RZ, 0xc0, !PT ;  /* 0xfff7ffff00007812 */ /* 0x000fe400078ec0ff */
[----:B------:R-:W-:Y:S02]  /*241d0*/  @!P6 IADD3 R5, P1, P3, R5, UR10, R24 ;  /* 0x0000000a0505ec10 */ /* 0x000fe4000fb3e018 */
[----:B------:R-:W-:Y:S02]  /*241e0*/  F2FP.SATFINITE.E4M3.F32.PACK_AB_MERGE_C R6, RZ, R6, RZ ;  /* 0x00000006ff06723e */ /* 0x000fe400048070ff */
[----:B------:R-:W-:-:S02]  /*241f0*/  @P0 LOP3.LUT R0, R0, 0x80000, RZ, 0xfc, !PT ;  /* 0x0008000000000812 */ /* 0x000fc400078efcff */
[----:B------:R-:W-:Y:S02]  /*24200*/  LOP3.LUT P0, RZ, R4, 0x800000, RZ, 0xc0, !PT ;  /* 0x0080000004ff7812 */ /* 0x000fe4000780c0ff */
[----:B------:R-:W-:Y:S01]  /*24210*/  @!P6 IADD3.X R78, R78, UR9, R30, P1, P3 ;  /* 0x000000094e4eec10 */ /* 0x000fe20008fe641e */
[----:B------:R3:W-:Y:S01]  /*24220*/  @!P4 STG.E.U8 desc[UR24][R94.64+0x48], R6 ;  /* 0x000048065e00c986 */ /* 0x0007e2000c101118 */
[----:B------:R-:W-:Y:S01]  /*24230*/  ISETP.LT.OR P1, PT, R28, 0x52, !P5 ;  /* 0x000000521c00780c */ /* 0x000fe20006f21670 */
[----:B------:R-:W-:Y:S01]  /*24240*/  IMAD.U32 R79, RZ, RZ, UR12 ;  /* 0x0000000cff4f7e24 */ /* 0x000fe2000f8e00ff */
[----:B------:R-:W-:Y:S01]  /*24250*/  LOP3.LUT R0, R0, 0xfffbffff, RZ, 0xc0, !PT ;  /* 0xfffbffff00007812 */ /* 0x000fe200078ec0ff */
[----:B------:R-:W-:-:S10]  /*24260*/  IMAD.U32 R80, RZ, RZ, UR11 ;  /* 0x0000000bff507e24 */ /* 0x000fd4000f8e00ff */
[----:B------:R-:W-:Y:S02]  /*24270*/  @!P1 IADD3 R79, P3, P4, R79, UR10, R24 ;  /* 0x0000000a4f4f9c10 */ /* 0x000fe4000fc7e018 */
[----:B------:R-:W-:Y:S02]  /*24280*/  @P1 LOP3.LUT R0, R0, 0x40000, RZ, 0xfc, !PT ;  /* 0x0004000000001812 */ /* 0x000fe400078efcff */
[----:B------:R-:W-:Y:S02]  /*24290*/  @!P1 IADD3.X R80, R80, UR9, R30, P3, P4 ;  /* 0x0000000950509c10 */ /* 0x000fe40009fe841e */
[----:B------:R-:W-:Y:S01]  /*242a0*/  ISETP.LT.OR P1, PT, R28, 0x59, !P5 ;  /* 0x000000591c00780c */ /* 0x000fe20006f21670 */
[----:B------:R-:W-:Y:S01]  /*242b0*/  IMAD.U32 R84, RZ, RZ, UR12 ;  /* 0x0000000cff547e24 */ /* 0x000fe2000f8e00ff */
[----:B------:R-:W-:Y:S01]  /*242c0*/  LOP3.LUT R4, R4, 0xfffffff7, RZ, 0xc0, !PT ;  /* 0xfffffff704047812 */ /* 0x000fe200078ec0ff */
[----:B------:R-:W-:-:S10]  /*242d0*/  IMAD.U32 R88, RZ, RZ, UR11 ;  /* 0x0000000bff587e24 */ /* 0x000fd4000f8e00ff */
[----:B------:R-:W-:Y:S02]  /*242e0*/  @!P1 IADD3 R84, P3, P4, R84, UR10, R24 ;  /* 0x0000000a54549c10 */ /* 0x000fe4000fc7e018 */
[----:B------:R-:W-:Y:S02]  /*242f0*/  @P1 LOP3.LUT R4, R4, 0x8, RZ, 0xfc, !PT ;  /* 0x0000000804041812 */ /* 0x000fe400078efcff */
[----:B------:R-:W-:Y:S01]  /*24300*/  @!P1 IADD3.X R88, R88, UR9, R30, P3, P4 ;  /* 0x0000000958589c10 */ /* 0x000fe20009fe841e */
[----:B---3--:R-:W-:Y:S02]  /*24310*/  FMUL R6, R125, UR17 ;  /* 0x000000117d067c20 */ /* 0x008fe40008400000 */
[----:B------:R-:W3:Y:S03]  /*24320*/  LDL.LU R125, [R1+0x1fc] ;  /* 0x0001fc00017d7983 */ /* 0x000ee60000300800 */
[----:B------:R-:W-:-:S05]  /*24330*/  F2FP.SATFINITE.E4M3.F32.PACK_AB_MERGE_C R6, RZ, R6, RZ ;  /* 0x00000006ff06723e */ /* 0x000fca00048070ff */
[----:B------:R0:W-:Y:S02]  /*24340*/  @!P0 STG.E.U8 desc[UR24][R92.64+0x49], R6 ;  /* 0x000049065c008986 */ /* 0x0001e4000c101118 */
[----:B0-----:R-:W0:Y:S02]  /*24350*/  @!P2 LDC.64 R6, c[0x0][0x5c0] ;  /* 0x00017000ff06ab82 */ /* 0x001e240000000a00 */
[----:B0-----:R-:W-:Y:S01]  /*24360*/  @!P2 IADD3 R6, P1, R31, R6, RZ ;  /* 0x000000061f06a210 */ /* 0x001fe20007f3e0ff */
[----:B--2---:R-:W-:Y:S02]  /*24370*/  FMUL R31, R124, UR17 ;  /* 0x000000117c1f7c20 */ /* 0x004fe40008400000 */
[----:B------:R-:W2:Y:S01]  /*24380*/  LDL.LU R124, [R1+0x200] ;  /* 0x00020000017c7983 */ /* 0x000ea20000300800 */
[----:B------:R-:W-:Y:S01]  /*24390*/  ISETP.LT.OR P0, PT, R28, 0x5a, !P5 ;  /* 0x0000005a1c00780c */ /* 0x000fe20006f01670 */
[----:B------:R-:W-:Y:S01]  /*243a0*/  IMAD.U32 R81, RZ, RZ, UR12 ;  /* 0x0000000cff517e24 */ /* 0x000fe2000f8e00ff */
[----:B------:R-:W-:Y:S01]  /*243b0*/  LOP3.LUT R4, R4, 0xffffffef, RZ, 0xc0, !PT ;  /* 0xffffffef04047812 */ /* 0x000fe200078ec0ff */
[----:B------:R-:W-:-:S10]  /*243c0*/  IMAD.U32 R86, RZ, RZ, UR11 ;  /* 0x0000000bff567e24 */ /* 0x000fd4000f8e00ff */
[----:B------:R-:W-:Y:S02]  /*243d0*/  @!P0 IADD3 R81, P3, P4, R81, UR10, R24 ;  /* 0x0000000a51518c10 */ /* 0x000fe4000fc7e018 */
[----:B------:R-:W-:Y:S02]  /*243e0*/  @P0 LOP3.LUT R4, R4, 0x10, RZ, 0xfc, !PT ;  /* 0x0000001004040812 */ /* 0x000fe400078efcff */
[----:B------:R-:W-:Y:S02]  /*243f0*/  @!P0 IADD3.X R86, R86, UR9, R30, P3, P4 ;  /* 0x0000000956568c10 */ /* 0x000fe40009fe841e */
[----:B------:R-:W-:Y:S01]  /*24400*/  LOP3.LUT P0, RZ, R0, 0x80000, RZ, 0xc0, !PT ;  /* 0x0008000000ff7812 */ /* 0x000fe2000780c0ff */
[----:B------:R-:W-:Y:S01]  /*24410*/  @!P2 IMAD.X R7, R74, 0x1, R7, P1 ;  /* 0x000000014a07a824 */ /* 0x000fe200008e0607 */
[----:B------:R-:W-:-:S05]  /*24420*/  F2FP.SATFINITE.E4M3.F32.PACK_AB_MERGE_C R31, RZ, R31, RZ ;  /* 0x0000001fff1f723e */ /* 0x000fca00048070ff */
[----:B------:R0:W-:Y:S01]  /*24430*/  @!P2 STG.E.U8 desc[UR24][R6.64+0x48], R31 ;  /* 0x0000481f0600a986 */ /* 0x0001e2000c101118 */
[----:B------:R-:W-:-:S05]  /*24440*/  ISETP.LT.OR P1, PT, R28, 0x61, !P5 ;  /* 0x000000611c00780c */ /* 0x000fca0006f21670 */
[----:B0-----:R-:W0:Y:S01]  /*24450*/  @!P0 LDC.64 R6, c[0x0][0x5c0] ;  /* 0x00017000ff068b82 */ /* 0x001e220000000a00 */
[----:B------:R-:W-:Y:S02]  /*24460*/  IMAD.U32 R74, RZ, RZ, UR12 ;  /* 0x0000000cff4a7e24 */ /* 0x000fe4000f8e00ff */
[----:B------:R-:W-:-:S05]  /*24470*/  IMAD.U32 R83, RZ, RZ, UR11 ;  /* 0x0000000bff537e24 */ /* 0x000fca000f8e00ff */
[----:B------:R-:W-:-:S04]  /*24480*/  @!P1 IADD3 R74, P2, P3, R74, UR10, R24 ;  /* 0x0000000a4a4a9c10 */ /* 0x000fc8000fb5e018 */
[----:B------:R-:W-:Y:S02]  /*24490*/  @!P1 IADD3.X R83, R83, UR9, R30, P2, P3 ;  /* 0x0000000953539c10 */ /* 0x000fe400097e641e */
[----:B0-----:R-:W-:Y:S01]  /*244a0*/  @!P0 IADD3 R6, P2, R9, R6, RZ ;  /* 0x0000000609068210 */ /* 0x001fe20007f5e0ff */
[----:B----4-:R-:W-:Y:S02]  /*244b0*/  FMUL R9, R126, UR17 ;  /* 0x000000117e097c20 */ /* 0x010fe40008400000 */
[----:B------:R-:W4:Y:S01]  /*244c0*/  LDL.LU R126, [R1+0x204] ;  /* 0x00020400017e7983 */ /* 0x000f220000300800 */
[----:B------:R-:W-:Y:S01]  /*244d0*/  ISETP.LT.OR P4, PT, R28, 0x62, !P5 ;  /* 0x000000621c00780c */ /* 0x000fe20006f81670 */
[----:B------:R-:W-:Y:S01]  /*244e0*/  IMAD.U32 R31, RZ, RZ, UR12 ;  /* 0x0000000cff1f7e24 */ /* 0x000fe2000f8e00ff */
[----:B------:R-:W-:Y:S01]  /*244f0*/  LOP3.LUT R4, R4, 0xffffffdf, RZ, 0xc0, !PT ;  /* 0xffffffdf04047812 */ /* 0x000fe200078ec0ff */
[----:B------:R-:W-:Y:S01]  /*24500*/  @!P0 IMAD.X R7, R75, 0x1, R7, P2 ;  /* 0x000000014b078824 */ /* 0x000fe200010e0607 */
[----:B------:R-:W-:Y:S01]  /*24510*/  LOP3.LUT R0, R0, 0xfffeffff, RZ, 0xc0, !PT ;  /* 0xfffeffff00007812 */ /* 0x000fe200078ec0ff */
[----:B------:R-:W-:Y:S01]  /*24520*/  IMAD.U32 R82, RZ, RZ, UR11 ;  /* 0x0000000bff527e24 */ /* 0x000fe2000f8e00ff */
[----:B------:R-:W-:-:S02]  /*24530*/  @P1 LOP3.LUT R4, R4, 0x20, RZ, 0xfc, !PT ;  /* 0x0000002004041812 */ /* 0x000fc400078efcff */
[----:B------:R-:W-:-:S05]  /*24540*/  F2FP.SATFINITE.E4M3.F32.PACK_AB_MERGE_C R9, RZ, R9, RZ ;  /* 0x00000009ff09723e */ /* 0x000fca00048070ff */
[----:B------:R-:W-:Y:S02]  /*24550*/  @!P4 IADD3 R31, P2, P3, R31, UR10, R24 ;  /* 0x0000000a1f1fcc10 */ /* 0x000fe4000fb5e018 */
[----:B------:R-:W-:Y:S02]  /*24560*/  @P4 LOP3.LUT R0, R0, 0x10000, RZ, 0xfc, !PT ;  /* 0x0001000000004812 */ /* 0x000fe400078efcff */
[----:B------:R-:W-:Y:S02]  /*24570*/  @!P4 IADD3.X R82, R82, UR9, R30, P2, P3 ;  /* 0x000000095252cc10 */ /* 0x000fe400097e641e */
[----:B------:R-:W-:Y:S01]  /*24580*/  LOP3.LUT P4, RZ, R4, 0x800, RZ, 0xc0, !PT ;  /* 0x0000080004ff7812 */ /* 0x000fe2000788c0ff */
[----:B------:R3:W-:Y:S02]  /*24590*/  @!P0 STG.E.U8 desc[UR24][R6.64+0x49], R9 ;  /* 0x0000490906008986 */ /* 0x0007e4000c101118 */
[----:B---3--:R-:W-:Y:S02]  /*245a0*/  FMUL R6, R125, UR17 ;  /* 0x000000117d067c20 */ /* 0x008fe40008400000 */
[----:B------:R-:W3:Y:S03]  /*245b0*/  LDL.LU R125, [R1+0x208] ;  /* 0x00020800017d7983 */ /* 0x000ee60000300800 */
[----:B------:R-:W-:-:S05]  /*245c0*/  F2FP.SATFINITE.E4M3.F32.PACK_AB_MERGE_C R6, RZ, R6, RZ ;  /* 0x00000006ff06723e */ /* 0x000fca00048070ff */
[----:B------:R2:W-:Y:S02]  /*245d0*/  @!P4 STG.E.U8 desc[UR24][R104.64+0x50], R6 ;  /* 0x000050066800c986 */ /* 0x0005e4000c101118 */
[----:B--2---:R-:W-:Y:S02]  /*245e0*/  FMUL R6, R124, UR17 ;  /* 0x000000117c067c20 */ /* 0x004fe40008400000 */
[----:B------:R-:W2:Y:S04]  /*245f0*/  LDL.LU R124, [R1+0x20c] ;  /* 0x00020c00017c7983 */ /* 0x000ea80000300800 */
[----:B------:R-:W2:Y:S01]  /*24600*/  LDL.LU R127, [R1+0x210] ;  /* 0x00021000017f7983 */ /* 0x000ea20000300800 */
[----:B------:R-:W-:Y:S01]  /*24610*/  ISETP.LT.OR P3, PT, R28, 0x69, !P5 ;  /* 0x000000691c00780c */ /* 0x000fe20006f61670 */
[----:B------:R-:W-:-:S02]  /*24620*/  IMAD.U32 R75, RZ, RZ, UR12 ;  /* 0x0000000cff4b7e24 */ /* 0x000fc4000f8e00ff */
[----:B------:R-:W-:-:S10]  /*24630*/  IMAD.U32 R85, RZ, RZ, UR11 ;  /* 0x0000000bff557e24 */ /* 0x000fd4000f8e00ff */
[----:B------:R-:W-:-:S04]  /*24640*/  @!P3 IADD3 R75, P0, P2, R75, UR10, R24 ;  /* 0x0000000a4b4bbc10 */ /* 0x000fc8000fa1e018 */
[----:B------:R-:W-:Y:S02]  /*24650*/  @!P3 IADD3.X R85, R85, UR9, R30, P0, P2 ;  /* 0x000000095555bc10 */ /* 0x000fe400087e441e */
[----:B------:R-:W-:Y:S01]  /*24660*/  ISETP.LT.OR P2, PT, R28, 0x6a, !P5 ;  /* 0x0000006a1c00780c */ /* 0x000fe20006f41670 */
[----:B------:R-:W-:Y:S01]  /*24670*/  IMAD.U32 R87, RZ, RZ, UR12 ;  /* 0x0000000cff577e24 */ /* 0x000fe2000f8e00ff */
[----:B------:R-:W-:Y:S01]  /*24680*/  LOP3.LUT R0, R0, 0xffffbfff, RZ, 0xc0, !PT ;  /* 0xffffbfff00007812 */ /* 0x000fe200078ec0ff */
[----:B------:R-:W-:-:S03]  /*24690*/  IMAD.U32 R89, RZ, RZ, UR11 ;  /* 0x0000000bff597e24 */ /* 0x000fc6000f8e00ff */
[----:B------:R-:W-:Y:S02]  /*246a0*/  @P3 LOP3.LUT R0, R0, 0x4000, RZ, 0xfc, !PT ;  /* 0x0000400000003812 */ /* 0x000fe400078efcff */
[----:B------:R-:W-:-:S05]  /*246b0*/  LOP3.LUT P1, RZ, R4, 0x1000000, RZ, 0xc0, !PT ;  /* 0x0100000004ff7812 */ /* 0x000fca000782c0ff */
[----:B------:R-:W-:-:S04]  /*246c0*/  @!P2 IADD3 R87, P3, P0, R87, UR10, R24 ;  /* 0x0000000a5757ac10 */ /* 0x000fc8000f87e018 */
[----:B------:R-:W-:Y:S02]  /*246d0*/  @!P2 IADD3.X R89, R89, UR9, R30, P3, P0 ;  /* 0x000000095959ac10 */ /* 0x000fe40009fe041e */
[----:B------:R-:W-:Y:S01]  /*246e0*/  ISETP.LT.OR P3, PT, R28, 0x71, !P5 ;  /* 0x000000711c00780c */ /* 0x000fe20006f61670 */
[----:B------:R-:W-:Y:S01]  /*246f0*/  IMAD.U32 R93, RZ, RZ, UR12 ;  /* 0x0000000cff5d7e24 */ /* 0x000fe2000f8e00ff */
[----:B------:R-:W-:Y:S02]  /*24700*/  F2FP.SATFINITE.E4M3.F32.PACK_AB_MERGE_C R6, RZ, R6, RZ ;  /* 0x00000006ff06723e */ /* 0x000fe400048070ff */
[----:B------:R-:W-:Y:S01]  /*24710*/  LOP3.LUT R0, R0, 0xffff7fff, RZ, 0xc0, !PT ;  /* 0xffff7fff00007812 */ /* 0x000fe200078ec0ff */
[----:B------:R-:W-:Y:S02]  /*24720*/  IMAD.U32 R95, RZ, RZ, UR11 ;  /* 0x0000000bff5f7e24 */ /* 0x000fe4000f8e00ff */
[----:B------:R0:W-:Y:S01]  /*24730*/  @!P1 STG.E.U8 desc[UR24][R112.64+0x51], R6 ;  /* 0x0000510670009986 */ /* 0x0001e2000c101118 */
[----:B------:R-:W-:-:S05]  /*24740*/  @P2 LOP3.LUT R0, R0, 0x8000, RZ, 0xfc, !PT ;  /* 0x0000800000002812 */ /* 0x000fca00078efcff */
[----:B------:R-:W-:Y:S01]  /*24750*/  @!P3 IADD3 R93, P2, P0, R93, UR10, R24 ;  /* 0x0000000a5d5dbc10 */ /* 0x000fe2000f85e018 */
[----:B0-----:R-:W0:Y:S03]  /*24760*/  @!P6 LDC.64 R6, c[0x0][0x5c0] ;  /* 0x00017000ff06eb82 */ /* 0x001e260000000a00 */
[----:B------:R-:W-:Y:S02]  /*24770*/  @!P3 IADD3.X R95, R95, UR9, R30, P2, P0 ;  /* 0x000000095f5fbc10 */ /* 0x000fe400097e041e */
[----:B------:R-:W-:Y:S01]  /*24780*/  ISETP.LT.OR P0, PT, R28, 0x72, !P5 ;  /* 0x000000721c00780c */ /* 0x000fe20006f01670 */
[----:B------:R-:W-:Y:S02]  /*24790*/  IMAD.U32 R91, RZ, RZ, UR12 ;  /* 0x0000000cff5b7e24 */ /* 0x000fe4000f8e00ff */
[----:B------:R-:W-:Y:S01]  /*247a0*/  IMAD.U32 R94, RZ, RZ, UR11 ;  /* 0x0000000bff5e7e24 */ /* 0x000fe2000f8e00ff */
[----:B------:R-:W-:-:S04]  /*247b0*/  LOP3.LUT R4, R4, 0xffffffbf, RZ, 0xc0, !PT ;  /* 0xffffffbf04047812 */ /* 0x000fc800078ec0ff */
[----:B------:R-:W-:-:S05]  /*247c0*/  @P3 LOP3.LUT R4, R4, 0x40, RZ, 0xfc, !PT ;  /* 0x0000004004043812 */ /* 0x000fca00078efcff */
[----:B------:R-:W-:-:S04]  /*247d0*/  @!P0 IADD3 R91, P4, P1, R91, UR10, R24 ;  /* 0x0000000a5b5b8c10 */ /* 0x000fc8000f99e018 */
[----:B------:R-:W-:Y:S02]  /*247e0*/  @!P0 IADD3.X R94, R94, UR9, R30, P4, P1 ;  /* 0x000000095e5e8c10 */ /* 0x000fe4000a7e241e */
[----:B------:R-:W-:Y:S02]  /*247f0*/  LOP3.LUT P1, RZ, R0, 0x40000, RZ, 0xc0, !PT ;  /* 0x0004000000ff7812 */ /* 0x000fe4000782c0ff */
[----:B0-----:R-:W-:Y:S01]  /*24800*/  @!P6 IADD3 R6, P3, R5, R6, RZ ;  /* 0x000000060506e210 */ /* 0x001fe20007f7e0ff */
[----:B----4-:R-:W-:-:S04]  /*24810*/  FMUL R5, R126, UR17 ;  /* 0x000000117e057c20 */ /* 0x010fc80008400000 */
[----:B------:R-:W-:Y:S01]  /*24820*/  @!P6 IMAD.X R7, R78, 0x1, R7, P3 ;  /* 0x000000014e07e824 */ /* 0x000fe200018e0607 */
[----:B------:R-:W-:-:S05]  /*24830*/  F2FP.SATFINITE.E4M3.F32.PACK_AB_MERGE_C R5, RZ, R5, RZ ;  /* 0x00000005ff05723e */ /* 0x000fca00048070ff */
[----:B------:R0:W-:Y:S01]  /*24840*/  @!P6 STG.E.U8 desc[UR24][R6.64+0x50], R5 ;  /* 0x000050050600e986 */ /* 0x0001e2000c101118 */
[----:B------:R-:W-:Y:S01]  /*24850*/  ISETP.LT.OR P3, PT, R28, 0x79, !P5 ;  /* 0x000000791c00780c */ /* 0x000fe20006f61670 */
[----:B0-----:R-:W0:Y:S01]  /*24860*/  @!P1 LDC.64 R6, c[0x0][0x5c0] ;  /* 0x00017000ff069b82 */ /* 0x001e220000000a00 */
[----:B------:R-:W-:Y:S01]  /*24870*/  LOP3.LUT R0, R0, 0xffffdfff, RZ, 0xc0, !PT ;  /* 0xffffdfff00007812 */ /* 0x000fe200078ec0ff */
[----:B------:R-:W-:Y:S02]  /*24880*/  IMAD.U32 R90, RZ, RZ, UR12 ;  /* 0x0000000cff5a7e24 */ /* 0x000fe4000f8e00ff */
[----:B------:R-:W-:Y:S01]  /*24890*/  IMAD.U32 R92, RZ, RZ, UR11 ;  /* 0x0000000bff5c7e24 */ /* 0x000fe2000f8e00ff */
[----:B------:R-:W-:-:S07]  /*248a0*/  @P0 LOP3.LUT R0, R0, 0x2000, RZ, 0xfc, !PT ;  /* 0x0000200000000812 */ /* 0x000fce00078efcff */
[----:B------:R-:W-:-:S04]  /*248b0*/  @!P3 IADD3 R90, P0, P6, R90, UR10, R24 ;  /* 0x0000000a5a5abc10 */ /* 0x000fc8000fe1e018 */
[----:B------:R-:W-:Y:S02]  /*248c0*/  @!P3 IADD3.X R92, R92, UR9, R30, P0, P6 ;  /* 0x000000095c5cbc10 */ /* 0x000fe400087ec41e */
[----:B0-----:R-:W-:-:S05]  /*248d0*/  @!P1 IADD3 R6, P6, R79, R6, RZ ;  /* 0x000000064f069210 */ /* 0x001fca0007fde0ff */
[----:B------:R-:W-:Y:S02]  /*248e0*/  @!P1 IMAD.X R7, R80, 0x1, R7, P6 ;  /* 0x0000000150079824 */ /* 0x000fe400030e0607 */
[----:B---3--:R-:W-:-:S05]  /*248f0*/  FMUL R5, R125, UR17 ;  /* 0x000000117d057c20 */ /* 0x008fca0008400000 */
[----:B------:R-:W-:-:S05]  /*24900*/  F2FP.SATFINITE.E4M3.F32.PACK_AB_MERGE_C R5, RZ, R5, RZ ;  /* 0x00000005ff05723e */ /* 0x000fca00048070ff */
[----:B------:R2:W-:Y:S02]  /*24910*/  @!P1 STG.E.U8 desc[UR24][R6.64+0x51], R5 ;  /* 0x0000510506009986 */ /* 0x0005e4000c101118 */
[----:B--2---:R-:W-:Y:S02]  /*24920*/  FMUL R5, R124, UR17 ;  /* 0x000000117c057c20 */ /* 0x004fe40008400000 */
[----:B------:R-:W2:Y:S01]  /*24930*/  LDL.LU R124, [R1+0x214] ;  /* 0x00021400017c7983 */ /* 0x000ea20000300800 */
[----:B------:R-:W-:-:S03]  /*24940*/  FMUL R6, R127, UR17 ;  /* 0x000000117f067c20 */ /* 0x000fc60008400000 */
[----:B------:R-:W3:Y:S01]  /*24950*/  LDL.LU R127, [R1+0x218] ;  /* 0x00021800017f7983 */ /* 0x000ee20000300800 */
[----:B------:R-:W-:Y:S02]  /*24960*/  ISETP.LT.OR P0, PT, R28, 0x7a, !P5 ;  /* 0x0000007a1c00780c */ /* 0x000fe40006f01670 */
[C---:B------:R-:W-:Y:S01]  /*24970*/  LOP3.LUT P2, RZ, R4.reuse, 0x400, RZ, 0xc0, !PT ;  /* 0x0000040004ff7812 */ /* 0x040fe2000784c0ff */
[----:B------:R-:W-:Y:S01]  /*24980*/  IMAD.U32 R78, RZ, RZ, UR12 ;  /* 0x0000000cff4e7e24 */ /* 0x000fe2000f8e00ff */
[----:B------:R-:W-:Y:S01]  /*24990*/  LOP3.LUT R4, R4, 0xffdfffff, RZ, 0xc0, !PT ;  /* 0xffdfffff04047812 */ /* 0x000fe200078ec0ff */
[----:B------:R-:W-:Y:S01]  /*249a0*/  IMAD.U32 R104, RZ, RZ, UR11 ;  /* 0x0000000bff687e24 */ /* 0x000fe2000f8e00ff */
[----:B------:R-:W-:Y:S01]  /*249b0*/  ISETP.GE.AND P1, PT, R29, 0x109, PT ;  /* 0x000001091d00780c */ /* 0x000fe20003f26270 */
[----:B------:R-:W-:Y:S01]  /*249c0*/  IMAD.U32 R9, RZ, RZ, UR19 ;  /* 0x00000013ff097e24 */ /* 0x000fe2000f8e00ff */
[----:B------:R-:W-:Y:S01]  /*249d0*/  @P3 LOP3.LUT R4, R4, 0x200000, RZ, 0xfc, !PT ;  /* 0x0020000004043812 */ /* 0x000fe200078efcff */
[----:B------:R-:W4:Y:S03]  /*249e0*/  LDL.LU R129, [R1+0x21c] ;  /* 0x00021c0001817983 */ /* 0x000f260000300800 */
[C---:B------:R-:W-:Y:S01]  /*249f0*/  LOP3.LUT P3, RZ, R4.reuse, 0x2000000, RZ, 0xc0, !PT ;  /* 0x0200000004ff7812 */ /* 0x040fe2000786c0ff */
[----:B------:R-:W4:Y:S01]  /*24a00*/  LDL.LU R128, [R1+0x220] ;  /* 0x0002200001807983 */ /* 0x000f220000300800 */
[----:B------:R-:W-:-:S02]  /*24a10*/  LOP3.LUT R4, R4, 0xfeffffff, RZ, 0xc0, !PT ;  /* 0xfeffffff04047812 */ /* 0x000fc400078ec0ff */
[----:B------:R-:W-:Y:S02]  /*24a20*/  @!P0 IADD3 R78, P5, P6, R78, UR10, R24 ;  /* 0x0000000a4e4e8c10 */ /* 0x000fe4000febe018 */
[----:B------:R-:W-:Y:S02]  /*24a30*/  @P0 LOP3.LUT R4, R4, 0x1000000, RZ, 0xfc, !PT ;  /* 0x0100000004040812 */ /* 0x000fe400078efcff */
[----:B------:R-:W-:Y:S02]  /*24a40*/  @!P0 IADD3.X R104, R104, UR9, R30, P5, P6 ;  /* 0x0000000968688c10 */ /* 0x000fe4000afec41e */
[----:B------:R-:W-:Y:S02]  /*24a50*/  ISETP.LT.OR P0, PT, R28, 0x1, !P1 ;  /* 0x000000011c00780c */ /* 0x000fe40004f01670 */
[----:B------:R-:W-:-:S05]  /*24a60*/  F2FP.SATFINITE.E4M3.F32.PACK_AB_MERGE_C R5, RZ, R5, RZ ;  /* 0x00000005ff05723e */ /* 0x000fca00048070ff */
[----:B------:R0:W-:Y:S01]  /*24a70*/  @!P2 STG.E.U8 desc[UR24][R118.64+0x58], R5 ;  /* 0x000058057600a986 */ /* 0x0001e2000c101118 */
[C---:B------:R-:W-:Y:S02]  /*24a80*/  LOP3.LUT P4, RZ, R4.reuse, 0x10, RZ, 0xc0, !PT ;  /* 0x0000001004ff7812 */ /* 0x040fe4000788c0ff */
[----:B------:R-:W-:Y:S01]  /*24a90*/  LOP3.LUT R4, R4, 0xefffffff, RZ, 0xc0, !PT ;  /* 0xefffffff04047812 */ /* 0x000fe200078ec0ff */
[----:B0-----:R-:W-:-:S03]  /*24aa0*/  IMAD.U32 R5, RZ, RZ, UR6 ;  /* 0x00000006ff057e24 */ /* 0x001fc6000f8e00ff */
[----:B------:R-:W-:Y:S02]  /*24ab0*/  @P0 LOP3.LUT R4, R4, 0x10000000, RZ, 0xfc, !PT ;  /* 0x1000000004040812 */ /* 0x000fe400078efcff */
[----:B------:R-:W-:-:S04]  /*24ac0*/  @!P0 IADD3 R125, P5, P6, R24, UR12, R5 ;  /* 0x0000000c187d8c10 */ /* 0x000fc8000febe005 */
[----:B------:R-:W-:Y:S02]  /*24ad0*/  @!P0 IADD3.X R126, R30, UR11, R9, P5, P6 ;  /* 0x0000000b1e7e8c10 */ /* 0x000fe4000afec409 */
[----:B------:R-:W-:Y:S02]  /*24ae0*/  ISETP.LT.OR P0, PT, R28, 0x2, !P1 ;  /* 0x000000021c00780c */ /* 0x000fe40004f01670 */
[----:B------:R-:W-:-:S11]  /*24af0*/  LOP3.LUT R4, R4, 0xf7ffffff, RZ, 0xc0, !PT ;  /* 0xf7ffffff04047812 */ /* 0x000fd600078ec0ff */
[----:B------:R-:W-:Y:S02]  /*24b00*/  @!P0 IADD3 R131, P5, P6, R24, UR12, R5 ;  /* 0x0000000c18838c10 */ /* 0x000fe4000febe005 */
[----:B------:R-:W-:Y:S02]  /*24b10*/  @P0 LOP3.LUT R4, R4, 0x8000000, RZ, 0xfc, !PT ;  /* 0x0800000004040812 */ /* 0x000fe400078efcff */
[----:B------:R-:W-:Y:S02]  /*24b20*/  @!P0 IADD3.X R136, R30, UR11, R9, P5, P6 ;  /* 0x0000000b1e888c10 */ /* 0x000fe4000afec409 */
[----:B------:R-:W-:Y:S02]  /*24b30*/  LOP3.LUT P0, RZ, R8, 0x1000, RZ, 0xc0, !PT ;  /* 0x0000100008ff7812 */ /* 0x000fe4000780c0ff */
[----:B------:R-:W-:Y:S02]  /*24b40*/  LOP3.LUT R0, R0, 0xfffdffff, RZ, 0xc0, !PT ;  /* 0xfffdffff00007812 */ /* 0x000fe400078ec0ff */
[----:B------:R-:W-:-:S09]  /*24b50*/  F2FP.SATFINITE.E4M3.F32.PACK_AB_MERGE_C R6, RZ, R6, RZ ;  /* 0x00000006ff06723e */ /* 0x000fd200048070ff */
[----:B------:R-:W-:Y:S02]  /*24b60*/  @P0 LOP3.LUT R0, R0, 0x20000, RZ, 0xfc, !PT ;  /* 0x0002000000000812 */ /* 0x000fe400078efcff */
[----:B------:R-:W-:Y:S01]  /*24b70*/  LOP3.LUT P0, RZ, R4, 0x8, RZ, 0xc0, !PT ;  /* 0x0000000804ff7812 */ /* 0x000fe2000780c0ff */
[----:B------:R0:W-:-:S12]  /*24b80*/  @!P3 STG.E.U8 desc[UR24][R114.64+0x59], R6 ;  /* 0x000059067200b986 */ /* 0x0001d8000c101118 */
[----:B0-----:R-:W0:Y:S02]  /*24b90*/  @!P0 LDC.64 R6, c[0x0][0x5c0] ;  /* 0x00017000ff068b82 */ /* 0x001e240000000a00 */
[----:B0-----:R-:W-:-:S05]  /*24ba0*/  @!P0 IADD3 R6, P2, R84, R6, RZ ;  /* 0x0000000654068210 */ /* 0x001fca0007f5e0ff */
[----:B------:R-:W-:Y:S02]  /*24bb0*/  @!P0 IMAD.X R7, R88, 0x1, R7, P2 ;  /* 0x0000000158078824 */ /* 0x000fe400010e0607 */
[----:B--2---:R-:W-:-:S05]  /*24bc0*/  FMUL R79, R124, UR17 ;  /* 0x000000117c4f7c20 */ /* 0x004fca0008400000 */
[----:B------:R-:W-:-:S05]  /*24bd0*/  F2FP.SATFINITE.E4M3.F32.PACK_AB_MERGE_C R79, RZ, R79, RZ ;  /* 0x0000004fff4f723e */ /* 0x000fca00048070ff */
[----:B------:R3:W-:Y:S02]  /*24be0*/  @!P0 STG.E.U8 desc[UR24][R6.64+0x58], R79 ;  /* 0x0000584f06008986 */ /* 0x0007e4000c101118 */
[----:B---3--:R-:W-:Y:S01]  /*24bf0*/  FMUL R79, R127, UR17 ;  /* 0x000000117f4f7c20 */ /* 0x008fe20008400000 */
[C---:B------:R-:W-:Y:S01]  /*24c00*/  ISETP.LT.OR P3, PT, R28.reuse, 0x9, !P1 ;  /* 0x000000091c00780c */ /* 0x040fe20004f61670 */
[----:B------:R-:W2:Y:S01]  /*24c10*/  LDL.LU R127, [R1+0x224] ;  /* 0x00022400017f7983 */ /* 0x000ea20000300800 */
[----:B------:R-:W0:Y:S03]  /*24c20*/  @!P4 LDC.64 R6, c[0x0][0x5c0] ;  /* 0x00017000ff06cb82 */ /* 0x000e260000000a00 */
[----:B------:R-:W3:Y:S04]  /*24c30*/  LDL.LU R140, [R1+0x228] ;  /* 0x00022800018c7983 */ /* 0x000ee80000300800 */
[----:B------:R-:W3:Y:S04]  /*24c40*/  LDL.LU R139, [R1+0x22c] ;  /* 0x00022c00018b7983 */ /* 0x000ee80000300800 */
[----:B------:R-:W3:Y:S04]  /*24c50*/  LDL.LU R138, [R1+0x230] ;  /* 0x00023000018a7983 */ /* 0x000ee80000300800 */
[----:B------:R-:W3:Y:S01]  /*24c60*/  LDL.LU R147, [R1+0x234] ;  /* 0x0002340001937983 */ /* 0x000ee20000300800 */
[----:B------:R-:W-:-:S02]  /*24c70*/  ISETP.LT.OR P0, PT, R28, 0xa, !P1 ;  /* 0x0000000a1c00780c */ /* 0x000fc40004f01670 */
[----:B------:R-:W-:Y:S01]  /*24c80*/  LOP3.LUT R4, R4, 0xfbffffff, RZ, 0xc0, !PT ;  /* 0xfbffffff04047812 */ /* 0x000fe200078ec0ff */
[----:B------:R-:W3:Y:S01]  /*24c90*/  LDL.LU R143, [R1+0x238] ;  /* 0x00023800018f7983 */ /* 0x000ee20000300800 */
[----:B------:R-:W-:Y:S02]  /*24ca0*/  @!P3 IADD3 R133, P5, P6, R24, UR12, R5 ;  /* 0x0000000c1885bc10 */ /* 0x000fe4000febe005 */
[----:B------:R-:W-:Y:S02]  /*24cb0*/  @P3 LOP3.LUT R4, R4, 0x4000000, RZ, 0xfc, !PT ;  /* 0x0400000004043812 */ /* 0x000fe400078efcff */
[----:B------:R-:W-:Y:S02]  /*24cc0*/  @!P3 IADD3.X R137, R30, UR11, R9, P5, P6 ;  /* 0x0000000b1e89bc10 */ /* 0x000fe4000afec409 */
[C---:B------:R-:W-:Y:S02]  /*24cd0*/  LOP3.LUT P3, RZ, R4.reuse, 0x20, RZ, 0xc0, !PT ;  /* 0x0000002004ff7812 */ /* 0x040fe4000786c0ff */
[----:B------:R-:W-:-:S02]  /*24ce0*/  LOP3.LUT R4, R4, 0xfdffffff, RZ, 0xc0, !PT ;  /* 0xfdffffff04047812 */ /* 0x000fc400078ec0ff */
[----:B------:R-:W-:Y:S02]  /*24cf0*/  @!P0 IADD3 R124, P5, P6, R24, UR12, R5 ;  /* 0x0000000c187c8c10 */ /* 0x000fe4000febe005 */
[----:B------:R-:W-:Y:S02]  /*24d00*/  @P0 LOP3.LUT R4, R4, 0x2000000, RZ, 0xfc, !PT ;  /* 0x0200000004040812 */ /* 0x000fe400078efcff */
[----:B------:R-:W-:Y:S02]  /*24d10*/  @!P0 IADD3.X R135, R30, UR11, R9, P5, P6 ;  /* 0x0000000b1e878c10 */ /* 0x000fe4000afec409 */
[----:B------:R-:W-:Y:S02]  /*24d20*/  ISETP.LT.OR P0, PT, R28, 0x11, !P1 ;  /* 0x000000111c00780c */ /* 0x000fe40004f01670 */
[----:B0-----:R-:W-:Y:S02]  /*24d30*/  @!P4 IADD3 R6, P5, R81, R6, RZ ;  /* 0x000000065106c210 */ /* 0x001fe40007fbe0ff */
[----:B------:R-:W-:-:S03]  /*24d40*/  LOP3.LUT R4, R4, 0xff7fffff, RZ, 0xc0, !PT ;  /* 0xff7fffff04047812 */ /* 0x000fc600078ec0ff */
[----:B------:R-:W-:Y:S01]  /*24d50*/  @!P4 IMAD.X R7, R86, 0x1, R7, P5 ;  /* 0x000000015607c824 */ /* 0x000fe200028e0607 */
[----:B------:R-:W-:-:S05]  /*24d60*/  F2FP.SATFINITE.E4M3.F32.PACK_AB_MERGE_C R79, RZ, R79, RZ ;  /* 0x0000004fff4f723e */ /* 0x000fca00048070ff */
[----:B------:R-:W-:Y:S02]  /*24d70*/  @!P0 IADD3 R119, P5, P6, R24, UR12, R5 ;  /* 0x0000000c18778c10 */ /* 0x000fe4000febe005 */
[----:B------:R-:W-:Y:S02]  /*24d80*/  @P0 LOP3.LUT R4, R4, 0x800000, RZ, 0xfc, !PT ;  /* 0x0080000004040812 */ /* 0x000fe400078efcff */
[----:B------:R-:W-:Y:S02]  /*24d90*/  @!P0 IADD3.X R134, R30, UR11, R9, P5, P6 ;  /* 0x0000000b1e868c10 */ /* 0x000fe4000afec409 */
[----:B------:R-:W-:Y:S01]  /*24da0*/  LOP3.LUT P0, RZ, R0, 0x20000, RZ, 0xc0, !PT ;  /* 0x0002000000ff7812 */ /* 0x000fe2000780c0ff */
[----:B------:R4:W-:Y:S01]  /*24db0*/  @!P4 STG.E.U8 desc[UR24][R6.64+0x59], R79 ;  /* 0x0000594f0600c986 */ /* 0x0009e2000c101118 */
[----:B------:R-:W-:Y:S01]  /*24dc0*/  LOP3.LUT P2, RZ, R8, 0x8000, RZ, 0xc0, !PT ;  /* 0x0000800008ff7812 */ /* 0x000fe2000784c0ff */
[----:B----4-:R-:W-:-:S05]  /*24dd0*/  FMUL R6, R129, UR17 ;  /* 0x0000001181067c20 */ /* 0x010fca0008400000 */
[----:B------:R-:W-:Y:S02]  /*24de0*/  F2FP.SATFINITE.E4M3.F32.PACK_AB_MERGE_C R6, RZ, R6, RZ ;  /* 0x00000006ff06723e */ /* 0x000fe400048070ff */
[----:B------:R-:W-:-:S03]  /*24df0*/  ISETP.LT.OR P4, PT, R28, 0x12, !P1 ;  /* 0x000000121c00780c */ /* 0x000fc60004f81670 */
[----:B------:R0:W-:Y:S01]  /*24e00*/  @!P0 STG.E.U8 desc[UR24][R122.64+0x60], R6 ;  /* 0x000060067a008986 */ /* 0x0001e2000c101118 */
[----:B------:R-:W-:Y:S01]  /*24e10*/  ISETP.LT.OR P0, PT, R28, 0x19, !P1 ;  /* 0x000000191c00780c */ /* 0x000fe20004f01670 */
[----:B0-----:R-:W-:-:S05]  /*24e20*/  FMUL R6, R128, UR17 ;  /* 0x0000001180067c20 */ /* 0x001fca0008400000 */
[----:B------:R-:W-:Y:S02]  /*24e30*/  F2FP.SATFINITE.E4M3.F32.PACK_AB_MERGE_C R6, RZ, R6, RZ ;  /* 0x00000006ff06723e */ /* 0x000fe400048070ff */
[----:B------:R-:W-:-:S03]  /*24e40*/  LOP3.LUT R4, R4, 0xffbfffff, RZ, 0xc0, !PT ;  /* 0xffbfffff04047812 */ /* 0x000fc600078ec0ff */
[----:B------:R0:W-:Y:S01]  /*24e50*/  @!P2 STG.E.U8 desc[UR24][R120.64+0x61], R6 ;  /* 0x000061067800a986 */ /* 0x0001e2000c101118 */
[----:B------:R-:W-:Y:S02]  /*24e60*/  @!P4 IADD3 R118, P5, P6, R24, UR12, R5 ;  /* 0x0000000c1876cc10 */ /* 0x000fe4000febe005 */
[----:B------:R-:W-:Y:S02]  /*24e70*/  @P4 LOP3.LUT R4, R4, 0x400000, RZ, 0xfc, !PT ;  /* 0x0040000004044812 */ /* 0x000fe400078efcff */
[----:B------:R-:W-:Y:S01]  /*24e80*/  @!P4 IADD3.X R132, R30, UR11, R9, P5, P6 ;  /* 0x0000000b1e84cc10 */ /* 0x000fe2000afec409 */
[----:B0-----:R-:W0:Y:S01]  /*24e90*/  @!P3 LDC.64 R6, c[0x0][0x5c0] ;  /* 0x00017000ff06bb82 */ /* 0x001e220000000a00 */
[----:B------:R-:W-:Y:S02]  /*24ea0*/  LOP3.LUT R4, R4, 0xffefffff, RZ, 0xc0, !PT ;  /* 0xffefffff04047812 */ /* 0x000fe400078ec0ff */
[----:B------:R-:W-:Y:S02]  /*24eb0*/  @!P0 IADD3 R115, P5, P6, R24, UR12, R5 ;  /* 0x0000000c18738c10 */ /* 0x000fe4000febe005 */
[----:B------:R-:W-:-:S02]  /*24ec0*/  @P0 LOP3.LUT R4, R4, 0x100000, RZ, 0xfc, !PT ;  /* 0x0010000004040812 */ /* 0x000fc400078efcff */
[----:B------:R-:W-:Y:S02]  /*24ed0*/  @!P0 IADD3.X R130, R30, UR11, R9, P5, P6 ;  /* 0x0000000b1e828c10 */ /* 0x000fe4000afec409 */
[----:B------:R-:W-:Y:S02]  /*24ee0*/  ISETP.LT.OR P0, PT, R28, 0x1a, !P1 ;  /* 0x0000001a1c00780c */ /* 0x000fe40004f01670 */
[----:B------:R-:W-:Y:S02]  /*24ef0*/  LOP3.LUT P4, RZ, R0, 0x10000, RZ, 0xc0, !PT ;  /* 0x0001000000ff7812 */ /* 0x000fe4000788c0ff */
[----:B------:R-:W-:-:S09]  /*24f00*/  LOP3.LUT R4, R4, 0xfff7ffff, RZ, 0xc0, !PT ;  /* 0xfff7ffff04047812 */ /* 0x000fd200078ec0ff */
[----:B------:R-:W-:Y:S02]  /*24f10*/  @!P0 IADD3 R142, P5, P6, R24, UR12, R5 ;  /* 0x0000000c188e8c10 */ /* 0x000fe4000febe005 */
[----:B0-----:R-:W-:Y:S02]  /*24f20*/  @!P3 IADD3 R6, P2, R74, R6, RZ ;  /* 0x000000064a06b210 */ /* 0x001fe40007f5e0ff */
[----:B------:R-:W-:Y:S02]  /*24f30*/  @P0 LOP3.LUT R4, R4, 0x80000, RZ, 0xfc, !PT ;  /* 0x0008000004040812 */ /* 0x000fe400078efcff */
[----:B------:R-:W-:Y:S01]  /*24f40*/  @!P0 IADD3.X R145, R30, UR11, R9, P5, P6 ;  /* 0x0000000b1e918c10 */ /* 0x000fe2000afec409 */
[----:B------:R-:W-:Y:S01]  /*24f50*/  @!P3 IMAD.X R7, R83, 0x1, R7, P2 ;  /* 0x000000015307b824 */ /* 0x000fe200010e0607 */
[----:B------:R-:W-:Y:S02]  /*24f60*/  ISETP.LT.OR P0, PT, R28, 0x21, !P1 ;  /* 0x000000211c00780c */ /* 0x000fe40004f01670 */
[----:B------:R-:W-:-:S11]  /*24f70*/  LOP3.LUT R4, R4, 0xfffbffff, RZ, 0xc0, !PT ;  /* 0xfffbffff04047812 */ /* 0x000fd600078ec0ff */
[----:B------:R-:W-:Y:S02]  /*24f80*/  @!P0 IADD3 R129, P5, P6, R24, UR12, R5 ;  /* 0x0000000c18818c10 */ /* 0x000fe4000febe005 */
[----:B------:R-:W-:Y:S02]  /*24f90*/  @P0 LOP3.LUT R4, R4, 0x40000, RZ, 0xfc, !PT ;  /* 0x0004000004040812 */ /* 0x000fe400078efcff */
[----:B------:R-:W-:Y:S02]  /*24fa0*/  @!P0 IADD3.X R141, R30, UR11, R9, P5, P6 ;  /* 0x0000000b1e8d8c10 */ /* 0x000fe4000afec409 */
[----:B------:R-:W-:Y:S01]  /*24fb0*/  LOP3.LUT R4, R4, 0xfffdffff, RZ, 0xc0, !PT ;  /* 0xfffdffff04047812 */ /* 0x000fe200078ec0ff */
[----:B--2---:R-:W-:-:S05]  /*24fc0*/  FMUL R74, R127, UR17 ;  /* 0x000000117f4a7c20 */ /* 0x004fca0008400000 */
[----:B------:R-:W-:-:S05]  /*24fd0*/  F2FP.SATFINITE.E4M3.F32.PACK_AB_MERGE_C R74, RZ, R74, RZ ;  /* 0x0000004aff4a723e */ /* 0x000fca00048070ff */
[----:B------:R0:W-:Y:S01]  /*24fe0*/  @!P3 STG.E.U8 desc[UR24][R6.64+0x60], R74 ;  /* 0x0000604a0600b986 */ /* 0x0001e2000c101118 */
[----:B------:R-:W-:Y:S01]  /*24ff0*/  ISETP.LT.OR P3, PT, R28, 0x22, !P1 ;  /* 0x000000221c00780c */ /* 0x000fe20004f61670 */
[----:B0-----:R-:W0:-:S12]  /*25000*/  @!P4 LDC.64 R6, c[0x0][0x5c0] ;  /* 0x00017000ff06cb82 */ /* 0x001e180000000a00 */
[----:B------:R-:W-:Y:S02]  /*25010*/  @!P3 IADD3 R114, P5, P6, R24, UR12, R5 ;  /* 0x0000000c1872bc10 */ /* 0x000fe4000febe005 */
[----:B------:R-:W-:Y:S02]  /*25020*/  @P3 LOP3.LUT R4, R4, 0x20000, RZ, 0xfc, !PT ;  /* 0x0002000004043812 */ /* 0x000fe400078efcff */
[----:B------:R-:W-:Y:S02]  /*25030*/  @!P3 IADD3.X R128, R30, UR11, R9, P5, P6 ;  /* 0x0000000b1e80bc10 */ /* 0x000fe4000afec409 */
[----:B------:R-:W-:Y:S02]  /*25040*/  ISETP.LT.OR P3, PT, R28, 0x29, !P1 ;  /* 0x000000291c00780c */ /* 0x000fe40004f61670 */
[----:B------:R-:W-:Y:S02]  /*25050*/  LOP3.LUT R4, R4, 0xfffeffff, RZ, 0xc0, !PT ;  /* 0xfffeffff04047812 */ /* 0x000fe400078ec0ff */
[----:B0-----:R-:W-:Y:S01]  /*25060*/  @!P4 IADD3 R6, P5, R31, R6, RZ ;  /* 0x000000061f06c210 */ /* 0x001fe20007fbe0ff */
[----:B---3--:R-:W-:-:S08]  /*25070*/  FMUL R31, R140, UR17 ;  /* 0x000000118c1f7c20 */ /* 0x008fd00008400000 */
[----:B------:R-:W-:Y:S01]  /*25080*/  @P3 LOP3.LUT R4, R4, 0x10000, RZ, 0xfc, !PT ;  /* 0x0001000004043812 */ /* 0x000fe200078efcff */
[----:B------:R-:W-:Y:S01]  /*25090*/  @!P4 IMAD.X R7, R82, 0x1, R7, P5 ;  /* 0x000000015207c824 */ /* 0x000fe200028e0607 */
[----:B------:R-:W-:Y:S02]  /*250a0*/  @!P3 IADD3 R113, P5, P6, R24, UR12, R5 ;  /* 0x0000000c1871bc10 */ /* 0x000fe4000febe005 */
[----:B------:R-:W-:Y:S02]  /*250b0*/  F2FP.SATFINITE.E4M3.F32.PACK_AB_MERGE_C R31, RZ, R31, RZ ;  /* 0x0000001fff1f723e */ /* 0x000fe400048070ff */
[----:B------:R-:W-:Y:S02]  /*250c0*/  @!P3 IADD3.X R127, R30, UR11, R9, P5, P6 ;  /* 0x0000000b1e7fbc10 */ /* 0x000fe4000afec409 */
[----:B------:R-:W-:Y:S01]  /*250d0*/  LOP3.LUT P6, RZ, R4, 0x1000, RZ, 0xc0, !PT ;  /* 0x0000100004ff7812 */ /* 0x000fe200078cc0ff */
[----:B------:R0:W-:Y:S02]  /*250e0*/  @!P4 STG.E.U8 desc[UR24][R6.64+0x61], R31 ;  /* 0x0000611f0600c986 */ /* 0x0001e4000c101118 */
[----:B0-----:R-:W-:-:S05]  /*250f0*/  FMUL R6, R139, UR17 ;  /* 0x000000118b067c20 */ /* 0x001fca0008400000 */
[----:B------:R-:W-:-:S05]  /*25100*/  F2FP.SATFINITE.E4M3.F32.PACK_AB_MERGE_C R6, RZ, R6, RZ ;  /* 0x00000006ff06723e */ /* 0x000fca00048070ff */
[----:B------:R0:W-:Y:S02]  /*25110*/  @!P6 STG.E.U8 desc[UR24][R116.64+0x68], R6 ;  /* 0x000068067400e986 */ /* 0x0001e4000c101118 */
[----:B0-----:R-:W-:Y:S02]  /*25120*/  FMUL R6, R138, UR17 ;  /* 0x000000118a067c20 */ /* 0x001fe40008400000 */
[----:B------:R-:W2:Y:S04]  /*25130*/  LDL.LU R138, [R1+0x23c] ;  /* 0x00023c00018a7983 */ /* 0x000ea80000300800 */
[----:B------:R-:W3:Y:S01]  /*25140*/  LDL.LU R148, [R1+0x240] ;  /* 0x0002400001947983 */ /* 0x000ee20000300800 */
[----:B------:R-:W-:-:S03]  /*25150*/  FMUL R31, R147, UR17 ;  /* 0x00000011931f7c20 */ /* 0x000fc60008400000 */
[----:B------:R-:W4:Y:S01]  /*25160*/  LDL.LU R147, [R1+0x244] ;  /* 0x0002440001937983 */ /* 0x000f220000300800 */
[----:B------:R-:W-:Y:S02]  /*25170*/  ISETP.LT.OR P3, PT, R28, 0x2a, !P1 ;  /* 0x0000002a1c00780c */ /* 0x000fe40004f61670 */
[----:B------:R-:W-:Y:S02]  /*25180*/  LOP3.LUT R4, R4, 0xffff7fff, RZ, 0xc0, !PT ;  /* 0xffff7fff04047812 */ /* 0x000fe400078ec0ff */
[----:B------:R-:W-:Y:S02]  /*25190*/  LOP3.LUT P0, RZ, R8, 0x40000, RZ, 0xc0, !PT ;  /* 0x0004000008ff7812 */ /* 0x000fe4000780c0ff */
[----:B------:R-:W-:-:S07]  /*251a0*/  ISETP.LT.OR P6, PT, R28, 0x31, !P1 ;  /* 0x000000311c00780c */ /* 0x000fce0004fc1670 */
[----:B------:R-:W-:Y:S02]  /*251b0*/  @!P3 IADD3 R112, P4, P5, R24, UR12, R5 ;  /* 0x0000000c1870bc10 */ /* 0x000fe4000fd9e005 */
[----:B------:R-:W-:Y:S02]  /*251c0*/  @P3 LOP3.LUT R4, R4, 0x8000, RZ, 0xfc, !PT ;  /* 0x0000800004043812 */ /* 0x000fe400078efcff */
[----:B------:R-:W-:Y:S02]  /*251d0*/  @!P3 IADD3.X R123, R30, UR11, R9, P4, P5 ;  /* 0x0000000b1e7bbc10 */ /* 0x000fe4000a7ea409 */
[----:B------:R-:W-:Y:S02]  /*251e0*/  LOP3.LUT P3, RZ, R0, 0x4000, RZ, 0xc0, !PT ;  /* 0x0000400000ff7812 */ /* 0x000fe4000786c0ff */
[----:B------:R-:W-:Y:S02]  /*251f0*/  F2FP.SATFINITE.E4M3.F32.PACK_AB_MERGE_C R6, RZ, R6, RZ ;  /* 0x00000006ff06723e */ /* 0x000fe400048070ff */
[----:B------:R-:W-:-:S03]  /*25200*/  LOP3.LUT R4, R4, 0xffffbfff, RZ, 0xc0, !PT ;  /* 0xffffbfff04047812 */ /* 0x000fc600078ec0ff */
[----:B------:R0:W-:Y:S01]  /*25210*/  @!P0 STG.E.U8 desc[UR24][R108.64+0x69], R6 ;  /* 0x000069066c008986 */ /* 0x0001e2000c101118 */
[----:B------:R-:W-:Y:S02]  /*25220*/  @!P6 IADD3 R105, P4, P5, R24, UR12, R5 ;  /* 0x0000000c1869ec10 */ /* 0x000fe4000fd9e005 */
[----:B------:R-:W-:Y:S02]  /*25230*/  @P6 LOP3.LUT R4, R4, 0x4000, RZ, 0xfc, !PT ;  /* 0x0000400004046812 */ /* 0x000fe400078efcff */
[----:B------:R-:W-:Y:S01]  /*25240*/  @!P6 IADD3.X R122, R30, UR11, R9, P4, P5 ;  /* 0x0000000b1e7aec10 */ /* 0x000fe2000a7ea409 */
[----:B0-----:R-:W0:Y:S01]  /*25250*/  @!P3 LDC.64 R6, c[0x0][0x5c0] ;  /* 0x00017000ff06bb82 */ /* 0x001e220000000a00 */
[C---:B------:R-:W-:Y:S02]  /*25260*/  ISETP.LT.OR P6, PT, R28.reuse, 0x32, !P1 ;  /* 0x000000321c00780c */ /* 0x040fe40004fc1670 */
[----:B------:R-:W-:Y:S02]  /*25270*/  ISETP.LT.OR P0, PT, R28, 0x39, !P1 ;  /* 0x000000391c00780c */ /* 0x000fe40004f01670 */
[----:B------:R-:W-:-:S02]  /*25280*/  LOP3.LUT R4, R4, 0xffffdfff, RZ, 0xc0, !PT ;  /* 0xffffdfff04047812 */ /* 0x000fc400078ec0ff */
[----:B------:R-:W-:-:S07]  /*25290*/  LOP3.LUT P2, RZ, R0, 0x8000, RZ, 0xc0, !PT ;  /* 0x0000800000ff7812 */ /* 0x000fce000784c0ff */
[----:B------:R-:W-:Y:S02]  /*252a0*/  @!P6 IADD3 R140, P4, P5, R24, UR12, R5 ;  /* 0x0000000c188cec10 */ /* 0x000fe4000fd9e005 */
[----:B------:R-:W-:Y:S02]  /*252b0*/  @P6 LOP3.LUT R4, R4, 0x2000, RZ, 0xfc, !PT ;  /* 0x0000200004046812 */ /* 0x000fe400078efcff */
[----:B------:R-:W-:Y:S02]  /*252c0*/  @!P6 IADD3.X R144, R30, UR11, R9, P4, P5 ;  /* 0x0000000b1e90ec10 */ /* 0x000fe4000a7ea409 */
[----:B0-----:R-:W-:Y:S02]  /*252d0*/  @!P3 IADD3 R6, P4, R75, R6, RZ ;  /* 0x000000064b06b210 */ /* 0x001fe40007f9e0ff */
[----:B------:R-:W-:Y:S02]  /*252e0*/  LOP3.LUT R4, R4, 0xffffefff, RZ, 0xc0, !PT ;  /* 0xffffefff04047812 */ /* 0x000fe400078ec0ff */
[----:B------:R-:W-:Y:S01]  /*252f0*/  @!P0 IADD3 R121, P5, P6, R24, UR12, R5 ;  /* 0x0000000c18798c10 */ /* 0x000fe2000febe005 */
[----:B------:R-:W-:Y:S01]  /*25300*/  @!P3 IMAD.X R7, R85, 0x1, R7, P4 ;  /* 0x000000015507b824 */ /* 0x000fe200020e0607 */
[----:B------:R-:W-:-:S02]  /*25310*/  F2FP.SATFINITE.E4M3.F32.PACK_AB_MERGE_C R31, RZ, R31, RZ ;  /* 0x0000001fff1f723e */ /* 0x000fc400048070ff */
[----:B------:R-:W-:Y:S02]  /*25320*/  @P0 LOP3.LUT R4, R4, 0x1000, RZ, 0xfc, !PT ;  /* 0x0000100004040812 */ /* 0x000fe400078efcff */
[----:B------:R-:W-:Y:S01]  /*25330*/  @!P0 IADD3.X R139, R30, UR11, R9, P5, P6 ;  /* 0x0000000b1e8b8c10 */ /* 0x000fe2000afec409 */
[----:B------:R0:W-:Y:S01]  /*25340*/  @!P3 STG.E.U8 desc[UR24][R6.64+0x68], R31 ;  /* 0x0000681f0600b986 */ /* 0x0001e2000c101118 */
[----:B------:R-:W-:Y:S01]  /*25350*/  ISETP.LT.OR P0, PT, R28, 0x3a, !P1 ;  /* 0x0000003a1c00780c */ /* 0x000fe20004f01670 */
[----:B0-----:R-:W0:Y:S01]  /*25360*/  @!P2 LDC.64 R6, c[0x0][0x5c0] ;  /* 0x00017000ff06ab82 */ /* 0x001e220000000a00 */
[C---:B------:R-:W-:Y:S02]  /*25370*/  LOP3.LUT P6, RZ, R4.reuse, 0x40, RZ, 0xc0, !PT ;  /* 0x0000004004ff7812 */ /* 0x040fe400078cc0ff */
[----:B------:R-:W-:-:S09]  /*25380*/  LOP3.LUT R4, R4, 0xfffffffd, RZ, 0xc0, !PT ;  /* 0xfffffffd04047812 */ /* 0x000fd200078ec0ff */
[----:B------:R-:W-:Y:S02]  /*25390*/  @!P0 IADD3 R108, P3, P4, R24, UR12, R5 ;  /* 0x0000000c186c8c10 */ /* 0x000fe4000fc7e005 */
[----:B------:R-:W-:Y:S02]  /*253a0*/  @P0 LOP3.LUT R4, R4, 0x2, RZ, 0xfc, !PT ;  /* 0x0000000204040812 */ /* 0x000fe400078efcff */
[----:B------:R-:W-:Y:S02]  /*253b0*/  @!P0 IADD3.X R120, R30, UR11, R9, P3, P4 ;  /* 0x0000000b1e788c10 */ /* 0x000fe40009fe8409 */
[----:B------:R-:W-:Y:S01]  /*253c0*/  ISETP.LT.OR P0, PT, R28, 0x41, !P1 ;  /* 0x000000411c00780c */ /* 0x000fe20004f01670 */
[----:B------:R-:W-:Y:S01]  /*253d0*/  FMUL R31, R143, UR17 ;  /* 0x000000118f1f7c20 */ /* 0x000fe20008400000 */
[----:B0-----:R-:W-:-:S04]  /*253e0*/  @!P2 IADD3 R6, P3, R87, R6, RZ ;  /* 0x000000065706a210 */ /* 0x001fc80007f7e0ff */
[----:B------:R-:W-:Y:S01]  /*253f0*/  F2FP.SATFINITE.E4M3.F32.PACK_AB_MERGE_C R31, RZ, R31, RZ ;  /* 0x0000001fff1f723e */ /* 0x000fe200048070ff */
[----:B------:R-:W-:-:S06]  /*25400*/  @!P2 IMAD.X R7, R89, 0x1, R7, P3 ;  /* 0x000000015907a824 */ /* 0x000fcc00018e0607 */
[----:B------:R-:W-:-:S04]  /*25410*/  @!P0 IADD3 R89, P3, P4, R24, UR12, R5 ;  /* 0x0000000c18598c10 */ /* 0x000fc8000fc7e005 */
[----:B------:R-:W-:Y:S02]  /*25420*/  @!P0 IADD3.X R117, R30, UR11, R9, P3, P4 ;  /* 0x0000000b1e758c10 */ /* 0x000fe40009fe8409 */
[----:B------:R-:W-:Y:S01]  /*25430*/  LOP3.LUT P4, RZ, R8, 0x800000, RZ, 0xc0, !PT ;  /* 0x0080000008ff7812 */ /* 0x000fe2000788c0ff */
[----:B------:R2:W-:Y:S02]  /*25440*/  @!P2 STG.E.U8 desc[UR24][R6.64+0x69], R31 ;  /* 0x0000691f0600a986 */ /* 0x0005e4000c101118 */
[----:B--2---:R-:W-:-:S05]  /*25450*/  FMUL R6, R138, UR17 ;  /* 0x000000118a067c20 */ /* 0x004fca0008400000 */
[----:B------:R-:W-:-:S05]  /*25460*/  F2FP.SATFINITE.E4M3.F32.PACK_AB_MERGE_C R6, RZ, R6, RZ ;  /* 0x00000006ff06723e */ /* 0x000fca00048070ff */
[----:B------:R3:W-:Y:S02]  /*25470*/  @!P4 STG.E.U8 desc[UR24][R106.64+0x70], R6 ;  /* 0x000070066a00c986 */ /* 0x0007e4000c101118 */
[----:B---3--:R-:W-:Y:S02]  /*25480*/  FMUL R6, R148, UR17 ;  /* 0x0000001194067c20 */ /* 0x008fe40008400000 */
[----:B------:R-:W2:Y:S04]  /*25490*/  LDL.LU R148, [R1+0x248] ;  /* 0x0002480001947983 */ /* 0x000ea80000300800 */
[----:B------:R-:W3:Y:S01]  /*254a0*/  LDL.LU R149, [R1+0x24c] ;  /* 0x00024c0001957983 */ /* 0x000ee20000300800 */
[----:B----4-:R-:W-:-:S03]  /*254b0*/  FMUL R31, R147, UR17 ;  /* 0x00000011931f7c20 */ /* 0x010fc60008400000 */
[----:B------:R-:W4:Y:S01]  /*254c0*/  LDL.LU R147, [R1+0x250] ;  /* 0x0002500001937983 */ /* 0x000f220000300800 */
[----:B------:R-:W-:-:S04]  /*254d0*/  LOP3.LUT R4, R4, 0xfffff7ff, RZ, 0xc0, !PT ;  /* 0xfffff7ff04047812 */ /* 0x000fc800078ec0ff */
[----:B------:R-:W-:Y:S02]  /*254e0*/  @P0 LOP3.LUT R4, R4, 0x800, RZ, 0xfc, !PT ;  /* 0x0000080004040812 */ /* 0x000fe400078efcff */
[----:B------:R-:W-:Y:S02]  /*254f0*/  ISETP.LT.OR P0, PT, R28, 0x42, !P1 ;  /* 0x000000421c00780c */ /* 0x000fe40004f01670 */
[----:B------:R-:W-:Y:S02]  /*25500*/  LOP3.LUT P5, RZ, R8, 0x2000000, RZ, 0xc0, !PT ;  /* 0x0200000008ff7812 */ /* 0x000fe400078ac0ff */
[----:B------:R-:W-:Y:S02]  /*25510*/  ISETP.LT.OR P4, PT, R28, 0x49, !P1 ;  /* 0x000000491c00780c */ /* 0x000fe40004f81670 */
[----:B------:R-:W-:Y:S02]  /*25520*/  LOP3.LUT R4, R4, 0xfffffffb, RZ, 0xc0, !PT ;  /* 0xfffffffb04047812 */ /* 0x000fe400078ec0ff */
[----:B------:R-:W-:-:S05]  /*25530*/  F2FP.SATFINITE.E4M3.F32.PACK_AB_MERGE_C R6, RZ, R6, RZ ;  /* 0x00000006ff06723e */ /* 0x000fca00048070ff */
[----:B------:R-:W-:Y:S02]  /*25540*/  @!P0 IADD3 R109, P2, P3, R24, UR12, R5 ;  /* 0x0000000c186d8c10 */ /* 0x000fe4000fb5e005 */
[----:B------:R-:W-:Y:S01]  /*25550*/  @P0 LOP3.LUT R4, R4, 0x4, RZ, 0xfc, !PT ;  /* 0x0000000404040812 */ /* 0x000fe200078efcff */
[----:B------:R0:W-:Y:S01]  /*25560*/  @!P5 STG.E.U8 desc[UR24][R102.64+0x71], R6 ;  /* 0x000071066600d986 */ /* 0x0001e2000c101118 */
[----:B------:R-:W-:Y:S02]  /*25570*/  @!P0 IADD3.X R116, R30, UR11, R9, P2, P3 ;  /* 0x0000000b1e748c10 */ /* 0x000fe400097e6409 */
[----:B------:R-:W-:Y:S02]  /*25580*/  LOP3.LUT R4, R4, 0xfffffbff, RZ, 0xc0, !PT ;  /* 0xfffffbff04047812 */ /* 0x000fe400078ec0ff */
[----:B------:R-:W-:Y:S02]  /*25590*/  @!P4 IADD3 R106, P2, P3, R24, UR12, R5 ;  /* 0x0000000c186acc10 */ /* 0x000fe4000fb5e005 */
[----:B------:R-:W-:Y:S01]  /*255a0*/  @P4 LOP3.LUT R4, R4, 0x400, RZ, 0xfc, !PT ;  /* 0x0000040004044812 */ /* 0x000fe200078efcff */
[----:B0-----:R-:W0:Y:S01]  /*255b0*/  @!P6 LDC.64 R6, c[0x0][0x5c0] ;  /* 0x00017000ff06eb82 */ /* 0x001e220000000a00 */
[----:B------:R-:W-:-:S02]  /*255c0*/  @!P4 IADD3.X R107, R30, UR11, R9, P2, P3 ;  /* 0x0000000b1e6bcc10 */ /* 0x000fc400097e6409 */
[----:B------:R-:W-:Y:S02]  /*255d0*/  ISETP.LT.OR P4, PT, R28, 0x4a, !P1 ;  /* 0x0000004a1c00780c */ /* 0x000fe40004f81670 */
[----:B------:R-:W-:-:S11]  /*255e0*/  F2FP.SATFINITE.E4M3.F32.PACK_AB_MERGE_C R31, RZ, R31, RZ ;  /* 0x0000001fff1f723e */ /* 0x000fd600048070ff */
[----:B------:R-:W-:-:S04]  /*255f0*/  @!P4 IADD3 R138, P2, P3, R24, UR12, R5 ;  /* 0x0000000c188acc10 */ /* 0x000fc8000fb5e005 */
[----:B------:R-:W-:Y:S02]  /*25600*/  @!P4 IADD3.X R143, R30, UR11, R9, P2, P3 ;  /* 0x0000000b1e8fcc10 */ /* 0x000fe400097e6409 */
[----:B0-----:R-:W-:-:S05]  /*25610*/  @!P6 IADD3 R6, P2, R93, R6, RZ ;  /* 0x000000065d06e210 */ /* 0x001fca0007f5e0ff */
[----:B------:R-:W-:-:S05]  /*25620*/  @!P6 IMAD.X R7, R95, 0x1, R7, P2 ;  /* 0x000000015f07e824 */ /* 0x000fca00010e0607 */
[----:B------:R0:W-:Y:S01]  /*25630*/  @!P6 STG.E.U8 desc[UR24][R6.64+0x70], R31 ;  /* 0x0000701f0600e986 */ /* 0x0001e2000c101118 */
[----:B------:R-:W-:Y:S02]  /*25640*/  ISETP.LT.OR P5, PT, R28, 0x51, !P1 ;  /* 0x000000511c00780c */ /* 0x000fe40004fa1670 */
[----:B------:R-:W-:-:S04]  /*25650*/  LOP3.LUT R4, R4, 0xfffffdff, RZ, 0xc0, !PT ;  /* 0xfffffdff04047812 */ /* 0x000fc800078ec0ff */
[----:B------:R-:W-:Y:S02]  /*25660*/  @P4 LOP3.LUT R4, R4, 0x200, RZ, 0xfc, !PT ;  /* 0x0000020004044812 */ /* 0x000fe400078efcff */
[----:B------:R-:W-:Y:S02]  /*25670*/  LOP3.LUT P0, RZ, R0, 0x2000, RZ, 0xc0, !PT ;  /* 0x0000200000ff7812 */ /* 0x000fe4000780c0ff */
[----:B------:R-:W-:-:S03]  /*25680*/  LOP3.LUT R4, R4, 0xfffffeff, RZ, 0xc0, !PT ;  /* 0xfffffeff04047812 */ /* 0x000fc600078ec0ff */
[----:B------:R-:W-:Y:S02]  /*25690*/  @!P5 IADD3 R102, P3, P4, R24, UR12, R5 ;  /* 0x0000000c1866dc10 */ /* 0x000fe4000fc7e005 */
[----:B------:R-:W-:Y:S02]  /*256a0*/  @P5 LOP3.LUT R4, R4, 0x100, RZ, 0xfc, !PT ;  /* 0x0000010004045812 */ /* 0x000fe400078efcff */
[----:B------:R-:W-:Y:S02]  /*256b0*/  @!P5 IADD3.X R103, R30, UR11, R9, P3, P4 ;  /* 0x0000000b1e67dc10 */ /* 0x000fe40009fe8409 */
[----:B------:R-:W-:Y:S02]  /*256c0*/  LOP3.LUT P5, RZ, R8, 0x40000000, RZ, 0xc0, !PT ;  /* 0x4000000008ff7812 */ /* 0x000fe400078ac0ff */
[----:B0-----:R-:W0:Y:S01]  /*256d0*/  @!P0 LDC.64 R6, c[0x0][0x5c0] ;  /* 0x00017000ff068b82 */ /* 0x001e220000000a00 */
[----:B------:R-:W-:-:S10]  /*256e0*/  LOP3.LUT R0, R0, 0xffffefff, RZ, 0xc0, !PT ;  /* 0xffffefff00007812 */ /* 0x000fd400078ec0ff */
[----:B------:R-:W-:Y:S02]  /*256f0*/  @P5 LOP3.LUT R0, R0, 0x1000, RZ, 0xfc, !PT ;  /* 0x0000100000005812 */ /* 0x000fe400078efcff */
[----:B------:R-:W-:Y:S02]  /*25700*/  ISETP.LT.OR P5, PT, R28, 0x52, !P1 ;  /* 0x000000521c00780c */ /* 0x000fe40004fa1670 */
[C---:B------:R-:W-:Y:S02]  /*25710*/  LOP3.LUT P4, RZ, R4.reuse, 0x200000, RZ, 0xc0, !PT ;  /* 0x0020000004ff7812 */ /* 0x040fe4000788c0ff */
[----:B------:R-:W-:-:S09]  /*25720*/  LOP3.LUT R4, R4, 0xfffffff7, RZ, 0xc0, !PT ;  /* 0xfffffff704047812 */ /* 0x000fd200078ec0ff */
[----:B------:R-:W-:Y:S02]  /*25730*/  @!P5 IADD3 R93, P2, P3, R24, UR12, R5 ;  /* 0x0000000c185ddc10 */ /* 0x000fe4000fb5e005 */
[----:B------:R-:W-:Y:S02]  /*25740*/  @P5 LOP3.LUT R4, R4, 0x8, RZ, 0xfc, !PT ;  /* 0x0000000804045812 */ /* 0x000fe400078efcff */
[----:B------:R-:W-:Y:S02]  /*25750*/  @!P5 IADD3.X R95, R30, UR11, R9, P2, P3 ;  /* 0x0000000b1e5fdc10 */ /* 0x000fe400097e6409 */
[----:B0-----:R-:W-:Y:S02]  /*25760*/  @!P0 IADD3 R6, P2, R91, R6, RZ ;  /* 0x000000065b068210 */ /* 0x001fe40007f5e0ff */
[----:B------:R-:W-:-:S03]  /*25770*/  ISETP.LT.OR P5, PT, R28, 0x59, !P1 ;  /* 0x000000591c00780c */ /* 0x000fc60004fa1670 */
[----:B------:R-:W-:-:S10]  /*25780*/  @!P0 IMAD.X R7, R94, 0x1, R7, P2 ;  /* 0x000000015e078824 */ /* 0x000fd400010e0607 */
[----:B------:R-:W-:-:S04]  /*25790*/  @!P5 IADD3 R91, P2, P3, R24, UR12, R5 ;  /* 0x0000000c185bdc10 */ /* 0x000fc8000fb5e005 */
[----:B------:R-:W-:Y:S02]  /*257a0*/  @!P5 IADD3.X R94, R30, UR11, R9, P2, P3 ;  /* 0x0000000b1e5edc10 */ /* 0x000fe400097e6409 */
[----:B------:R-:W-:Y:S01]  /*257b0*/  LOP3.LUT P3, RZ, R8, 0x20000000, RZ, 0xc0, !PT ;  /* 0x2000000008ff7812 */ /* 0x000fe2000786c0ff */
[----:B--2---:R-:W-:Y:S02]  /*257c0*/  FMUL R31, R148, UR17 ;  /* 0x00000011941f7c20 */ /* 0x004fe40008400000 */
[----:B------:R-:W2:Y:S03]  /*257d0*/  LDL.LU R148, [R1+0x254] ;  /* 0x0002540001947983 */ /* 0x000ea60000300800 */
[----:B------:R-:W-:-:S05]  /*257e0*/  F2FP.SATFINITE.E4M3.F32.PACK_AB_MERGE_C R31, RZ, R31, RZ ;  /* 0x0000001fff1f723e */ /* 0x000fca00048070ff */
[----:B------:R3:W-:Y:S02]  /*257f0*/  @!P0 STG.E.U8 desc[UR24][R6.64+0x71], R31 ;  /* 0x0000711f06008986 */ /* 0x0007e4000c101118 */
[----:B---3--:R-:W-:Y:S02]  /*25800*/  FMUL R6, R149, UR17 ;  /* 0x0000001195067c20 */ /* 0x008fe40008400000 */
[----:B------:R-:W3:Y:S03]  /*25810*/  LDL.LU R149, [R1+0x258] ;  /* 0x0002580001957983 */ /* 0x000ee60000300800 */
[----:B------:R-:W-:-:S05]  /*25820*/  F2FP.SATFINITE.E4M3.F32.PACK_AB_MERGE_C R6, RZ, R6, RZ ;  /* 0x00000006ff06723e */ /* 0x000fca00048070ff */
[----:B------:R4:W-:Y:S02]  /*25830*/  @!P3 STG.E.U8 desc[UR24][R100.64+0x78], R6 ;  /* 0x000078066400b986 */ /* 0x0009e4000c101118 */
[----:B----4-:R-:W-:Y:S02]  /*25840*/  FMUL R6, R147, UR17 ;  /* 0x0000001193067c20 */ /* 0x010fe40008400000 */
[----:B------:R-:W4:Y:S01]  /*25850*/  LDL.LU R147, [R1+0x25c] ;  /* 0x00025c0001937983 */ /* 0x000f220000300800 */
[----:B------:R-:W-:-:S04]  /*25860*/  LOP3.LUT R4, R4, 0xffffff7f, RZ, 0xc0, !PT ;  /* 0xffffff7f04047812 */ /* 0x000fc800078ec0ff */
[----:B------:R-:W-:Y:S02]  /*25870*/  @P5 LOP3.LUT R4, R4, 0x80, RZ, 0xfc, !PT ;  /* 0x0000008004045812 */ /* 0x000fe400078efcff */
[----:B------:R-:W-:Y:S02]  /*25880*/  ISETP.LT.OR P5, PT, R28, 0x5a, !P1 ;  /* 0x0000005a1c00780c */ /* 0x000fe40004fa1670 */
[C---:B------:R-:W-:Y:S02]  /*25890*/  LOP3.LUT P6, RZ, R4.reuse, 0x1000000, RZ, 0xc0, !PT ;  /* 0x0100000004ff7812 */ /* 0x040fe400078cc0ff */
[----:B------:R-:W-:Y:S02]  /*258a0*/  LOP3.LUT R4, R4, 0xffffffef, RZ, 0xc0, !PT ;  /* 0xffffffef04047812 */ /* 0x000fe400078ec0ff */
[----:B------:R-:W-:-:S07]  /*258b0*/  ISETP.LT.OR P3, PT, R28, 0x61, !P1 ;  /* 0x000000611c00780c */ /* 0x000fce0004f61670 */
[----:B------:R-:W-:Y:S02]  /*258c0*/  @!P5 IADD3 R88, P0, P2, R24, UR12, R5 ;  /* 0x0000000c1858dc10 */ /* 0x000fe4000fa1e005 */
[----:B------:R-:W-:Y:S02]  /*258d0*/  @P5 LOP3.LUT R4, R4, 0x10, RZ, 0xfc, !PT ;  /* 0x0000001004045812 */ /* 0x000fe400078efcff */
[----:B------:R-:W-:Y:S02]  /*258e0*/  @!P5 IADD3.X R87, R30, UR11, R9, P0, P2 ;  /* 0x0000000b1e57dc10 */ /* 0x000fe400087e4409 */
[----:B------:R-:W-:Y:S02]  /*258f0*/  LOP3.LUT P5, RZ, R0, 0x1000, RZ, 0xc0, !PT ;  /* 0x0000100000ff7812 */ /* 0x000fe400078ac0ff */
[----:B------:R-:W-:Y:S02]  /*25900*/  F2FP.SATFINITE.E4M3.F32.PACK_AB_MERGE_C R6, RZ, R6, RZ ;  /* 0x00000006ff06723e */ /* 0x000fe400048070ff */
[----:B------:R-:W-:-:S02]  /*25910*/  LOP3.LUT R4, R4, 0xffffffbf, RZ, 0xc0, !PT ;  /* 0xffffffbf04047812 */ /* 0x000fc400078ec0ff */
[----:B------:R-:W-:-:S07]  /*25920*/  @!P3 IADD3 R86, P0, P2, R24, UR12, R5 ;  /* 0x0000000c1856bc10 */ /* 0x000fce000fa1e005 */
[----:B------:R0:W-:Y:S01]  /*25930*/  @!P5 STG.E.U8 desc[UR24][R76.64+0x79], R6 ;  /* 0x000079064c00d986 */ /* 0x0001e2000c101118 */
[----:B------:R-:W-:Y:S02]  /*25940*/  @P3 LOP3.LUT R4, R4, 0x40, RZ, 0xfc, !PT ;  /* 0x0000004004043812 */ /* 0x000fe400078efcff */
[----:B------:R-:W-:Y:S02]  /*25950*/  @!P3 IADD3.X R85, R30, UR11, R9, P0, P2 ;  /* 0x0000000b1e55bc10 */ /* 0x000fe400087e4409 */
[----:B------:R-:W-:Y:S01]  /*25960*/  ISETP.LT.OR P3, PT, R28, 0x62, !P1 ;  /* 0x000000621c00780c */ /* 0x000fe20004f61670 */
[----:B0-----:R-:W0:-:S12]  /*25970*/  @!P4 LDC.64 R6, c[0x0][0x5c0] ;  /* 0x00017000ff06cb82 */ /* 0x001e180000000a00 */
[----:B------:R-:W-:-:S04]  /*25980*/  @!P3 IADD3 R84, P0, P2, R24, UR12, R5 ;  /* 0x0000000c1854bc10 */ /* 0x000fc8000fa1e005 */
[----:B------:R-:W-:Y:S02]  /*25990*/  @!P3 IADD3.X R83, R30, UR11, R9, P0, P2 ;  /* 0x0000000b1e53bc10 */ /* 0x000fe400087e4409 */
[----:B------:R-:W-:Y:S02]  /*259a0*/  ISETP.LT.OR P5, PT, R28, 0x69, !P1 ;  /* 0x000000691c00780c */ /* 0x000fe40004fa1670 */
[----:B0-----:R-:W-:-:S05]  /*259b0*/  @!P4 IADD3 R6, P0, R90, R6, RZ ;  /* 0x000000065a06c210 */ /* 0x001fca0007f1e0ff */
[----:B------:R-:W-:Y:S01]  /*259c0*/  @!P4 IMAD.X R7, R92, 0x1, R7, P0 ;  /* 0x000000015c07c824 */ /* 0x000fe200000e0607 */
[----:B------:R-:W-:-:S04]  /*259d0*/  LOP3.LUT R4, R4, 0xffffffdf, RZ, 0xc0, !PT ;  /* 0xffffffdf04047812 */ /* 0x000fc800078ec0ff */
[----:B------:R-:W-:Y:S02]  /*259e0*/  @P3 LOP3.LUT R4, R4, 0x20, RZ, 0xfc, !PT ;  /* 0x0000002004043812 */ /* 0x000fe400078efcff */
[----:B------:R-:W-:-:S04]  /*259f0*/  @!P5 IADD3 R82, P2, P3, R24, UR12, R5 ;  /* 0x0000000c1852dc10 */ /* 0x000fc8000fb5e005 */
[----:B------:R-:W-:Y:S01]  /*25a00*/  @!P5 IADD3.X R81, R30, UR11, R9, P2, P3 ;  /* 0x0000000b1e51dc10 */ /* 0x000fe200097e6409 */
[----:B--2---:R-:W-:Y:S02]  /*25a10*/  FMUL R31, R148, UR17 ;  /* 0x00000011941f7c20 */ /* 0x004fe40008400000 */
[----:B------:R-:W2:Y:S04]  /*25a20*/  LDL.LU R148, [R1+0x260] ;  /* 0x0002600001947983 */ /* 0x000ea80000300800 */
[----:B------:R-:W2:Y:S01]  /*25a30*/  LDL.LU R150, [R1+0x264] ;  /* 0x0002640001967983 */ /* 0x000ea20000300800 */
[----:B------:R-:W-:-:S05]  /*25a40*/  F2FP.SATFINITE.E4M3.F32.PACK_AB_MERGE_C R31, RZ, R31, RZ ;  /* 0x0000001fff1f723e */ /* 0x000fca00048070ff */
[----:B------:R0:W-:Y:S01]  /*25a50*/  @!P4 STG.E.U8 desc[UR24][R6.64+0x78], R31 ;  /* 0x0000781f0600c986 */ /* 0x0001e2000c101118 */
[----:B------:R-:W-:Y:S01]  /*25a60*/  ISETP.LT.OR P4, PT, R28, 0x6a, !P1 ;  /* 0x0000006a1c00780c */ /* 0x000fe20004f81670 */
[----:B0-----:R-:W0:Y:S01]  /*25a70*/  @!P6 LDC.64 R6, c[0x0][0x5c0] ;  /* 0x00017000ff06eb82 */ /* 0x001e220000000a00 */
[----:B---3--:R-:W-:Y:S02]  /*25a80*/  FMUL R31, R149, UR17 ;  /* 0x00000011951f7c20 */ /* 0x008fe40008400000 */
[----:B------:R-:W3:Y:S09]  /*25a90*/  LDL.LU R149, [R1+0x268] ;  /* 0x0002680001957983 */ /* 0x000ef20000300800 */
[----:B------:R-:W-:Y:S01]  /*25aa0*/  @!P4 IADD3 R80, P0, P2, R24, UR12, R5 ;  /* 0x0000000c1850cc10 */ /* 0x000fe2000fa1e005 */
[----:B------:R-:W3:Y:S03]  /*25ab0*/  LDL.LU R152, [R1+0x26c] ;  /* 0x00026c0001987983 */ /* 0x000ee60000300800 */
[----:B------:R-:W-:-:S02]  /*25ac0*/  @!P4 IADD3.X R79, R30, UR11, R9, P0, P2 ;  /* 0x0000000b1e4fcc10 */ /* 0x000fc400087e4409 */
[----:B------:R-:W-:Y:S02]  /*25ad0*/  F2FP.SATFINITE.E4M3.F32.PACK_AB_MERGE_C R31, RZ, R31, RZ ;  /* 0x0000001fff1f723e */ /* 0x000fe400048070ff */
[----:B0-----:R-:W-:-:S05]  /*25ae0*/  @!P6 IADD3 R6, P0, R78, R6, RZ ;  /* 0x000000064e06e210 */ /* 0x001fca0007f1e0ff */
[----:B------:R-:W-:-:S05]  /*25af0*/  @!P6 IMAD.X R7, R104, 0x1, R7, P0 ;  /* 0x000000016807e824 */ /* 0x000fca00000e0607 */
[----:B------:R4:W-:Y:S02]  /*25b00*/  @!P6 STG.E.U8 desc[UR24][R6.64+0x79], R31 ;  /* 0x0000791f0600e986 */ /* 0x0009e4000c101118 */
[----:B----4-:R-:W-:Y:S02]  /*25b10*/  FMUL R6, R147, UR17 ;  /* 0x0000001193067c20 */ /* 0x010fe40008400000 */
[----:B------:R-:W4:Y:S01]  /*25b20*/  LDL.LU R147, [R1+0x270] ;  /* 0x0002700001937983 */ /* 0x000f220000300800 */
[----:B------:R-:W-:Y:S02]  /*25b30*/  ISETP.LT.OR P3, PT, R28, 0x71, !P1 ;  /* 0x000000711c00780c */ /* 0x000fe40004f61670 */
[----:B------:R-:W-:-:S04]  /*25b40*/  LOP3.LUT R0, R0, 0xffffffbf, RZ, 0xc0, !PT ;  /* 0xffffffbf00007812 */ /* 0x000fc800078ec0ff */
[----:B------:R-:W-:-:S04]  /*25b50*/  @P5 LOP3.LUT R0, R0, 0x40, RZ, 0xfc, !PT ;  /* 0x0000004000005812 */ /* 0x000fc800078efcff */
[----:B------:R-:W-:-:S03]  /*25b60*/  LOP3.LUT R0, R0, 0xffffff7f, RZ, 0xc0, !PT ;  /* 0xffffff7f00007812 */ /* 0x000fc600078ec0ff */
[----:B------:R-:W-:Y:S02]  /*25b70*/  @!P3 IADD3 R78, P0, P2, R24, UR12, R5 ;  /* 0x0000000c184ebc10 */ /* 0x000fe4000fa1e005 */
[----:B------:R-:W-:Y:S02]  /*25b80*/  @P4 LOP3.LUT R0, R0, 0x80, RZ, 0xfc, !PT ;  /* 0x0000008000004812 */ /* 0x000fe400078efcff */
[----:B------:R-:W-:Y:S02]  /*25b90*/  @!P3 IADD3.X R77, R30, UR11, R9, P0, P2 ;  /* 0x0000000b1e4dbc10 */ /* 0x000fe400087e4409 */
[----:B------:R-:W-:Y:S02]  /*25ba0*/  ISETP.LT.OR P0, PT, R28, 0x72, !P1 ;  /* 0x000000721c00780c */ /* 0x000fe40004f01670 */
[C---:B------:R-:W-:Y:S02]  /*25bb0*/  LOP3.LUT P4, RZ, R0.reuse, 0x8, RZ, 0xc0, !PT ;  /* 0x0000000800ff7812 */ /* 0x040fe4000788c0ff */
[----:B------:R-:W-:-:S04]  /*25bc0*/  LOP3.LUT R0, R0, 0xffffffdf, RZ, 0xc0, !PT ;  /* 0xffffffdf00007812 */ /* 0x000fc800078ec0ff */
[----:B------:R-:W-:-:S04]  /*25bd0*/  @P3 LOP3.LUT R0, R0, 0x20, RZ, 0xfc, !PT ;  /* 0x0000002000003812 */ /* 0x000fc800078efcff */
[----:B------:R-:W-:Y:S02]  /*25be0*/  LOP3.LUT R0, R0, 0xfffffeff, RZ, 0xc0, !PT ;  /* 0xfffffeff00007812 */ /* 0x000fe400078ec0ff */
[----:B------:R-:W-:Y:S02]  /*25bf0*/  @!P0 IADD3 R76, P2, P6, R24, UR12, R5 ;  /* 0x0000000c184c8c10 */ /* 0x000fe4000fe5e005 */
[----:B------:R-:W-:Y:S02]  /*25c00*/  @P0 LOP3.LUT R0, R0, 0x100, RZ, 0xfc, !PT ;  /* 0x0000010000000812 */ /* 0x000fe400078efcff */
[----:B------:R-:W-:Y:S02]  /*25c10*/  F2FP.SATFINITE.E4M3.F32.PACK_AB_MERGE_C R6, RZ, R6, RZ ;  /* 0x00000006ff06723e */ /* 0x000fe400048070ff */
[----:B------:R-:W-:Y:S02]  /*25c20*/  @!P0 IADD3.X R75, R30, UR11, R9, P2, P6 ;  /* 0x0000000b1e4b8c10 */ /* 0x000fe400097ec409 */
[----:B------:R-:W-:Y:S01]  /*25c30*/  LOP3.LUT P0, RZ, R0, 0x4, RZ, 0xc0, !PT ;  /* 0x0000000400ff7812 */ /* 0x000fe2000780c0ff */
[----:B------:R2:W-:Y:S01]  /*25c40*/  @!P4 STG.E.U8 desc[UR24][R110.64], R6 ;  /* 0x000000066e00c986 */ /* 0x0005e2000c101118 */
[----:B------:R-:W-:-:S02]  /*25c50*/  LOP3.LUT P3, RZ, R4, 0x10000000, RZ, 0xc0, !PT ;  /* 0x1000000004ff7812 */ /* 0x000fc4000786c0ff */
[C---:B------:R-:W-:Y:S02]  /*25c60*/  ISETP.LT.OR P2, PT, R28.reuse, 0x79, !P1 ;  /* 0x000000791c00780c */ /* 0x040fe40004f41670 */
[----:B------:R-:W-:Y:S02]  /*25c70*/  ISETP.LT.OR P1, PT, R28, 0x7a, !P1 ;  /* 0x0000007a1c00780c */ /* 0x000fe40004f21670 */
[----:B------:R-:W-:-:S09]  /*25c80*/  LOP3.LUT R0, R0, 0xfffffdff, RZ, 0xc0, !PT ;  /* 0xfffffdff00007812 */ /* 0x000fd200078ec0ff */
[----:B------:R-:W-:Y:S02]  /*25c90*/  @!P2 IADD3 R74, P4, P6, R24, UR12, R5 ;  /* 0x0000000c184aac10 */ /* 0x000fe4000fe9e005 */
[----:B------:R-:W-:Y:S02]  /*25ca0*/  @P2 LOP3.LUT R0, R0, 0x200, RZ, 0xfc, !PT ;  /* 0x0000020000002812 */ /* 0x000fe400078efcff */
[----:B------:R-:W-:Y:S02]  /*25cb0*/  @!P2 IADD3.X R31, R30, UR11, R9, P4, P6 ;  /* 0x0000000b1e1fac10 */ /* 0x000fe4000a7ec409 */
[----:B------:R-:W-:Y:S02]  /*25cc0*/  @!P1 IADD3 R5, P2, P6, R24, UR12, R5 ;  /* 0x0000000c18059c10 */ /* 0x000fe4000fe5e005 */
[----:B------:R-:W-:Y:S02]  /*25cd0*/  LOP3.LUT P5, RZ, R4, 0x8000000, RZ, 0xc0, !PT ;  /* 0x0800000004ff7812 */ /* 0x000fe400078ac0ff */
[----:B------:R-:W-:-:S02]  /*25ce0*/  @!P1 IADD3.X R9, R30, UR11, R9, P2, P6 ;  /* 0x0000000b1e099c10 */ /* 0x000fc400097ec409 */
[----:B------:R-:W-:-:S04]  /*25cf0*/  LOP3.LUT R0, R0, 0xfffffbff, RZ, 0xc0, !PT ;  /* 0xfffffbff00007812 */ /* 0x000fc800078ec0ff */
[----:B------:R-:W-:Y:S01]  /*25d00*/  @P1 LOP3.LUT R0, R0, 0x400, RZ, 0xfc, !PT ;  /* 0x0000040000001812 */ /* 0x000fe200078efcff */
[----:B--2---:R-:W-:Y:S02]  /*25d10*/  FMUL R6, R148, UR17 ;  /* 0x0000001194067c20 */ /* 0x004fe40008400000 */
[----:B------:R-:W2:Y:S03]  /*25d20*/  LDL.LU R148, [R1+0x274] ;  /* 0x0002740001947983 */ /* 0x000ea60000300800 */
[----:B------:R-:W-:Y:S01]  /*25d30*/  F2FP.SATFINITE.E4M3.F32.PACK_AB_MERGE_C R6, RZ, R6, RZ ;  /* 0x00000006ff06723e */ /* 0x000fe200048070ff */
[----:B------:R-:W-:Y:S01]  /*25d40*/  FMUL R90, R150, UR17 ;  /* 0x00000011965a7c20 */ /* 0x000fe20008400000 */
[----:B------:R-:W2:Y:S04]  /*25d50*/  LDL.LU R151, [R1+0x278] ;  /* 0x0002780001977983 */ /* 0x000ea80000300800 */
[----:B------:R0:W-:Y:S01]  /*25d60*/  @!P0 STG.E.U8 desc[UR24][R98.64+0x1], R6 ;  /* 0x0000010662008986 */ /* 0x0001e2000c101118 */
[----:B------:R-:W-:-:S03]  /*25d70*/  F2FP.SATFINITE.E4M3.F32.PACK_AB_MERGE_C R90, RZ, R90, RZ ;  /* 0x0000005aff5a723e */ /* 0x000fc600048070ff */
[----:B------:R-:W2:Y:S01]  /*25d80*/  LDL.LU R150, [R1+0x27c] ;  /* 0x00027c0001967983 */ /* 0x000ea20000300800 */
[----:B0-----:R-:W0:Y:S02]  /*25d90*/  @!P3 LDC.64 R6, c[0x0][0x5c0] ;  /* 0x00017000ff06bb82 */ /* 0x001e240000000a00 */
[----:B0-----:R-:W-:-:S05]  /*25da0*/  @!P3 IADD3 R6, P6, R125, R6, RZ ;  /* 0x000000067d06b210 */ /* 0x001fca0007fde0ff */
[----:B------:R-:W-:-:S05]  /*25db0*/  @!P3 IMAD.X R7, R126, 0x1, R7, P6 ;  /* 0x000000017e07b824 */ /* 0x000fca00030e0607 */
[----:B------:R0:W-:Y:S02]  /*25dc0*/  @!P3 STG.E.U8 desc[UR24][R6.64], R90 ;  /* 0x0000005a0600b986 */ /* 0x0001e4000c101118 */
[----:B0-----:R-:W0:Y:S01]  /*25dd0*/  @!P5 LDC.64 R6, c[0x0][0x5c0] ;  /* 0x00017000ff06db82 */ /* 0x001e220000000a00 */
[----:B---3--:R-:W-:Y:S02]  /*25de0*/  FMUL R90, R149, UR17 ;  /* 0x00000011955a7c20 */ /* 0x008fe40008400000 */
[----:B------:R-:W3:Y:S03]  /*25df0*/  LDL.LU R149, [R1+0x280] ;  /* 0x0002800001957983 */ /* 0x000ee60000300800 */
[----:B------:R-:W-:Y:S02]  /*25e00*/  F2FP.SATFINITE.E4M3.F32.PACK_AB_MERGE_C R90, RZ, R90, RZ ;  /* 0x0000005aff5a723e */ /* 0x000fe400048070ff */
[----:B0-----:R-:W-:-:S05]  /*25e10*/  @!P5 IADD3 R6, P6, R131, R6, RZ ;  /* 0x000000068306d210 */ /* 0x001fca0007fde0ff */
[----:B------:R-:W-:Y:S01]  /*25e20*/  @!P5 IMAD.X R7, R136, 0x1, R7, P6 ;  /* 0x000000018807d824 */ /* 0x000fe200030e0607 */
[----:B------:R-:W-:-:S04]  /*25e30*/  LOP3.LUT P6, RZ, R0, 0x2, RZ, 0xc0, !PT ;  /* 0x0000000200ff7812 */ /* 0x000fc800078cc0ff */
[----:B------:R0:W-:Y:S02]  /*25e40*/  @!P5 STG.E.U8 desc[UR24][R6.64+0x1], R90 ;  /* 0x0000015a0600d986 */ /* 0x0001e4000c101118 */
[----:B0-----:R-:W-:-:S05]  /*25e50*/  FMUL R6, R152, UR17 ;  /* 0x0000001198067c20 */ /* 0x001fca0008400000 */
[----:B------:R-:W-:-:S05]  /*25e60*/  F2FP.SATFINITE.E4M3.F32.PACK_AB_MERGE_C R6, RZ, R6, RZ ;  /* 0x00000006ff06723e */ /* 0x000fca00048070ff */
[----:B------:R4:W-:Y:S02]  /*25e70*/  @!P6 STG.E.U8 desc[UR24][R96.64+0x8], R6 ;  /* 0x000008066000e986 */ /* 0x0009e4000c101118 */
[----:B----4-:R-:W-:Y:S02]  /*25e80*/  FMUL R6, R147, UR17 ;  /* 0x0000001193067c20 */ /* 0x010fe40008400000 */
[----:B------:R-:W4:Y:S01]  /*25e90*/  LDL.LU R147, [R1+0x284] ;  /* 0x0002840001937983 */ /* 0x000f220000300800 */
[----:B------:R-:W-:Y:S02]  /*25ea0*/  LOP3.LUT P1, RZ, R0, 0x1, RZ, 0xc0, !PT ;  /* 0x0000000100ff7812 */ /* 0x000fe4000782c0ff */
[----:B------:R-:W-:Y:S02]  /*25eb0*/  LOP3.LUT P4, RZ, R4, 0x4000000, RZ, 0xc0, !PT ;  /* 0x0400000004ff7812 */ /* 0x000fe4000788c0ff */
[----:B------:R-:W-:-:S09]  /*25ec0*/  F2FP.SATFINITE.E4M3.F32.PACK_AB_MERGE_C R6, RZ, R6, RZ ;  /* 0x00000006ff06723e */ /* 0x000fd200048070ff */
[----:B------:R0:W-:Y:S02]  /*25ed0*/  @!P1 STG.E.U8 desc[UR24][R70.64+0x9], R6 ;  /* 0x0000090646009986 */ /* 0x0001e4000c101118 */
[----:B0-----:R-:W0:Y:S01]  /*25ee0*/  @!P4 LDC.64 R6, c[0x0][0x5c0] ;  /* 0x00017000ff06cb82 */ /* 0x001e220000000a00 */
[----:B------:R-:W-:Y:S02]  /*25ef0*/  LOP3.LUT P2, RZ, R4, 0x2000000, RZ, 0xc0, !PT ;  /* 0x0200000004ff7812 */ /* 0x000fe4000784c0ff */
[----:B0-----:R-:W-:-:S05]  /*25f00*/  @!P4 IADD3 R6, P6, R133, R6, RZ ;  /* 0x000000068506c210 */ /* 0x001fca0007fde0ff */
[----:B------:R-:W-:Y:S01]  /*25f10*/  @!P4 IMAD.X R7, R137, 0x1, R7, P6 ;  /* 0x000000018907c824 */ /* 0x000fe200030e0607 */
[C---:B------:R-:W-:Y:S02]  /*25f20*/  LOP3.LUT P0, RZ, R8.reuse, 0x80000000, RZ, 0xc0, !PT ;  /* 0x8000000008ff7812 */ /* 0x040fe4000780c0ff */
[----:B------:R-:W-:Y:S01]  /*25f30*/  LOP3.LUT P3, RZ, R8, 0x10000000, RZ, 0xc0, !PT ;  /* 0x1000000008ff7812 */ /* 0x000fe2000786c0ff */
[----:B--2---:R-:W-:Y:S02]  /*25f40*/  FMUL R70, R148, UR17 ;  /* 0x0000001194467c20 */ /* 0x004fe40008400000 */
[----:B------:R-:W2:Y:S03]  /*25f50*/  LDL.LU R148, [R1+0x288] ;  /* 0x0002880001947983 */ /* 0x000ea60000300800 */
[----:B------:R-:W-:Y:S01]  /*25f60*/  F2FP.SATFINITE.E4M3.F32.PACK_AB_MERGE_C R70, RZ, R70, RZ ;  /* 0x00000046ff46723e */ /* 0x000fe200048070ff */
[----:B------:R-:W2:Y:S04]  /*25f70*/  LDL.LU R152, [R1+0x28c] ;  /* 0x00028c0001987983 */ /* 0x000ea80000300800 */
[----:B------:R0:W-:Y:S02]  /*25f80*/  @!P4 STG.E.U8 desc[UR24][R6.64+0x8], R70 ;  /* 0x000008460600c986 */ /* 0x0001e4000c101118 */
[----:B0-----:R-:W0:Y:S01]  /*25f90*/  @!P2 LDC.64 R6, c[0x0][0x5c0] ;  /* 0x00017000ff06ab82 */ /* 0x001e220000000a00 */
[----:B------:R-:W-:-:S05]  /*25fa0*/  FMUL R70, R151, UR17 ;  /* 0x0000001197467c20 */ /* 0x000fca0008400000 */
[----:B------:R-:W-:Y:S02]  /*25fb0*/  F2FP.SATFINITE.E4M3.F32.PACK_AB_MERGE_C R70, RZ, R70, RZ ;  /* 0x00000046ff46723e */ /* 0x000fe400048070ff */
[----:B0-----:R-:W-:-:S05]  /*25fc0*/  @!P2 IADD3 R6, P6, R124, R6, RZ ;  /* 0x000000067c06a210 */ /* 0x001fca0007fde0ff */
[----:B------:R-:W-:-:S05]  /*25fd0*/  @!P2 IMAD.X R7, R135, 0x1, R7, P6 ;  /* 0x000000018707a824 */ /* 0x000fca00030e0607 */
[----:B------:R0:W-:Y:S02]  /*25fe0*/  @!P2 STG.E.U8 desc[UR24][R6.64+0x9], R70 ;  /* 0x000009460600a986 */ /* 0x0001e4000c101118 */
[----:B0-----:R-:W-:Y:S02]  /*25ff0*/  FMUL R6, R150, UR17 ;  /* 0x0000001196067c20 */ /* 0x001fe40008400000 */
[----:B------:R-:W2:Y:S03]  /*26000*/  LDL.LU R150, [R1+0x290] ;  /* 0x0002900001967983 */ /* 0x000ea60000300800 */
[----:B------:R-:W-:-:S05]  /*26010*/  F2FP.SATFINITE.E4M3.F32.PACK_AB_MERGE_C R6, RZ, R6, RZ ;  /* 0x00000006ff06723e */ /* 0x000fca00048070ff */
[----:B------:R3:W-:Y:S02]  /*26020*/  @!P0 STG.E.U8 desc[UR24][R72.64+0x10], R6 ;  /* 0x0000100648008986 */ /* 0x0007e4000c101118 */
[----:B---3--:R-:W-:Y:S02]  /*26030*/  FMUL R6, R149, UR17 ;  /* 0x0000001195067c20 */ /* 0x008fe40008400000 */
[----:B------:R-:W3:Y:S03]  /*26040*/  LDL.LU R149, [R1+0x294] ;  /* 0x0002940001957983 */ /* 0x000ee60000300800 */
[----:B------:R-:W-:Y:S01]  /*26050*/  F2FP.SATFINITE.E4M3.F32.PACK_AB_MERGE_C R6, RZ, R6, RZ ;  /* 0x00000006ff06723e */ /* 0x000fe200048070ff */
[----:B------:R-:W3:Y:S04]  /*26060*/  LDL.LU R151, [R1+0x298] ;  /* 0x0002980001977983 */ /* 0x000ee80000300800 */
[----:B------:R4:W-:Y:S02]  /*26070*/  @!P3 STG.E.U8 desc[UR24][R66.64+0x11], R6 ;  /* 0x000011064200b986 */ /* 0x0009e4000c101118 */
[----:B----4-:R-:W-:-:S02]  /*26080*/  FMUL R66, R147, UR17 ;  /* 0x0000001193427c20 */ /* 0x010fc40008400000 */
[----:B------:R-:W4:Y:S01]  /*26090*/  LDL.LU R147, [R1+0x29c] ;  /* 0x00029c0001937983 */ /* 0x000f220000300800 */
[----:B------:R-:W-:Y:S02]  /*260a0*/  LOP3.LUT P5, RZ, R4, 0x800000, RZ, 0xc0, !PT ;  /* 0x0080000004ff7812 */ /* 0x000fe400078ac0ff */
[----:B------:R-:W-:-:S11]  /*260b0*/  LOP3.LUT P1, RZ, R8, 0x4000000, RZ, 0xc0, !PT ;  /* 0x0400000008ff7812 */ /* 0x000fd6000782c0ff */
[----:B------:R-:W0:Y:S01]  /*260c0*/  @!P5 LDC.64 R6, c[0x0][0x5c0] ;  /* 0x00017000ff06db82 */ /* 0x000e220000000a00 */
[----:B------:R-:W-:-:S04]  /*260d0*/  LOP3.LUT R0, R0, 0xfffff7ff, RZ, 0xc0, !PT ;  /* 0xfffff7ff00007812 */ /* 0x000fc800078ec0ff */
[----:B------:R-:W-:Y:S02]  /*260e0*/  @P1 LOP3.LUT R0, R0, 0x800, RZ, 0xfc, !PT ;  /* 0x0000080000001812 */ /* 0x000fe400078efcff */
[----:B------:R-:W-:Y:S02]  /*260f0*/  LOP3.LUT P1, RZ, R4, 0x400000, RZ, 0xc0, !PT ;  /* 0x0040000004ff7812 */ /* 0x000fe4000782c0ff */
[----:B------:R-:W-:Y:S02]  /*26100*/  F2FP.SATFINITE.E4M3.F32.PACK_AB_MERGE_C R66, RZ, R66, RZ ;  /* 0x00000042ff42723e */ /* 0x000fe400048070ff */
[----:B0-----:R-:W-:-:S05]  /*26110*/  @!P5 IADD3 R6, P6, R119, R6, RZ ;  /* 0x000000067706d210 */ /* 0x001fca0007fde0ff */
[----:B------:R-:W-:-:S05]  /*26120*/  @!P5 IMAD.X R7, R134, 0x1, R7, P6 ;  /* 0x000000018607d824 */ /* 0x000fca00030e0607 */
[----:B------:R0:W-:Y:S02]  /*26130*/  @!P5 STG.E.U8 desc[UR24][R6.64+0x10], R66 ;  /* 0x000010420600d986 */ /* 0x0001e4000c101118 */
[----:B0-----:R-:W0:Y:S02]  /*26140*/  @!P1 LDC.64 R6, c[0x0][0x5c0] ;  /* 0x00017000ff069b82 */ /* 0x001e240000000a00 */
[----:B0-----:R-:W-:-:S05]  /*26150*/  @!P1 IADD3 R6, P6, R118, R6, RZ ;  /* 0x0000000676069210 */ /* 0x001fca0007fde0ff */
[----:B------:R-:W-:Y:S01]  /*26160*/  @!P1 IMAD.X R7, R132, 0x1, R7, P6 ;  /* 0x0000000184079824 */ /* 0x000fe200030e0607 */
[----:B------:R-:W-:Y:S01]  /*26170*/  LOP3.LUT P6, RZ, R8, 0x8000000, RZ, 0xc0, !PT ;  /* 0x0800000008ff7812 */ /* 0x000fe200078cc0ff */
[----:B--2---:R-:W-:Y:S02]  /*26180*/  FMUL R66, R148, UR17 ;  /* 0x0000001194427c20 */ /* 0x004fe40008400000 */
[----:B------:R-:W2:Y:S01]  /*26190*/  LDL.LU R148, [R1+0x2a0] ;  /* 0x0002a00001947983 */ /* 0x000ea20000300800 */
[----:B------:R-:W-:Y:S02]  /*261a0*/  FMUL R67, R152, UR17 ;  /* 0x0000001198437c20 */ /* 0x000fe40008400000 */
[----:B------:R-:W-:-:S03]  /*261b0*/  F2FP.SATFINITE.E4M3.F32.PACK_AB_MERGE_C R66, RZ, R66, RZ ;  /* 0x00000042ff42723e */ /* 0x000fc600048070ff */
[----:B------:R-:W-:Y:S02]  /*261c0*/  F2FP.SATFINITE.E4M3.F32.PACK_AB_MERGE_C R71, RZ, R67, RZ ;  /* 0x00000043ff47723e */ /* 0x000fe400048070ff */
[----:B------:R-:W-:Y:S01]  /*261d0*/  @!P1 STG.E.U8 desc[UR24][R6.64+0x11], R66 ;  /* 0x0000114206009986 */ /* 0x000fe2000c101118 */
[----:B------:R-:W-:-:S03]  /*261e0*/  LOP3.LUT P1, RZ, R0, 0x800, RZ, 0xc0, !PT ;  /* 0x0000080000ff7812 */ /* 0x000fc6000782c0ff */
[----:B------:R-:W-:Y:S01]  /*261f0*/  @!P6 STG.E.U8 desc[UR24][R68.64+0x18], R71 ;  /* 0x000018474400e986 */ /* 0x000fe2000c101118 */
[----:B------:R-:W-:-:S03]  /*26200*/  FMUL R67, R150, UR17 ;  /* 0x0000001196437c20 */ /* 0x000fc60008400000 */
[----:B------:R-:W2:Y:S02]  /*26210*/  LDL.LU R150, [R1+0x2a4] ;  /* 0x0002a40001967983 */ /* 0x000ea40000300800 */
[----:B------:R-:W-:-:S05]  /*26220*/  F2FP.SATFINITE.E4M3.F32.PACK_AB_MERGE_C R73, RZ, R67, RZ ;  /* 0x00000043ff49723e */ /* 0x000fca00048070ff */
[----:B------:R4:W-:Y:S01]  /*26230*/  @!P1 STG.E.U8 desc[UR24][R62.64+0x19], R73 ;  /* 0x000019493e009986 */ /* 0x0009e2000c101118 */
[----:B---3--:R-:W-:-:S03]  /*26240*/  FMUL R67, R149, UR17 ;  /* 0x0000001195437c20 */ /* 0x008fc60008400000 */
[----:B------:R-:W3:Y:S04]  /*26250*/  LDL.LU R149, [R1+0x2a8] ;  /* 0x0002a80001957983 */ /* 0x000ee80000300800 */
[----:B------:R-:W3:Y:S01]  /*26260*/  LDL.LU R152, [R1+0x2ac] ;  /* 0x0002ac0001987983 */ /* 0x000ee20000300800 */
[----:B----4-:R-:W-:-:S03]  /*26270*/  FMUL R63, R147, UR17 ;  /* 0x00000011933f7c20 */ /* 0x010fc60008400000 */
[----:B------:R-:W4:Y:S01]  /*26280*/  LDL.LU R147, [R1+0x2b0] ;  /* 0x0002b00001937983 */ /* 0x000f220000300800 */
[----:B------:R-:W-:-:S13]  /*26290*/  LOP3.LUT P4, RZ, R4, 0x100000, RZ, 0xc0, !PT ;  /* 0x0010000004ff7812 */ /* 0x000fda000788c0ff */
[----:B------:R-:W0:Y:S01]  /*262a0*/  @!P4 LDC.64 R6, c[0x0][0x5c0] ;  /* 0x00017000ff06cb82 */ /* 0x000e220000000a00 */
[----:B------:R-:W-:Y:S02]  /*262b0*/  LOP3.LUT P2, RZ, R4, 0x80000, RZ, 0xc0, !PT ;  /* 0x0008000004ff7812 */ /* 0x000fe4000784c0ff */
[----:B------:R-:W-:Y:S02]  /*262c0*/  F2FP.SATFINITE.E4M3.F32.PACK_AB_MERGE_C R67, RZ, R67, RZ ;  /* 0x00000043ff43723e */ /* 0x000fe400048070ff */
[----:B0-----:R-:W-:-:S05]  /*262d0*/  @!P4 IADD3 R6, P6, R115, R6, RZ ;  /* 0x000000067306c210 */ /* 0x001fca0007fde0ff */
[----:B------:R-:W-:-:S05]  /*262e0*/  @!P4 IMAD.X R7, R130, 0x1, R7, P6 ;  /* 0x000000018207c824 */ /* 0x000fca00030e0607 */
[----:B------:R0:W-:Y:S02]  /*262f0*/  @!P4 STG.E.U8 desc[UR24][R6.64+0x18], R67 ;  /* 0x000018430600c986 */ /* 0x0001e4000c101118 */
[----:B0-----:R-:W0:Y:S01]  /*26300*/  @!P2 LDC.64 R6, c[0x0][0x5c0] ;  /* 0x00017000ff06ab82 */ /* 0x001e220000000a00 */
[----:B------:R-:W-:Y:S02]  /*26310*/  F2FP.SATFINITE.E4M3.F32.PACK_AB_MERGE_C R71, RZ, R63, RZ ;  /* 0x0000003fff47723e */ /* 0x000fe400048070ff */
[C---:B------:R-:W-:Y:S01]  /*26320*/  LOP3.LUT P0, RZ, R8.reuse, 0x1000000, RZ, 0xc0, !PT ;  /* 0x0100000008ff7812 */ /* 0x040fe2000780c0ff */
[----:B------:R-:W-:Y:S01]  /*26330*/  FMUL R66, R151, UR17 ;  /* 0x0000001197427c20 */ /* 0x000fe20008400000 */
[----:B------:R-:W-:-:S04]  /*26340*/  LOP3.LUT P3, RZ, R8, 0x400000, RZ, 0xc0, !PT ;  /* 0x0040000008ff7812 */ /* 0x000fc8000786c0ff */
[----:B------:R-:W-:Y:S02]  /*26350*/  F2FP.SATFINITE.E4M3.F32.PACK_AB_MERGE_C R69, RZ, R66, RZ ;  /* 0x00000042ff45723e */ /* 0x000fe400048070ff */
[----:B0-----:R-:W-:-:S05]  /*26360*/  @!P2 IADD3 R6, P6, R142, R6, RZ ;  /* 0x000000068e06a210 */ /* 0x001fca0007fde0ff */
[----:B------:R-:W-:-:S05]  /*26370*/  @!P2 IMAD.X R7, R145, 0x1, R7, P6 ;  /* 0x000000019107a824 */ /* 0x000fca00030e0607 */
[----:B------:R0:W-:Y:S04]  /*26380*/  @!P2 STG.E.U8 desc[UR24][R6.64+0x19], R69 ;  /* 0x000019450600a986 */ /* 0x0001e8000c101118 */
[----:B------:R-:W-:Y:S01]  /*26390*/  @!P0 STG.E.U8 desc[UR24][R64.64+0x20], R71 ;  /* 0x0000204740008986 */ /* 0x000fe2000c101118 */
[----:B--2---:R-:W-:-:S03]  /*263a0*/  FMUL R63, R148, UR17 ;  /* 0x00000011943f7c20 */ /* 0x004fc60008400000 */
[----:B------:R-:W2:Y:S02]  /*263b0*/  LDL.LU R148, [R1+0x2b4] ;  /* 0x0002b40001947983 */ /* 0x000ea40000300800 */
[----:B------:R-:W-:Y:S02]  /*263c0*/  F2FP.SATFINITE.E4M3.F32.PACK_AB_MERGE_C R67, RZ, R63, RZ ;  /* 0x0000003fff43723e */ /* 0x000fe400048070ff */
[----:B------:R-:W2:Y:S04]  /*263d0*/  LDL.LU R151, [R1+0x2b8] ;  /* 0x0002b80001977983 */ /* 0x000ea80000300800 */
[----:B------:R1:W-:Y:S01]  /*263e0*/  @!P3 STG.E.U8 desc[UR24][R56.64+0x21], R67 ;  /* 0x000021433800b986 */ /* 0x0003e2000c101118 */
[----:B------:R-:W-:-:S03]  /*263f0*/  FMUL R63, R150, UR17 ;  /* 0x00000011963f7c20 */ /* 0x000fc60008400000 */
[----:B------:R-:W2:Y:S02]  /*26400*/  LDL.LU R150, [R1+0x2bc] ;  /* 0x0002bc0001967983 */ /* 0x000ea40000300800 */
[----:B0-----:R-:W-:Y:S01]  /*26410*/  F2FP.SATFINITE.E4M3.F32.PACK_AB_MERGE_C R69, RZ, R63, RZ ;  /* 0x0000003fff45723e */ /* 0x001fe200048070ff */
[----:B---3--:R-:W-:Y:S02]  /*26420*/  FMUL R63, R149, UR17 ;  /* 0x00000011953f7c20 */ /* 0x008fe40008400000 */
[----:B------:R-:W3:Y:S01]  /*26430*/  LDL.LU R149, [R1+0x2c0] ;  /* 0x0002c00001957983 */ /* 0x000ee20000300800 */
[----:B-1----:R-:W-:-:S05]  /*26440*/  FMUL R56, R152, UR17 ;  /* 0x0000001198387c20 */ /* 0x002fca0008400000 */
[----:B------:R-:W-:Y:S01]  /*26450*/  F2FP.SATFINITE.E4M3.F32.PACK_AB_MERGE_C R57, RZ, R56, RZ ;  /* 0x00000038ff39723e */ /* 0x000fe200048070ff */
[----:B----4-:R-:W-:Y:S02]  /*26460*/  FMUL R56, R147, UR17 ;  /* 0x0000001193387c20 */ /* 0x010fe40008400000 */
[----:B------:R-:W4:Y:S01]  /*26470*/  LDL.LU R147, [R1+0x2c4] ;  /* 0x0002c40001937983 */ /* 0x000f220000300800 */
[----:B------:R-:W-:-:S13]  /*26480*/  LOP3.LUT P5, RZ, R4, 0x40000, RZ, 0xc0, !PT ;  /* 0x0004000004ff7812 */ /* 0x000fda00078ac0ff */
[----:B------:R-:W0:Y:S01]  /*26490*/  @!P5 LDC.64 R6, c[0x0][0x5c0] ;  /* 0x00017000ff06db82 */ /* 0x000e220000000a00 */
[----:B------:R-:W-:-:S04]  /*264a0*/  LOP3.LUT P1, RZ, R8, 0x100000, RZ, 0xc0, !PT ;  /* 0x0010000008ff7812 */ /* 0x000fc8000782c0ff */
[----:B------:R-:W-:Y:S02]  /*264b0*/  P2R R62, PR, RZ, 0x2 ;  /* 0x00000002ff3e7803 */ /* 0x000fe40000000000 */
[----:B------:R-:W-:Y:S02]  /*264c0*/  LOP3.LUT P1, RZ, R4, 0x20000, RZ, 0xc0, !PT ;  /* 0x0002000004ff7812 */ /* 0x000fe4000782c0ff */
[----:B0-----:R-:W-:-:S05]  /*264d0*/  @!P5 IADD3 R6, P6, R129, R6, RZ ;  /* 0x000000068106d210 */ /* 0x001fca0007fde0ff */
[----:B------:R-:W-:-:S05]  /*264e0*/  @!P5 IMAD.X R7, R141, 0x1, R7, P6 ;  /* 0x000000018d07d824 */ /* 0x000fca00030e0607 */
[----:B------:R0:W-:Y:S02]  /*264f0*/  @!P5 STG.E.U8 desc[UR24][R6.64+0x20], R69 ;  /* 0x000020450600d986 */ /* 0x0001e4000c101118 */
[----:B0-----:R-:W0:Y:S01]  /*26500*/  @!P1 LDC.64 R6, c[0x0][0x5c0] ;  /* 0x00017000ff069b82 */ /* 0x001e220000000a00 */
[----:B------:R-:W-:Y:S02]  /*26510*/  F2FP.SATFINITE.E4M3.F32.PACK_AB_MERGE_C R63, RZ, R63, RZ ;  /* 0x0000003fff3f723e */ /* 0x000fe400048070ff */
[----:B------:R-:W-:Y:S02]  /*26520*/  F2FP.SATFINITE.E4M3.F32.PACK_AB_MERGE_C R65, RZ, R56, RZ ;  /* 0x00000038ff41723e */ /* 0x000fe400048070ff */
[----:B0-----:R-:W-:-:S05]  /*26530*/  @!P1 IADD3 R6, P6, R114, R6, RZ ;  /* 0x0000000672069210 */ /* 0x001fca0007fde0ff */
[----:B------:R-:W-:Y:S01]  /*26540*/  @!P1 IMAD.X R7, R128, 0x1, R7, P6 ;  /* 0x0000000180079824 */ /* 0x000fe200030e0607 */
[----:B------:R-:W-:-:S04]  /*26550*/  LOP3.LUT P6, RZ, R8, 0x200000, RZ, 0xc0, !PT ;  /* 0x0020000008ff7812 */ /* 0x000fc800078cc0ff */
[----:B------:R0:W-:Y:S01]  /*26560*/  @!P1 STG.E.U8 desc[UR24][R6.64+0x21], R63 ;  /* 0x0000213f06009986 */ /* 0x0001e2000c101118 */
[----:B------:R-:W-:-:S08]  /*26570*/  ISETP.NE.AND P1, PT, R62, RZ, PT ;  /* 0x000000ff3e00720c */ /* 0x000fd00003f25270 */
[----:B------:R-:W-:Y:S05]  /*26580*/  @!P6 STG.E.U8 desc[UR24][R60.64+0x28], R57 ;  /* 0x000028393c00e986 */ /* 0x000fea000c101118 */
[----:B------:R1:W-:Y:S01]  /*26590*/  @!P1 STG.E.U8 desc[UR24][R54.64+0x29], R65 ;  /* 0x0000294136009986 */ /* 0x0003e2000c101118 */
[----:B--2---:R-:W-:-:S03]  /*265a0*/  FMUL R56, R148, UR17 ;  /* 0x0000001194387c20 */ /* 0x004fc60008400000 */
[----:B------:R-:W2:Y:S04]  /*265b0*/  LDL.LU R148, [R1+0x2c8] ;  /* 0x0002c80001947983 */ /* 0x000ea80000300800 */
[----:B------:R-:W2:Y:S01]  /*265c0*/  LDL.LU R152, [R1+0x2cc] ;  /* 0x0002cc0001987983 */ /* 0x000ea20000300800 */
[----:B0-----:R-:W-:Y:S01]  /*265d0*/  F2FP.SATFINITE.E4M3.F32.PACK_AB_MERGE_C R63, RZ, R56, RZ ;  /* 0x00000038ff3f723e */ /* 0x001fe200048070ff */
[----:B------:R-:W-:Y:S01]  /*265e0*/  FMUL R56, R151, UR17 ;  /* 0x0000001197387c20 */ /* 0x000fe20008400000 */
[----:B-1----:R-:W-:Y:S02]  /*265f0*/  FMUL R54, R150, UR17 ;  /* 0x0000001196367c20 */ /* 0x002fe40008400000 */
[----:B------:R-:W2:Y:S03]  /*26600*/  LDL.LU R150, [R1+0x2d0] ;  /* 0x0002d00001967983 */ /* 0x000ea60000300800 */
[----:B------:R-:W-:Y:S01]  /*26610*/  F2FP.SATFINITE.E4M3.F32.PACK_AB_MERGE_C R57, RZ, R54, RZ ;  /* 0x00000036ff39723e */ /* 0x000fe200048070ff */
[----:B------:R-:W2:Y:S01]  /*26620*/  LDL.LU R151, [R1+0x2d4] ;  /* 0x0002d40001977983 */ /* 0x000ea20000300800 */
[----:B---3--:R-:W-:-:S05]  /*26630*/  FMUL R54, R149, UR17 ;  /* 0x0000001195367c20 */ /* 0x008fca0008400000 */
[----:B------:R-:W-:Y:S01]  /*26640*/  F2FP.SATFINITE.E4M3.F32.PACK_AB_MERGE_C R61, RZ, R54, RZ ;  /* 0x00000036ff3d723e */ /* 0x000fe200048070ff */
[----:B----4-:R-:W-:Y:S02]  /*26650*/  FMUL R54, R147, UR17 ;  /* 0x0000001193367c20 */ /* 0x010fe40008400000 */
[----:B------:R-:W3:Y:S01]  /*26660*/  LDL.LU R147, [R1+0x2d8] ;  /* 0x0002d80001937983 */ /* 0x000ee20000300800 */
[C---:B------:R-:W-:Y:S02]  /*26670*/  LOP3.LUT P4, RZ, R4.reuse, 0x10000, RZ, 0xc0, !PT ;  /* 0x0001000004ff7812 */ /* 0x040fe4000788c0ff */
[----:B------:R-:W-:Y:S01]  /*26680*/  LOP3.LUT P2, RZ, R4, 0x8000, RZ, 0xc0, !PT ;  /* 0x0000800004ff7812 */ /* 0x000fe2000784c0ff */
[----:B------:R-:W4:Y:S10]  /*26690*/  LDL.LU R149, [R1+0x2dc] ;  /* 0x0002dc0001957983 */ /* 0x000f340000300800 */
[----:B------:R-:W0:Y:S02]  /*266a0*/  @!P4 LDC.64 R6, c[0x0][0x5c0] ;  /* 0x00017000ff06cb82 */ /* 0x000e240000000a00 */
[----:B0-----:R-:W-:-:S05]  /*266b0*/  @!P4 IADD3 R6, P6, R113, R6, RZ ;  /* 0x000000067106c210 */ /* 0x001fca0007fde0ff */
[----:B------:R-:W-:-:S05]  /*266c0*/  @!P4 IMAD.X R7, R127, 0x1, R7, P6 ;  /* 0x000000017f07c824 */ /* 0x000fca00030e0607 */
[----:B------:R0:W-:Y:S02]  /*266d0*/  @!P4 STG.E.U8 desc[UR24][R6.64+0x28], R63 ;  /* 0x0000283f0600c986 */ /* 0x0001e4000c101118 */
[----:B0-----:R-:W0:Y:S01]  /*266e0*/  @!P2 LDC.64 R6, c[0x0][0x5c0] ;  /* 0x00017000ff06ab82 */ /* 0x001e220000000a00 */
[----:B------:R-:W-:Y:S02]  /*266f0*/  LOP3.LUT P3, RZ, R4, 0x4000, RZ, 0xc0, !PT ;  /* 0x0000400004ff7812 */ /* 0x000fe4000786c0ff */
[----:B------:R-:W-:Y:S02]  /*26700*/  F2FP.SATFINITE.E4M3.F32.PACK_AB_MERGE_C R55, RZ, R56, RZ ;  /* 0x00000038ff37723e */ /* 0x000fe400048070ff */
[----:B0-----:R-:W-:-:S05]  /*26710*/  @!P2 IADD3 R6, P6, R112, R6, RZ ;  /* 0x000000067006a210 */ /* 0x001fca0007fde0ff */
[----:B------:R-:W-:-:S05]  /*26720*/  @!P2 IMAD.X R7, R123, 0x1, R7, P6 ;  /* 0x000000017b07a824 */ /* 0x000fca00030e0607 */
[----:B------:R0:W-:Y:S02]  /*26730*/  @!P2 STG.E.U8 desc[UR24][R6.64+0x29], R55 ;  /* 0x000029370600a986 */ /* 0x0001e4000c101118 */
[----:B0-----:R-:W0:Y:S01]  /*26740*/  @!P3 LDC.64 R6, c[0x0][0x5c0] ;  /* 0x00017000ff06bb82 */ /* 0x001e220000000a00 */
[C---:B------:R-:W-:Y:S02]  /*26750*/  LOP3.LUT P1, RZ, R8.reuse, 0x4000, RZ, 0xc0, !PT ;  /* 0x0000400008ff7812 */ /* 0x040fe4000782c0ff */
[C---:B------:R-:W-:Y:S02]  /*26760*/  LOP3.LUT P0, RZ, R8.reuse, 0x80000, RZ, 0xc0, !PT ;  /* 0x0008000008ff7812 */ /* 0x040fe4000780c0ff */
[----:B------:R-:W-:Y:S02]  /*26770*/  LOP3.LUT P5, RZ, R8, 0x20000, RZ, 0xc0, !PT ;  /* 0x0002000008ff7812 */ /* 0x000fe400078ac0ff */
[----:B------:R-:W-:Y:S02]  /*26780*/  P2R R60, PR, RZ, 0x2 ;  /* 0x00000002ff3c7803 */ /* 0x000fe40000000000 */
[----:B------:R-:W-:-:S02]  /*26790*/  LOP3.LUT P1, RZ, R4, 0x2000, RZ, 0xc0, !PT ;  /* 0x0000200004ff7812 */ /* 0x000fc4000782c0ff */
[----:B------:R-:W-:-:S05]  /*267a0*/  F2FP.SATFINITE.E4M3.F32.PACK_AB_MERGE_C R55, RZ, R54, RZ ;  /* 0x00000036ff37723e */ /* 0x000fca00048070ff */
[----:B------:R-:W-:Y:S01]  /*267b0*/  @!P0 STG.E.U8 desc[UR24][R58.64+0x30], R57 ;  /* 0x000030393a008986 */ /* 0x000fe2000c101118 */
[----:B0-----:R-:W-:-:S03]  /*267c0*/  @!P3 IADD3 R6, P6, R105, R6, RZ ;  /* 0x000000066906b210 */ /* 0x001fc60007fde0ff */
[----:B------:R-:W-:Y:S02]  /*267d0*/  @!P5 STG.E.U8 desc[UR24][R48.64+0x31], R61 ;  /* 0x0000313d3000d986 */ /* 0x000fe4000c101118 */
[----:B------:R-:W-:-:S05]  /*267e0*/  @!P3 IMAD.X R7, R122, 0x1, R7, P6 ;  /* 0x000000017a07b824 */ /* 0x000fca00030e0607 */
[----:B------:R0:W-:Y:S02]  /*267f0*/  @!P3 STG.E.U8 desc[UR24][R6.64+0x30], R55 ;  /* 0x000030370600b986 */ /* 0x0001e4000c101118 */
[----:B0-----:R-:W0:Y:S01]  /*26800*/  @!P1 LDC.64 R6, c[0x0][0x5c0] ;  /* 0x00017000ff069b82 */ /* 0x001e220000000a00 */
[----:B--2---:R-:W-:Y:S02]  /*26810*/  FMUL R54, R148, UR17 ;  /* 0x0000001194367c20 */ /* 0x004fe40008400000 */
[----:B------:R-:W2:Y:S01]  /*26820*/  LDL.LU R148, [R1+0x2e0] ;  /* 0x0002e00001947983 */ /* 0x000ea20000300800 */
[----:B------:R-:W-:-:S05]  /*26830*/  FMUL R48, R152, UR17 ;  /* 0x0000001198307c20 */ /* 0x000fca0008400000 */
[----:B------:R-:W-:Y:S02]  /*26840*/  F2FP.SATFINITE.E4M3.F32.PACK_AB_MERGE_C R57, RZ, R48, RZ ;  /* 0x00000030ff39723e */ /* 0x000fe400048070ff */
[----:B0-----:R-:W-:Y:S02]  /*26850*/  @!P1 IADD3 R6, P6, R140, R6, RZ ;  /* 0x000000068c069210 */ /* 0x001fe40007fde0ff */
[----:B------:R-:W-:-:S03]  /*26860*/  F2FP.SATFINITE.E4M3.F32.PACK_AB_MERGE_C R49, RZ, R54, RZ ;  /* 0x00000036ff31723e */ /* 0x000fc600048070ff */
[----:B------:R-:W-:-:S05]  /*26870*/  @!P1 IMAD.X R7, R144, 0x1, R7, P6 ;  /* 0x0000000190079824 */ /* 0x000fca00030e0607 */
[----:B------:R0:W-:Y:S01]  /*26880*/  @!P1 STG.E.U8 desc[UR24][R6.64+0x31], R49 ;  /* 0x0000313106009986 */ /* 0x0001e2000c101118 */
[----:B------:R-:W-:-:S03]  /*26890*/  FMUL R48, R150, UR17 ;  /* 0x0000001196307c20 */ /* 0x000fc60008400000 */
[----:B------:R-:W2:Y:S02]  /*268a0*/  LDL.LU R150, [R1+0x2e4] ;  /* 0x0002e40001967983 */ /* 0x000ea40000300800 */
[----:B------:R-:W-:Y:S01]  /*268b0*/  F2FP.SATFINITE.E4M3.F32.PACK_AB_MERGE_C R55, RZ, R48, RZ ;  /* 0x00000030ff37723e */ /* 0x000fe200048070ff */
[----:B------:R-:W-:Y:S02]  /*268c0*/  FMUL R48, R151, UR17 ;  /* 0x0000001197307c20 */ /* 0x000fe40008400000 */
[----:B------:R-:W2:Y:S03]  /*268d0*/  LDL.LU R151, [R1+0x2e8] ;  /* 0x0002e80001977983 */ /* 0x000ea60000300800 */
[----:B0-----:R-:W-:Y:S01]  /*268e0*/  F2FP.SATFINITE.E4M3.F32.PACK_AB_MERGE_C R49, RZ, R48, RZ ;  /* 0x00000030ff31723e */ /* 0x001fe200048070ff */
[----:B---3--:R-:W-:Y:S02]  /*268f0*/  FMUL R48, R147, UR17 ;  /* 0x0000001193307c20 */ /* 0x008fe40008400000 */
[----:B------:R-:W3:Y:S01]  /*26900*/  LDL.LU R147, [R1+0x2ec] ;  /* 0x0002ec0001937983 */ /* 0x000ee20000300800 */
[----:B------:R-:W-:-:S02]  /*26910*/  LOP3.LUT P4, RZ, R4, 0x1000, RZ, 0xc0, !PT ;  /* 0x0000100004ff7812 */ /* 0x000fc4000788c0ff */
[----:B------:R-:W-:Y:S02]  /*26920*/  LOP3.LUT P6, RZ, R8, 0x10000, RZ, 0xc0, !PT ;  /* 0x0001000008ff7812 */ /* 0x000fe400078cc0ff */
[----:B------:R-:W-:-:S09]  /*26930*/  ISETP.NE.AND P1, PT, R60, RZ, PT ;  /* 0x000000ff3c00720c */ /* 0x000fd20003f25270 */
[----:B------:R-:W0:Y:S02]  /*26940*/  @!P4 LDC.64 R6, c[0x0][0x5c0] ;  /* 0x00017000ff06cb82 */ /* 0x000e240000000a00 */
[----:B------:R-:W-:Y:S04]  /*26950*/  @!P6 STG.E.U8 desc[UR24][R52.64+0x38], R57 ;  /* 0x000038393400e986 */ /* 0x000fe8000c101118 */
[----:B------:R4:W-:Y:S01]  /*26960*/  @!P1 STG.E.U8 desc[UR24][R46.64+0x39], R55 ;  /* 0x000039372e009986 */ /* 0x0009e2000c101118 */
[----:B------:R-:W-:Y:S01]  /*26970*/  LOP3.LUT P5, RZ, R4, 0x2, RZ, 0xc0, !PT ;  /* 0x0000000204ff7812 */ /* 0x000fe200078ac0ff */
[----:B----4-:R-:W-:Y:S02]  /*26980*/  FMUL R46, R149, UR17 ;  /* 0x00000011952e7c20 */ /* 0x010fe40008400000 */
[----:B------:R-:W4:Y:S01]  /*26990*/  LDL.LU R149, [R1+0x2f0] ;  /* 0x0002f00001957983 */ /* 0x000f220000300800 */
[----:B0-----:R-:W-:-:S05]  /*269a0*/  @!P4 IADD3 R6, P6, R121, R6, RZ ;  /* 0x000000067906c210 */ /* 0x001fca0007fde0ff */
[----:B------:R-:W-:-:S05]  /*269b0*/  @!P4 IMAD.X R7, R139, 0x1, R7, P6 ;  /* 0x000000018b07c824 */ /* 0x000fca00030e0607 */
[----:B------:R0:W-:Y:S02]  /*269c0*/  @!P4 STG.E.U8 desc[UR24][R6.64+0x38], R49 ;  /* 0x000038310600c986 */ /* 0x0001e4000c101118 */
[----:B0-----:R-:W0:Y:S01]  /*269d0*/  @!P5 LDC.64 R6, c[0x0][0x5c0] ;  /* 0x00017000ff06db82 */ /* 0x001e220000000a00 */
[----:B------:R-:W-:Y:S02]  /*269e0*/  F2FP.SATFINITE.E4M3.F32.PACK_AB_MERGE_C R53, RZ, R46, RZ ;  /* 0x0000002eff35723e */ /* 0x000fe400048070ff */
[C---:B------:R-:W-:Y:S02]  /*269f0*/  LOP3.LUT P2, RZ, R8.reuse, 0x2000, RZ, 0xc0, !PT ;  /* 0x0000200008ff7812 */ /* 0x040fe4000784c0ff */
[----:B------:R-:W-:Y:S02]  /*26a00*/  LOP3.LUT P0, RZ, R8, 0x800, RZ, 0xc0, !PT ;  /* 0x0000080008ff7812 */ /* 0x000fe4000780c0ff */
[----:B------:R-:W-:Y:S02]  /*26a10*/  F2FP.SATFINITE.E4M3.F32.PACK_AB_MERGE_C R47, RZ, R48, RZ ;  /* 0x00000030ff2f723e */ /* 0x000fe400048070ff */
[----:B0-----:R-:W-:-:S05]  /*26a20*/  @!P5 IADD3 R6, P6, R108, R6, RZ ;  /* 0x000000066c06d210 */ /* 0x001fca0007fde0ff */
[----:B------:R-:W-:-:S05]  /*26a30*/  @!P5 IMAD.X R7, R120, 0x1, R7, P6 ;  /* 0x000000017807d824 */ /* 0x000fca00030e0607 */
[----:B------:R0:W-:Y:S04]  /*26a40*/  @!P5 STG.E.U8 desc[UR24][R6.64+0x39], R47 ;  /* 0x0000392f0600d986 */ /* 0x0001e8000c101118 */
[----:B------:R-:W-:Y:S01]  /*26a50*/  @!P2 STG.E.U8 desc[UR24][R50.64+0x40], R53 ;  /* 0x000040353200a986 */ /* 0x000fe2000c101118 */
[----:B--2---:R-:W-:-:S03]  /*26a60*/  FMUL R46, R148, UR17 ;  /* 0x00000011942e7c20 */ /* 0x004fc60008400000 */
[----:B------:R-:W2:Y:S02]  /*26a70*/  LDL.LU R148, [R1+0x2f4] ;  /* 0x0002f40001947983 */ /* 0x000ea40000300800 */
[----:B------:R-:W-:-:S05]  /*26a80*/  F2FP.SATFINITE.E4M3.F32.PACK_AB_MERGE_C R49, RZ, R46, RZ ;  /* 0x0000002eff31723e */ /* 0x000fca00048070ff */
[----:B------:R3:W-:Y:S01]  /*26a90*/  @!P0 STG.E.U8 desc[UR24][R44.64+0x41], R49 ;  /* 0x000041312c008986 */ /* 0x0007e2000c101118 */
[----:B------:R-:W-:-:S03]  /*26aa0*/  FMUL R46, R150, UR17 ;  /* 0x00000011962e7c20 */ /* 0x000fc60008400000 */
[----:B------:R-:W2:Y:S02]  /*26ab0*/  LDL.LU R150, [R1+0x2f8] ;  /* 0x0002f80001967983 */ /* 0x000ea40000300800 */
[----:B0-----:R-:W-:Y:S01]  /*26ac0*/  F2FP.SATFINITE.E4M3.F32.PACK_AB_MERGE_C R47, RZ, R46, RZ ;  /* 0x0000002eff2f723e */ /* 0x001fe200048070ff */
[----:B------:R-:W-:Y:S02]  /*26ad0*/  FMUL R46, R151, UR17 ;  /* 0x00000011972e7c20 */ /* 0x000fe40008400000 */
[----:B------:R-:W2:Y:S01]  /*26ae0*/  LDL.LU R151, [R1+0x2fc] ;  /* 0x0002fc0001977983 */ /* 0x000ea20000300800 */
[----:B---3--:R-:W-:-:S03]  /*26af0*/  FMUL R44, R147, UR17 ;  /* 0x00000011932c7c20 */ /* 0x008fc60008400000 */
[----:B------:R-:W3:Y:S01]  /*26b00*/  LDL.LU R147, [R1+0x300] ;  /* 0x0003000001937983 */ /* 0x000ee20000300800 */
[----:B------:R-:W-:-:S13]  /*26b10*/  LOP3.LUT P3, RZ, R4, 0x800, RZ, 0xc0, !PT ;  /* 0x0000080004ff7812 */ /* 0x000fda000786c0ff */
[----:B------:R-:W0:Y:S01]  /*26b20*/  @!P3 LDC.64 R6, c[0x0][0x5c0] ;  /* 0x00017000ff06bb82 */ /* 0x000e220000000a00 */
[----:B------:R-:W-:-:S04]  /*26b30*/  LOP3.LUT P4, RZ, R8, 0x400, RZ, 0xc0, !PT ;  /* 0x0000040008ff7812 */ /* 0x000fc8000788c0ff */
[----:B------:R-:W-:Y:S02]  /*26b40*/  P2R R52, PR, RZ, 0x10 ;  /* 0x00000010ff347803 */ /* 0x000fe40000000000 */
[----:B------:R-:W-:Y:S02]  /*26b50*/  LOP3.LUT P4, RZ, R4, 0x4, RZ, 0xc0, !PT ;  /* 0x0000000404ff7812 */ /* 0x000fe4000788c0ff */
[----:B------:R-:W-:Y:S01]  /*26b60*/  F2FP.SATFINITE.E4M3.F32.PACK_AB_MERGE_C R49, RZ, R44, RZ ;  /* 0x0000002cff31723e */ /* 0x000fe200048070ff */
[----:B----4-:R-:W-:Y:S02]  /*26b70*/  FMUL R44, R149, UR17 ;  /* 0x00000011952c7c20 */ /* 0x010fe40008400000 */
[----:B------:R-:W4:Y:S01]  /*26b80*/  LDL.LU R149, [R1+0x304] ;  /* 0x0003040001957983 */ /* 0x000f220000300800 */
[----:B0-----:R-:W-:-:S05]  /*26b90*/  @!P3 IADD3 R6, P6, R89, R6, RZ ;  /* 0x000000065906b210 */ /* 0x001fca0007fde0ff */
[----:B------:R-:W-:-:S05]  /*26ba0*/  @!P3 IMAD.X R7, R117, 0x1, R7, P6 ;  /* 0x000000017507b824 */ /* 0x000fca00030e0607 */
[----:B------:R0:W-:Y:S02]  /*26bb0*/  @!P3 STG.E.U8 desc[UR24][R6.64+0x40], R47 ;  /* 0x0000402f0600b986 */ /* 0x0001e4000c101118 */
[----:B0-----:R-:W0:Y:S01]  /*26bc0*/  @!P4 LDC.64 R6, c[0x0][0x5c0] ;  /* 0x00017000ff06cb82 */ /* 0x001e220000000a00 */
[----:B------:R-:W-:Y:S02]  /*26bd0*/  F2FP.SATFINITE.E4M3.F32.PACK_AB_MERGE_C R47, RZ, R44, RZ ;  /* 0x0000002cff2f723e */ /* 0x000fe400048070ff */
[----:B------:R-:W-:Y:S02]  /*26be0*/  LOP3.LUT P1, RZ, R8, 0x200, RZ, 0xc0, !PT ;  /* 0x0000020008ff7812 */ /* 0x000fe4000782c0ff */
[----:B------:R-:W-:Y:S02]  /*26bf0*/  F2FP.SATFINITE.E4M3.F32.PACK_AB_MERGE_C R45, RZ, R46, RZ ;  /* 0x0000002eff2d723e */ /* 0x000fe400048070ff */
[----:B0-----:R-:W-:-:S05]  /*26c00*/  @!P4 IADD3 R6, P6, R109, R6, RZ ;  /* 0x000000066d06c210 */ /* 0x001fca0007fde0ff */
[----:B------:R-:W-:Y:S01]  /*26c10*/  @!P4 IMAD.X R7, R116, 0x1, R7, P6 ;  /* 0x000000017407c824 */ /* 0x000fe200030e0607 */
[----:B------:R-:W-:Y:S02]  /*26c20*/  LOP3.LUT P6, RZ, R4, 0x4, RZ, 0xc0, !PT ;  /* 0x0000000404ff7812 */ /* 0x000fe400078cc0ff */
[----:B------:R-:W-:-:S11]  /*26c30*/  ISETP.NE.AND P4, PT, R52, RZ, PT ;  /* 0x000000ff3400720c */ /* 0x000fd60003f85270 */
[----:B------:R-:W-:Y:S04]  /*26c40*/  @!P6 STG.E.U8 desc[UR24][R6.64+0x41], R45 ;  /* 0x0000412d0600e986 */ /* 0x000fe8000c101118 */
[----:B------:R0:W-:Y:S04]  /*26c50*/  @!P4 STG.E.U8 desc[UR24][R42.64+0x48], R49 ;  /* 0x000048312a00c986 */ /* 0x0001e8000c101118 */
[----:B------:R1:W-:Y:S01]  /*26c60*/  @!P1 STG.E.U8 desc[UR24][R40.64+0x49], R47 ;  /* 0x0000492f28009986 */ /* 0x0003e2000c101118 */
[----:B--2---:R-:W-:-:S03]  /*26c70*/  FMUL R44, R148, UR17 ;  /* 0x00000011942c7c20 */ /* 0x004fc60008400000 */
[----:B------:R-:W2:Y:S04]  /*26c80*/  LDL.LU R148, [R1+0x308] ;  /* 0x0003080001947983 */ /* 0x000ea80000300800 */
[----:B------:R-:W2:Y:S01]  /*26c90*/  LDL.LU R152, [R1+0x30c] ;  /* 0x00030c0001987983 */ /* 0x000ea20000300800 */
[----:B0-----:R-:W-:-:S03]  /*26ca0*/  FMUL R42, R150, UR17 ;  /* 0x00000011962a7c20 */ /* 0x001fc60008400000 */
[----:B------:R-:W2:Y:S01]  /*26cb0*/  LDL.LU R150, [R1+0x310] ;  /* 0x0003100001967983 */ /* 0x000ea20000300800 */
[----:B-1----:R-:W-:-:S05]  /*26cc0*/  FMUL R40, R151, UR17 ;  /* 0x0000001197287c20 */ /* 0x002fca0008400000 */
[----:B------:R-:W-:Y:S01]  /*26cd0*/  F2FP.SATFINITE.E4M3.F32.PACK_AB_MERGE_C R43, RZ, R40, RZ ;  /* 0x00000028ff2b723e */ /* 0x000fe200048070ff */
[----:B---3--:R-:W-:Y:S02]  /*26ce0*/  FMUL R40, R147, UR17 ;  /* 0x0000001193287c20 */ /* 0x008fe40008400000 */
[----:B------:R-:W3:Y:S01]  /*26cf0*/  LDL.LU R147, [R1+0x314] ;  /* 0x0003140001937983 */ /* 0x000ee20000300800 */
[----:B------:R-:W-:-:S13]  /*26d00*/  LOP3.LUT P5, RZ, R4, 0x400, RZ, 0xc0, !PT ;  /* 0x0000040004ff7812 */ /* 0x000fda00078ac0ff */
[----:B------:R-:W0:Y:S01]  /*26d10*/  @!P5 LDC.64 R6, c[0x0][0x5c0] ;  /* 0x00017000ff06db82 */ /* 0x000e220000000a00 */
[----:B------:R-:W-:-:S04]  /*26d20*/  LOP3.LUT P2, RZ, R8, 0x100, RZ, 0xc0, !PT ;  /* 0x0000010008ff7812 */ /* 0x000fc8000784c0ff */
[----:B------:R-:W-:Y:S02]  /*26d30*/  P2R R48, PR, RZ, 0x4 ;  /* 0x00000004ff307803 */ /* 0x000fe40000000000 */
[----:B------:R-:W-:Y:S02]  /*26d40*/  LOP3.LUT P2, RZ, R4, 0x200, RZ, 0xc0, !PT ;  /* 0x0000020004ff7812 */ /* 0x000fe4000784c0ff */
[----:B------:R-:W-:Y:S02]  /*26d50*/  F2FP.SATFINITE.E4M3.F32.PACK_AB_MERGE_C R45, RZ, R44, RZ ;  /* 0x0000002cff2d723e */ /* 0x000fe400048070ff */
[----:B0-----:R-:W-:-:S05]  /*26d60*/  @!P5 IADD3 R6, P6, R106, R6, RZ ;  /* 0x000000066a06d210 */ /* 0x001fca0007fde0ff */
[----:B------:R-:W-:-:S05]  /*26d70*/  @!P5 IMAD.X R7, R107, 0x1, R7, P6 ;  /* 0x000000016b07d824 */ /* 0x000fca00030e0607 */
[----:B------:R0:W-:Y:S02]  /*26d80*/  @!P5 STG.E.U8 desc[UR24][R6.64+0x48], R45 ;  /* 0x0000482d0600d986 */ /* 0x0001e4000c101118 */
[----:B0-----:R-:W0:Y:S01]  /*26d90*/  @!P2 LDC.64 R6, c[0x0][0x5c0] ;  /* 0x00017000ff06ab82 */ /* 0x001e220000000a00 */
[----:B------:R-:W-:Y:S01]  /*26da0*/  F2FP.SATFINITE.E4M3.F32.PACK_AB_MERGE_C R45, RZ, R40, RZ ;  /* 0x00000028ff2d723e */ /* 0x000fe200048070ff */
[----:B----4-:R-:W-:Y:S02]  /*26db0*/  FMUL R40, R149, UR17 ;  /* 0x0000001195287c20 */ /* 0x010fe40008400000 */
[----:B------:R-:W4:Y:S01]  /*26dc0*/  LDL.LU R149, [R1+0x318] ;  /* 0x0003180001957983 */ /* 0x000f220000300800 */
[----:B------:R-:W-:Y:S02]  /*26dd0*/  LOP3.LUT P3, RZ, R4, 0x100, RZ, 0xc0, !PT ;  /* 0x0000010004ff7812 */ /* 0x000fe4000786c0ff */
[----:B------:R-:W-:Y:S01]  /*26de0*/  F2FP.SATFINITE.E4M3.F32.PACK_AB_MERGE_C R41, RZ, R42, RZ ;  /* 0x0000002aff29723e */ /* 0x000fe200048070ff */
[----:B------:R-:W4:Y:S01]  /*26df0*/  LDL.LU R151, [R1+0x31c] ;  /* 0x00031c0001977983 */ /* 0x000f220000300800 */
[----:B0-----:R-:W-:-:S05]  /*26e00*/  @!P2 IADD3 R6, P6, R138, R6, RZ ;  /* 0x000000068a06a210 */ /* 0x001fca0007fde0ff */
[----:B------:R-:W-:Y:S01]  /*26e10*/  @!P2 IMAD.X R7, R143, 0x1, R7, P6 ;  /* 0x000000018f07a824 */ /* 0x000fe200030e0607 */
[----:B------:R-:W-:Y:S02]  /*26e20*/  LOP3.LUT P6, RZ, R4, 0x200, RZ, 0xc0, !PT ;  /* 0x0000020004ff7812 */ /* 0x000fe400078cc0ff */
[----:B------:R-:W-:-:S11]  /*26e30*/  ISETP.NE.AND P2, PT, R48, RZ, PT ;  /* 0x000000ff3000720c */ /* 0x000fd60003f45270 */
[----:B------:R0:W-:Y:S04]  /*26e40*/  @!P6 STG.E.U8 desc[UR24][R6.64+0x49], R41 ;  /* 0x000049290600e986 */ /* 0x0001e8000c101118 */
[----:B------:R2:W-:Y:S01]  /*26e50*/  @!P2 STG.E.U8 desc[UR24][R38.64+0x50], R43 ;  /* 0x0000502b2600a986 */ /* 0x0005e2000c101118 */
[----:B0-----:R-:W0:Y:S01]  /*26e60*/  @!P3 LDC.64 R6, c[0x0][0x5c0] ;  /* 0x00017000ff06bb82 */ /* 0x001e220000000a00 */
[----:B------:R-:W-:Y:S02]  /*26e70*/  LOP3.LUT P0, RZ, R8, 0x80, RZ, 0xc0, !PT ;  /* 0x0000008008ff7812 */ /* 0x000fe4000780c0ff */
[----:B------:R-:W-:-:S11]  /*26e80*/  F2FP.SATFINITE.E4M3.F32.PACK_AB_MERGE_C R41, RZ, R40, RZ ;  /* 0x00000028ff29723e */ /* 0x000fd600048070ff */
[----:B------:R1:W-:Y:S01]  /*26e90*/  @!P0 STG.E.U8 desc[UR24][R36.64+0x51], R45 ;  /* 0x0000512d24008986 */ /* 0x0003e2000c101118 */
[----:B0-----:R-:W-:Y:S01]  /*26ea0*/  @!P3 IADD3 R6, P6, R102, R6, RZ ;  /* 0x000000066606b210 */ /* 0x001fe20007fde0ff */
[----:B--2---:R-:W-:Y:S02]  /*26eb0*/  FMUL R38, R148, UR17 ;  /* 0x0000001194267c20 */ /* 0x004fe40008400000 */
[----:B------:R-:W2:Y:S01]  /*26ec0*/  LDL.LU R148, [R1+0x320] ;  /* 0x0003200001947983 */ /* 0x000ea20000300800 */
[----:B-1----:R-:W-:Y:S01]  /*26ed0*/  FMUL R36, R152, UR17 ;  /* 0x0000001198247c20 */ /* 0x002fe20008400000 */
[----:B------:R-:W-:-:S04]  /*26ee0*/  @!P3 IMAD.X R7, R103, 0x1, R7, P6 ;  /* 0x000000016707b824 */ /* 0x000fc800030e0607 */
[----:B------:R-:W-:Y:S01]  /*26ef0*/  F2FP.SATFINITE.E4M3.F32.PACK_AB_MERGE_C R39, RZ, R36, RZ ;  /* 0x00000024ff27723e */ /* 0x000fe200048070ff */
[----:B------:R0:W-:Y:S01]  /*26f00*/  @!P3 STG.E.U8 desc[UR24][R6.64+0x50], R41 ;  /* 0x000050290600b986 */ /* 0x0001e2000c101118 */
[----:B------:R-:W-:-:S03]  /*26f10*/  FMUL R36, R150, UR17 ;  /* 0x0000001196247c20 */ /* 0x000fc60008400000 */
[----:B------:R-:W2:Y:S02]  /*26f20*/  LDL.LU R150, [R1+0x324] ;  /* 0x0003240001967983 */ /* 0x000ea40000300800 */
[----:B0-----:R-:W-:Y:S01]  /*26f30*/  F2FP.SATFINITE.E4M3.F32.PACK_AB_MERGE_C R41, RZ, R36, RZ ;  /* 0x00000024ff29723e */ /* 0x001fe200048070ff */
[----:B---3--:R-:W-:Y:S02]  /*26f40*/  FMUL R36, R147, UR17 ;  /* 0x0000001193247c20 */ /* 0x008fe40008400000 */
[----:B------:R-:W3:Y:S01]  /*26f50*/  LDL.LU R147, [R1+0x328] ;  /* 0x0003280001937983 */ /* 0x000ee20000300800 */
[----:B------:R-:W-:-:S03]  /*26f60*/  LOP3.LUT P4, RZ, R4, 0x8, RZ, 0xc0, !PT ;  /* 0x0000000804ff7812 */ /* 0x000fc6000788c0ff */
[----:B------:R-:W3:Y:S10]  /*26f70*/  LDL.LU R152, [R1+0x32c] ;  /* 0x00032c0001987983 */ /* 0x000ef40000300800 */
[----:B------:R-:W0:Y:S01]  /*26f80*/  @!P4 LDC.64 R6, c[0x0][0x5c0] ;  /* 0x00017000ff06cb82 */ /* 0x000e220000000a00 */
[----:B------:R-:W-:-:S02]  /*26f90*/  LOP3.LUT P1, RZ, R4, 0x80, RZ, 0xc0, !PT ;  /* 0x0000008004ff7812 */ /* 0x000fc4000782c0ff */
[----:B------:R-:W-:Y:S02]  /*26fa0*/  F2FP.SATFINITE.E4M3.F32.PACK_AB_MERGE_C R37, RZ, R38, RZ ;  /* 0x00000026ff25723e */ /* 0x000fe400048070ff */
[----:B0-----:R-:W-:-:S05]  /*26fb0*/  @!P4 IADD3 R6, P6, R93, R6, RZ ;  /* 0x000000065d06c210 */ /* 0x001fca0007fde0ff */
[----:B------:R-:W-:-:S05]  /*26fc0*/  @!P4 IMAD.X R7, R95, 0x1, R7, P6 ;  /* 0x000000015f07c824 */ /* 0x000fca00030e0607 */
[----:B------:R0:W-:Y:S01]  /*26fd0*/  @!P4 STG.E.U8 desc[UR24][R6.64+0x51], R37 ;  /* 0x000051250600c986 */ /* 0x0001e2000c101118 */
[----:B------:R-:W-:Y:S01]  /*26fe0*/  LOP3.LUT P6, RZ, R8, 0x40, RZ, 0xc0, !PT ;  /* 0x0000004008ff7812 */ /* 0x000fe200078cc0ff */
[----:B0-----:R-:W0:-:S12]  /*26ff0*/  @!P1 LDC.64 R6, c[0x0][0x5c0] ;  /* 0x00017000ff069b82 */ /* 0x001e180000000a00 */
[----:B------:R4:W-:Y:S01]  /*27000*/  @!P6 STG.E.U8 desc[UR24][R34.64+0x58], R39 ;  /* 0x000058272200e986 */ /* 0x0009e2000c101118 */
[----:B------:R-:W-:Y:S01]  /*27010*/  LOP3.LUT P5, RZ, R8, 0x20, RZ, 0xc0, !PT ;  /* 0x0000002008ff7812 */ /* 0x000fe200078ac0ff */
[----:B----4-:R-:W-:Y:S02]  /*27020*/  FMUL R34, R149, UR17 ;  /* 0x0000001195227c20 */ /* 0x010fe40008400000 */
[----:B------:R-:W4:Y:S01]  /*27030*/  LDL.LU R149, [R1+0x330] ;  /* 0x0003300001957983 */ /* 0x000f220000300800 */
[----:B------:R-:W-:Y:S02]  /*27040*/  LOP3.LUT P2, RZ, R4, 0x10, RZ, 0xc0, !PT ;  /* 0x0000001004ff7812 */ /* 0x000fe4000784c0ff */
[----:B0-----:R-:W-:-:S05]  /*27050*/  @!P1 IADD3 R6, P6, R91, R6, RZ ;  /* 0x000000065b069210 */ /* 0x001fca0007fde0ff */
[----:B------:R-:W-:Y:S01]  /*27060*/  @!P1 IMAD.X R7, R94, 0x1, R7, P6 ;  /* 0x000000015e079824 */ /* 0x000fe200030e0607 */
[----:B------:R-:W-:Y:S02]  /*27070*/  LOP3.LUT P6, RZ, R4, 0x80, RZ, 0xc0, !PT ;  /* 0x0000008004ff7812 */ /* 0x000fe400078cc0ff */
[----:B------:R-:W-:Y:S01]  /*27080*/  F2FP.SATFINITE.E4M3.F32.PACK_AB_MERGE_C R37, RZ, R36, RZ ;  /* 0x00000024ff25723e */ /* 0x000fe200048070ff */
[----:B------:R0:W-:Y:S10]  /*27090*/  @!P5 STG.E.U8 desc[UR24][R32.64+0x59], R41 ;  /* 0x000059292000d986 */ /* 0x0001f4000c101118 */
[----:B------:R1:W-:Y:S01]  /*270a0*/  @!P6 STG.E.U8 desc[UR24][R6.64+0x58], R37 ;  /* 0x000058250600e986 */ /* 0x0003e2000c101118 */
[----:B0-----:R-:W-:-:S05]  /*270b0*/  FMUL R32, R151, UR17 ;  /* 0x0000001197207c20 */ /* 0x001fca0008400000 */
[----:B------:R-:W-:Y:S01]  /*270c0*/  F2FP.SATFINITE.E4M3.F32.PACK_AB_MERGE_C R35, RZ, R32, RZ ;  /* 0x00000020ff23723e */ /* 0x000fe200048070ff */
[----:B-1----:R-:W0:Y:S01]  /*270d0*/  @!P2 LDC.64 R6, c[0x0][0x5c0] ;  /* 0x00017000ff06ab82 */ /* 0x002e220000000a00 */
[----:B------:R-:W-:Y:S02]  /*270e0*/  F2FP.SATFINITE.E4M3.F32.PACK_AB_MERGE_C R33, RZ, R34, RZ ;  /* 0x00000022ff21723e */ /* 0x000fe400048070ff */
[----:B0-----:R-:W-:Y:S01]  /*270f0*/  @!P2 IADD3 R6, P6, R88, R6, RZ ;  /* 0x000000065806a210 */ /* 0x001fe20007fde0ff */
[----:B--2---:R-:W-:Y:S02]  /*27100*/  FMUL R32, R148, UR17 ;  /* 0x0000001194207c20 */ /* 0x004fe40008400000 */
[----:B------:R-:W2:Y:S04]  /*27110*/  LDL.LU R148, [R1+0x334] ;  /* 0x0003340001947983 */ /* 0x000ea80000300800 */
[----:B------:R-:W2:Y:S01]  /*27120*/  LDL.LU R151, [R1+0x338] ;  /* 0x0003380001977983 */ /* 0x000ea20000300800 */
[----:B------:R-:W-:Y:S01]  /*27130*/  F2FP.SATFINITE.E4M3.F32.PACK_AB_MERGE_C R37, RZ, R32, RZ ;  /* 0x00000020ff25723e */ /* 0x000fe200048070ff */
[----:B------:R-:W-:-:S05]  /*27140*/  @!P2 IMAD.X R7, R87, 0x1, R7, P6 ;  /* 0x000000015707a824 */ /* 0x000fca00030e0607 */
[----:B------:R3:W-:Y:S01]  /*27150*/  @!P2 STG.E.U8 desc[UR24][R6.64+0x59], R33 ;  /* 0x000059210600a986 */ /* 0x0007e2000c101118 */
[----:B------:R-:W-:-:S03]  /*27160*/  FMUL R32, R150, UR17 ;  /* 0x0000001196207c20 */ /* 0x000fc60008400000 */
[----:B------:R-:W2:Y:S01]  /*27170*/  LDL.LU R150, [R1+0x33c] ;  /* 0x00033c0001967983 */ /* 0x000ea20000300800 */
[----:B---3--:R-:W-:-:S03]  /*27180*/  FMUL R6, R147, UR17 ;  /* 0x0000001193067c20 */ /* 0x008fc60008400000 */
[----:B------:R-:W3:Y:S01]  /*27190*/  LDL.LU R147, [R1+0x340] ;  /* 0x0003400001937983 */ /* 0x000ee20000300800 */
[C---:B------:R-:W-:Y:S02]  /*271a0*/  LOP3.LUT P0, RZ, R4.reuse, 0x40, RZ, 0xc0, !PT ;  /* 0x0000004004ff7812 */ /* 0x040fe4000780c0ff */
[----:B------:R-:W-:Y:S02]  /*271b0*/  LOP3.LUT P4, RZ, R4, 0x20, RZ, 0xc0, !PT ;  /* 0x0000002004ff7812 */ /* 0x000fe4000788c0ff */
[----:B------:R-:W-:-:S09]  /*271c0*/  F2FP.SATFINITE.E4M3.F32.PACK_AB_MERGE_C R7, RZ, R32, RZ ;  /* 0x00000020ff07723e */ /* 0x000fd200048070ff */
[----:B------:R-:W0:Y:S01]  /*271d0*/  @!P0 LDC.64 R38, c[0x0][0x5c0] ;  /* 0x00017000ff268b82 */ /* 0x000e220000000a00 */
[----:B------:R-:W-:-:S07]  /*271e0*/  LOP3.LUT P6, RZ, R8, 0x10, RZ, 0xc0, !PT ;  /* 0x0000001008ff7812 */ /* 0x000fce00078cc0ff */
[----:B------:R-:W1:Y:S01]  /*271f0*/  @!P4 LDC.64 R32, c[0x0][0x5c0] ;  /* 0x00017000ff20cb82 */ /* 0x000e620000000a00 */
[----:B------:R-:W-:-:S05]  /*27200*/  LOP3.LUT P3, RZ, R8, 0x8, RZ, 0xc0, !PT ;  /* 0x0000000808ff7812 */ /* 0x000fca000786c0ff */
[----:B------:R-:W-:Y:S01]  /*27210*/  @!P6 STG.E.U8 desc[UR24][R26.64+0x60], R35 ;  /* 0x000060231a00e986 */ /* 0x000fe2000c101118 */
[----:B------:R-:W-:Y:S02]  /*27220*/  LOP3.LUT P5, RZ, R8, 0x4, RZ, 0xc0, !PT ;  /* 0x0000000408ff7812 */ /* 0x000fe400078ac0ff */
[----:B0-----:R-:W-:-:S05]  /*27230*/  @!P0 IADD3 R86, P6, R86, R38, RZ ;  /* 0x0000002656568210 */ /* 0x001fca0007fde0ff */
[----:B------:R0:W-:Y:S01]  /*27240*/  @!P3 STG.E.U8 desc[UR24][R22.64+0x61], R37 ;  /* 0x000061251600b986 */ /* 0x0001e2000c101118 */
[----:B------:R-:W-:Y:S01]  /*27250*/  @!P0 IMAD.X R87, R85, 0x1, R39, P6 ;  /* 0x0000000155578824 */ /* 0x000fe200030e0627 */
[----:B-1----:R-:W-:Y:S02]  /*27260*/  @!P4 IADD3 R84, P6, R84, R32, RZ ;  /* 0x000000205454c210 */ /* 0x002fe40007fde0ff */
[----:B0-----:R-:W-:Y:S01]  /*27270*/  F2FP.SATFINITE.E4M3.F32.PACK_AB_MERGE_C R23, RZ, R6, RZ ;  /* 0x00000006ff17723e */ /* 0x001fe200048070ff */
[----:B------:R-:W-:Y:S02]  /*27280*/  FMUL R6, R152, UR17 ;  /* 0x0000001198067c20 */ /* 0x000fe40008400000 */
[----:B------:R-:W-:Y:S01]  /*27290*/  @!P4 IMAD.X R85, R83, 0x1, R33, P6 ;  /* 0x000000015355c824 */ /* 0x000fe200030e0621 */
[----:B------:R0:W-:Y:S02]  /*272a0*/  @!P0 STG.E.U8 desc[UR24][R86.64+0x60], R7 ;  /* 0x0000600756008986 */ /* 0x0001e4000c101118 */
[----:B------:R-:W-:-:S02]  /*272b0*/  F2FP.SATFINITE.E4M3.F32.PACK_AB_MERGE_C R27, RZ, R6, RZ ;  /* 0x00000006ff1b723e */ /* 0x000fc400048070ff */
[----:B------:R1:W-:Y:S04]  /*272c0*/  @!P4 STG.E.U8 desc[UR24][R84.64+0x61], R23 ;  /* 0x000061175400c986 */ /* 0x0003e8000c101118 */
[----:B------:R-:W-:Y:S01]  /*272d0*/  @!P5 STG.E.U8 desc[UR24][R20.64+0x68], R27 ;  /* 0x0000681b1400d986 */ /* 0x000fe2000c101118 */
[----:B------:R-:W-:Y:S02]  /*272e0*/  LOP3.LUT P5, RZ, R0, 0x40, RZ, 0xc0, !PT ;  /* 0x0000004000ff7812 */ /* 0x000fe400078ac0ff */
[----:B------:R-:W-:Y:S01]  /*272f0*/  LOP3.LUT P6, RZ, R8, 0x2, RZ, 0xc0, !PT ;  /* 0x0000000208ff7812 */ /* 0x000fe200078cc0ff */
[----:B------:R-:W3:Y:S10]  /*27300*/  LDL.LU R152, [R1+0x344] ;  /* 0x0003440001987983 */ /* 0x000ef40000300800 */
[----:B------:R-:W1:Y:S01]  /*27310*/  @!P5 LDC.64 R32, c[0x0][0x5c0] ;  /* 0x00017000ff20db82 */ /* 0x000e620000000a00 */
[----:B----4-:R-:W-:Y:S01]  /*27320*/  FMUL R6, R149, UR17 ;  /* 0x0000001195067c20 */ /* 0x010fe20008400000 */
[----:B------:R-:W-:Y:S01]  /*27330*/  LOP3.LUT P4, RZ, R0, 0x80, RZ, 0xc0, !PT ;  /* 0x0000008000ff7812 */ /* 0x000fe2000788c0ff */
[----:B------:R-:W4:Y:S03]  /*27340*/  LDL.LU R149, [R1+0x348] ;  /* 0x0003480001957983 */ /* 0x000f260000300800 */
[----:B0-----:R-:W-:-:S05]  /*27350*/  F2FP.SATFINITE.E4M3.F32.PACK_AB_MERGE_C R7, RZ, R6, RZ ;  /* 0x00000006ff07723e */ /* 0x001fca00048070ff */
[----:B------:R0:W-:Y:S01]  /*27360*/  @!P6 STG.E.U8 desc[UR24][R18.64+0x69], R7 ;  /* 0x000069071200e986 */ /* 0x0001e2000c101118 */
[----:B-1----:R-:W-:-:S05]  /*27370*/  @!P5 IADD3 R82, P6, R82, R32, RZ ;  /* 0x000000205252d210 */ /* 0x002fca0007fde0ff */
[----:B------:R-:W-:Y:S02]  /*27380*/  @!P5 IMAD.X R83, R81, 0x1, R33, P6 ;  /* 0x000000015153d824 */ /* 0x000fe400030e0621 */
[----:B------:R-:W1:Y:S01]  /*27390*/  @!P4 LDC.64 R32, c[0x0][0x5c0] ;  /* 0x00017000ff20cb82 */ /* 0x000e620000000a00 */
[----:B------:R-:W-:Y:S01]  /*273a0*/  LOP3.LUT P6, RZ, R4, 0x20000000, RZ, 0xc0, !PT ;  /* 0x2000000004ff7812 */ /* 0x000fe200078cc0ff */
[----:B--2---:R-:W-:Y:S02]  /*273b0*/  FMUL R6, R148, UR17 ;  /* 0x0000001194067c20 */ /* 0x004fe40008400000 */
[----:B------:R-:W2:Y:S03]  /*273c0*/  LDL.LU R148, [R1+0x34c] ;  /* 0x00034c0001947983 */ /* 0x000ea60000300800 */
[----:B------:R-:W-:Y:S01]  /*273d0*/  F2FP.SATFINITE.E4M3.F32.PACK_AB_MERGE_C R23, RZ, R6, RZ ;  /* 0x00000006ff17723e */ /* 0x000fe200048070ff */
[----:B------:R-:W-:-:S02]  /*273e0*/  FMUL R6, R151, UR17 ;  /* 0x0000001197067c20 */ /* 0x000fc40008400000 */
[----:B------:R-:W2:Y:S04]  /*273f0*/  LDL.LU R151, [R1+0x350] ;  /* 0x0003500001977983 */ /* 0x000ea80000300800 */
[----:B------:R3:W-:Y:S01]  /*27400*/  @!P5 STG.E.U8 desc[UR24][R82.64+0x68], R23 ;  /* 0x000068175200d986 */ /* 0x0007e2000c101118 */
[----:B-1----:R-:W-:Y:S02]  /*27410*/  @!P4 IADD3 R80, P5, R80, R32, RZ ;  /* 0x000000205050c210 */ /* 0x002fe40007fbe0ff */
[----:B0-----:R-:W-:-:S03]  /*27420*/  F2FP.SATFINITE.E4M3.F32.PACK_AB_MERGE_C R7, RZ, R6, RZ ;  /* 0x00000006ff07723e */ /* 0x001fc600048070ff */
[----:B------:R-:W-:Y:S01]  /*27430*/  @!P4 IMAD.X R81, R79, 0x1, R33, P5 ;  /* 0x000000014f51c824 */ /* 0x000fe200028e0621 */
[----:B------:R-:W-:-:S04]  /*27440*/  LOP3.LUT P5, RZ, R4, 0x40000000, RZ, 0xc0, !PT ;  /* 0x4000000004ff7812 */ /* 0x000fc800078ac0ff */
[----:B------:R0:W-:Y:S01]  /*27450*/  @!P4 STG.E.U8 desc[UR24][R80.64+0x69], R7 ;  /* 0x000069075000c986 */ /* 0x0001e2000c101118 */
[----:B------:R-:W-:Y:S01]  /*27460*/  LOP3.LUT P4, RZ, R4, 0x80000000, RZ, 0xc0, !PT ;  /* 0x8000000004ff7812 */ /* 0x000fe2000788c0ff */
[----:B------:R-:W-:-:S05]  /*27470*/  FMUL R4, R150, UR17 ;  /* 0x0000001196047c20 */ /* 0x000fca0008400000 */
[----:B------:R-:W-:Y:S01]  /*27480*/  F2FP.SATFINITE.E4M3.F32.PACK_AB_MERGE_C R19, RZ, R4, RZ ;  /* 0x00000004ff13723e */ /* 0x000fe200048070ff */
[----:B---3--:R-:W-:Y:S02]  /*27490*/  FMUL R4, R147, UR17 ;  /* 0x0000001193047c20 */ /* 0x008fe40008400000 */
[----:B------:R-:W3:Y:S01]  /*274a0*/  LDL.LU R147, [R1+0x354] ;  /* 0x0003540001937983 */ /* 0x000ee20000300800 */
[----:B------:R-:W-:-:S03]  /*274b0*/  LOP3.LUT P3, RZ, R8, 0x1, RZ, 0xc0, !PT ;  /* 0x0000000108ff7812 */ /* 0x000fc6000786c0ff */
[----:B------:R-:W3:Y:S10]  /*274c0*/  LDL.LU R150, [R1+0x358] ;  /* 0x0003580001967983 */ /* 0x000ef40000300800 */
[----:B------:R-:W-:Y:S01]  /*274d0*/  @!P3 STG.E.U8 desc[UR24][R16.64+0x70], R19 ;  /* 0x000070131000b986 */ /* 0x000fe2000c101118 */
[----:B------:R-:W-:-:S02]  /*274e0*/  LOP3.LUT P3, RZ, R0, 0x20, RZ, 0xc0, !PT ;  /* 0x0000002000ff7812 */ /* 0x000fc4000786c0ff */
[----:B------:R-:W-:-:S11]  /*274f0*/  F2FP.SATFINITE.E4M3.F32.PACK_AB_MERGE_C R21, RZ, R4, RZ ;  /* 0x00000004ff15723e */ /* 0x000fd600048070ff */
[----:B------:R-:W1:Y:S01]  /*27500*/  @!P3 LDC.64 R22, c[0x0][0x5c0] ;  /* 0x00017000ff16bb82 */ /* 0x000e620000000a00 */
[----:B------:R1:W-:Y:S01]  /*27510*/  @!P4 STG.E.U8 desc[UR24][R14.64+0x71], R21 ;  /* 0x000071150e00c986 */ /* 0x0003e2000c101118 */
[----:B------:R-:W-:-:S05]  /*27520*/  FMUL R4, R152, UR17 ;  /* 0x0000001198047c20 */ /* 0x000fca0008400000 */
[----:B0-----:R-:W-:Y:S01]  /*27530*/  F2FP.SATFINITE.E4M3.F32.PACK_AB_MERGE_C R7, RZ, R4, RZ ;  /* 0x00000004ff07723e */ /* 0x001fe200048070ff */
[----:B----4-:R-:W-:Y:S02]  /*27540*/  FMUL R4, R149, UR17 ;  /* 0x0000001195047c20 */ /* 0x010fe40008400000 */
[----:B------:R-:W4:Y:S01]  /*27550*/  LDL.LU R149, [R1+0x35c] ;  /* 0x00035c0001957983 */ /* 0x000f220000300800 */
[----:B-1----:R-:W-:Y:S02]  /*27560*/  @!P3 IADD3 R78, P4, R78, R22, RZ ;  /* 0x000000164e4eb210 */ /* 0x002fe40007f9e0ff */
[----:B------:R-:W-:-:S03]  /*27570*/  F2FP.SATFINITE.E4M3.F32.PACK_AB_MERGE_C R15, RZ, R4, RZ ;  /* 0x00000004ff0f723e */ /* 0x000fc600048070ff */
[----:B------:R-:W-:-:S05]  /*27580*/  @!P3 IMAD.X R79, R77, 0x1, R23, P4 ;  /* 0x000000014d4fb824 */ /* 0x000fca00020e0617 */
[----:B------:R0:W-:Y:S01]  /*27590*/  @!P3 STG.E.U8 desc[UR24][R78.64+0x70], R7 ;  /* 0x000070074e00b986 */ /* 0x0001e2000c101118 */
[----:B--2---:R-:W-:-:S03]  /*275a0*/  FMUL R4, R148, UR17 ;  /* 0x0000001194047c20 */ /* 0x004fc60008400000 */
[----:B------:R-:W2:Y:S02]  /*275b0*/  LDL.LU R148, [R1+0x360] ;  /* 0x0003600001947983 */ /* 0x000ea40000300800 */
[----:B------:R-:W-:Y:S01]  /*275c0*/  F2FP.SATFINITE.E4M3.F32.PACK_AB_MERGE_C R17, RZ, R4, RZ ;  /* 0x00000004ff11723e */ /* 0x000fe200048070ff */
[----:B------:R-:W-:-:S05]  /*275d0*/  FMUL R4, R151, UR17 ;  /* 0x0000001197047c20 */ /* 0x000fca0008400000 */
[----:B0-----:R-:W-:Y:S01]  /*275e0*/  F2FP.SATFINITE.E4M3.F32.PACK_AB_MERGE_C R7, RZ, R4, RZ ;  /* 0x00000004ff07723e */ /* 0x001fe200048070ff */
[----:B---3--:R-:W-:Y:S02]  /*275f0*/  FMUL R4, R147, UR17 ;  /* 0x0000001193047c20 */ /* 0x008fe40008400000 */
[----:B------:R-:W3:Y:S01]  /*27600*/  LDL.LU R147, [R1+0x364] ;  /* 0x0003640001937983 */ /* 0x000ee20000300800 */
[C---:B------:R-:W-:Y:S02]  /*27610*/  LOP3.LUT P0, RZ, R0.reuse, 0x100, RZ, 0xc0, !PT ;  /* 0x0000010000ff7812 */ /* 0x040fe4000780c0ff */
[----:B------:R-:W-:-:S11]  /*27620*/  LOP3.LUT P2, RZ, R0, 0x200, RZ, 0xc0, !PT ;  /* 0x0000020000ff7812 */ /* 0x000fd6000784c0ff */
[----:B------:R-:W0:Y:S08]  /*27630*/  @!P0 LDC.64 R22, c[0x0][0x5c0] ;  /* 0x00017000ff168b82 */ /* 0x000e300000000a00 */
[----:B------:R-:W1:Y:S01]  /*27640*/  @!P2 LDC.64 R26, c[0x0][0x5c0] ;  /* 0x00017000ff1aab82 */ /* 0x000e620000000a00 */
[----:B------:R-:W-:-:S13]  /*27650*/  LOP3.LUT P1, RZ, R0, 0x400, RZ, 0xc0, !PT ;  /* 0x0000040000ff7812 */ /* 0x000fda000782c0ff */
[----:B------:R-:W1:Y:S01]  /*27660*/  @!P1 LDC.64 R18, c[0x0][0x5c0] ;  /* 0x00017000ff129b82 */ /* 0x000e620000000a00 */
[----:B0-----:R-:W-:-:S05]  /*27670*/  @!P0 IADD3 R76, P3, R76, R22, RZ ;  /* 0x000000164c4c8210 */ /* 0x001fca0007f7e0ff */
[----:B------:R-:W-:Y:S01]  /*27680*/  @!P0 IMAD.X R77, R75, 0x1, R23, P3 ;  /* 0x000000014b4d8824 */ /* 0x000fe200018e0617 */
[----:B------:R-:W-:-:S04]  /*27690*/  ISETP.GE.AND P3, PT, R29, 0x181, PT ;  /* 0x000001811d00780c */ /* 0x000fc80003f66270 */
[----:B------:R0:W-:Y:S01]  /*276a0*/  @!P0 STG.E.U8 desc[UR24][R76.64+0x71], R15 ;  /* 0x0000710f4c008986 */ /* 0x0001e2000c101118 */
[----:B------:R-:W-:Y:S02]  /*276b0*/  ISETP.LT.OR P0, PT, R28, 0x1, !P3 ;  /* 0x000000011c00780c */ /* 0x000fe40005f01670 */
[----:B-1----:R-:W-:-:S05]  /*276c0*/  @!P2 IADD3 R74, P4, R74, R26, RZ ;  /* 0x0000001a4a4aa210 */ /* 0x002fca0007f9e0ff */
[----:B------:R-:W-:Y:S01]  /*276d0*/  @!P2 IMAD.X R75, R31, 0x1, R27, P4 ;  /* 0x000000011f4ba824 */ /* 0x000fe200020e061b */
[----:B------:R-:W-:-:S05]  /*276e0*/  ISETP.LT.OR P4, PT, R28, 0x2, !P3 ;  /* 0x000000021c00780c */ /* 0x000fca0005f81670 */
[----:B------:R-:W1:Y:S01]  /*276f0*/  @!P0 LDC.64 R20, c[0x0][0x5c0] ;  /* 0x00017000ff148b82 */ /* 0x000e620000000a00 */
[----:B------:R4:W-:Y:S01]  /*27700*/  @!P5 STG.E.U8 desc[UR24][R12.64+0x78], R17 ;  /* 0x000078110c00d986 */ /* 0x0009e2000c101118 */
[----:B------:R-:W-:Y:S01]  /*27710*/  FMUL R6, R150, UR17 ;  /* 0x0000001196067c20 */ /* 0x000fe20008400000 */
[----:B0-----:R-:W-:Y:S02]  /*27720*/  F2FP.SATFINITE.E4M3.F32.PACK_AB_MERGE_C R15, RZ, R4, RZ ;  /* 0x00000004ff0f723e */ /* 0x001fe400048070ff */
[----:B------:R-:W-:Y:S01]  /*27730*/  @!P1 IADD3 R4, P5, R5, R18, RZ ;  /* 0x0000001205049210 */ /* 0x000fe20007fbe0ff */
[----:B------:R0:W-:Y:S02]  /*27740*/  @!P6 STG.E.U8 desc[UR24][R10.64+0x79], R7 ;  /* 0x000079070a00e986 */ /* 0x0001e4000c101118 */
[----:B----4-:R-:W4:Y:S01]  /*27750*/  @!P4 LDC.64 R16, c[0x0][0x5c0] ;  /* 0x00017000ff10cb82 */ /* 0x010f220000000a00 */
[----:B------:R-:W-:Y:S01]  /*27760*/  F2FP.SATFINITE.E4M3.F32.PACK_AB_MERGE_C R13, RZ, R6, RZ ;  /* 0x00000006ff0d723e */ /* 0x000fe200048070ff */
[----:B------:R-:W-:-:S02]  /*27770*/  @!P0 IMAD.MOV.U32 R6, RZ, RZ, R24 ;  /* 0x000000ffff068224 */ /* 0x000fc400078e0018 */
[----:B0-----:R-:W-:Y:S02]  /*27780*/  @!P0 IMAD.MOV.U32 R7, RZ, RZ, R30 ;  /* 0x000000ffff078224 */ /* 0x001fe400078e001e */
[----:B------:R-:W-:Y:S01]  /*27790*/  @!P1 IMAD.X R5, R9, 0x1, R19, P5 ;  /* 0x0000000109059824 */ /* 0x000fe200028e0613 */
[----:B------:R-:W-:Y:S01]  /*277a0*/  @!P2 STG.E.U8 desc[UR24][R74.64+0x78], R15 ;  /* 0x0000780f4a00a986 */ /* 0x000fe2000c101118 */
[----:B------:R-:W-:Y:S01]  /*277b0*/  @!P0 IMAD.WIDE.U32 R6, R2, 0x180, R6 ;  /* 0x0000018002068825 */ /* 0x000fe200078e0006 */
[C---:B------:R-:W-:Y:S02]  /*277c0*/  ISETP.LT.OR P2, PT, R28.reuse, 0x9, !P3 ;  /* 0x000000091c00780c */ /* 0x040fe40005f41670 */
[----:B------:R-:W-:Y:S01]  /*277d0*/  ISETP.LT.OR P5, PT, R28, 0xa, !P3 ;  /* 0x0000000a1c00780c */ /* 0x000fe20005fa1670 */
[----:B------:R0:W-:Y:S01]  /*277e0*/  @!P1 STG.E.U8 desc[UR24][R4.64+0x79], R13 ;  /* 0x0000790d04009986 */ /* 0x0001e2000c101118 */
[----:B------:R-:W-:Y:S01]  /*277f0*/  FMUL R8, R149, UR17 ;  /* 0x0000001195087c20 */ /* 0x000fe20008400000 */
[----:B------:R-:W-:Y:S01]  /*27800*/  @!P0 IMAD R9, R3, 0x180, RZ ;  /* 0x0000018003098824 */ /* 0x000fe200078e02ff */
[----:B-1----:R-:W-:-:S03]  /*27810*/  @!P0 IADD3 R6, P1, R6, R20, RZ ;  /* 0x0000001406068210 */ /* 0x002fc60007f3e0ff */
[----:B------:R-:W-:Y:S02]  /*27820*/  F2FP.SATFINITE.E4M3.F32.PACK_AB_MERGE_C R11, RZ, R8, RZ ;  /* 0x00000008ff0b723e */ /* 0x000fe400048070ff */
[----:B------:R-:W-:Y:S02]  /*27830*/  @!P0 IADD3.X R7, R21, R7, R9, P1, !PT ;  /* 0x0000000715078210 */ /* 0x000fe40000ffe409 */
[----:B------:R-:W1:Y:S01]  /*27840*/  @!P2 LDC.64 R18, c[0x0][0x5c0] ;  /* 0x00017000ff12ab82 */ /* 0x000e620000000a00 */
[----:B0-----:R-:W-:Y:S02]  /*27850*/  @!P4 IMAD.MOV.U32 R4, RZ, RZ, R24 ;  /* 0x000000ffff04c224 */ /* 0x001fe400078e0018 */
[----:B------:R-:W-:Y:S02]  /*27860*/  @!P4 IMAD.MOV.U32 R5, RZ, RZ, R30 ;  /* 0x000000ffff05c224 */ /* 0x000fe400078e001e */
[----:B------:R-:W-:-:S03]  /*27870*/  @!P4 IMAD.WIDE.U32 R8, R2, 0x180, R4 ;  /* 0x000001800208c825 */ /* 0x000fc600078e0004 */
[----:B------:R-:W0:Y:S01]  /*27880*/  @!P5 LDC.64 R20, c[0x0][0x5c0] ;  /* 0x00017000ff14db82 */ /* 0x000e220000000a00 */
[----:B------:R-:W-:Y:S01]  /*27890*/  @!P0 STG.E.U8 desc[UR24][R6.64], R11 ;  /* 0x0000000b06008986 */ /* 0x000fe2000c101118 */
[----:B------:R-:W-:Y:S01]  /*278a0*/  @!P4 IMAD R5, R3, 0x180, RZ ;  /* 0x000001800305c824 */ /* 0x000fe200078e02ff */
[----:B----4-:R-:W-:Y:S02]  /*278b0*/  @!P4 IADD3 R4, P1, R8, R16, RZ ;  /* 0x000000100804c210 */ /* 0x010fe40007f3e0ff */
[----:B------:R-:W-:Y:S02]  /*278c0*/  ISETP.GE.AND P0, PT, R29, 0x189, PT ;  /* 0x000001891d00780c */ /* 0x000fe40003f06270 */
[----:B------:R-:W-:Y:S02]  /*278d0*/  @!P4 IADD3.X R5, R17, R9, R5, P1, !PT ;  /* 0x000000091105c210 */ /* 0x000fe40000ffe405 */
[----:B------:R-:W-:Y:S01]  /*278e0*/  ISETP.LT.OR P1, PT, R28, 0x1, !P0 ;  /* 0x000000011c00780c */ /* 0x000fe20004721670 */
[----:B------:R-:W-:Y:S01]  /*278f0*/  BSSY B1, `(.L_x_36) ;  /* 0x0000015000017945 */ /* 0x000fe20003800000 */
[----:B--2---:R-:W-:-:S05]  /*27900*/  FMUL R10, R148, UR17 ;  /* 0x00000011940a7c20 */ /* 0x004fca0008400000 */
[----:B------:R-:W-:-:S05]  /*27910*/  F2FP.SATFINITE.E4M3.F32.PACK_AB_MERGE_C R13, RZ, R10, RZ ;  /* 0x0000000aff0d723e */ /* 0x000fca00048070ff */
[----:B------:R2:W-:Y:S02]  /*27920*/  @!P4 STG.E.U8 desc[UR24][R4.64+0x1], R13 ;  /* 0x0000010d0400c986 */ /* 0x0005e4000c101118 */
[----:B--2---:R-:W-:Y:S02]  /*27930*/  @!P2 IMAD.MOV.U32 R4, RZ, RZ, R24 ;  /* 0x000000ffff04a224 */ /* 0x004fe400078e0018 */
[----:B------:R-:W-:Y:S02]  /*27940*/  @!P2 IMAD.MOV.U32 R5, RZ, RZ, R30 ;  /* 0x000000ffff05a224 */ /* 0x000fe400078e001e */
[----:B------:R-:W-:-:S04]  /*27950*/  @!P2 IMAD.WIDE.U32 R8, R2, 0x180, R4 ;  /* 0x000001800208a825 */ /* 0x000fc800078e0004 */
[----:B---3--:R-:W-:-:S05]  /*27960*/  FMUL R10, R147, UR17 ;  /* 0x00000011930a7c20 */ /* 0x008fca0008400000 */
[----:B------:R-:W-:Y:S01]  /*27970*/  F2FP.SATFINITE.E4M3.F32.PACK_AB_MERGE_C R15, RZ, R10, RZ ;  /* 0x0000000aff0f723e */ /* 0x000fe200048070ff */
[----:B01----:R-:W-:Y:S06]  /*27980*/  @P1 BRA `(.L_x_37) ;  /* 0x00000000002c1947 */ /* 0x003fec0003800000 */
[----:B------:R-:W-:Y:S01]  /*27990*/  IMAD.MOV.U32 R4, RZ, RZ, R24 ;  /* 0x000000ffff047224 */ /* 0x000fe200078e0018 */
[----:B------:R-:W-:Y:S01]  /*279a0*/  ULDC.64 UR18, c[0x0][0x5c0] ;  /* 0x0001700000127ab9 */ /* 0x000fe20000000a00 */
[----:B------:R-:W-:Y:S02]  /*279b0*/  IMAD.MOV.U32 R5, RZ, RZ, R30 ;  /* 0x000000ffff057224 */ /* 0x000fe400078e001e */
[----:B------:R-:W-:Y:S02]  /*279c0*/  IMAD R7, R3, 0x180, RZ ;  /* 0x0000018003077824 */ /* 0x000fe400078e02ff */
[----:B------:R-:W-:-:S04]  /*279d0*/  IMAD.WIDE.U32 R4, R2, 0x180, R4 ;  /* 0x0000018002047825 */ /* 0x000fc800078e0004 */
[----:B------:R-:W-:Y:S02]  /*279e0*/  IMAD.U32 R11, RZ, RZ, UR18 ;  /* 0x00000012ff0b7e24 */ /* 0x000fe4000f8e00ff */
[----:B------:R-:W-:Y:S02]  /*279f0*/  IMAD.U32 R6, RZ, RZ, UR19 ;  /* 0x00000013ff067e24 */ /* 0x000fe4000f8e00ff */
[----:B------:R-:W-:Y:S01]  /*27a00*/  IMAD.IADD R7, R5, 0x1, R7 ;  /* 0x0000000105077824 */ /* 0x000fe200078e0207 */
[----:B------:R-:W-:-:S04]  /*27a10*/  IADD3 R4, P1, P4, R4, UR12, R11 ;  /* 0x0000000c04047c10 */ /* 0x000fc8000fc3e00b */
[----:B------:R-:W-:-:S05]  /*27a20*/  IADD3.X R5, R7, UR11, R6, P1, P4 ;  /* 0x0000000b07057c10 */ /* 0x000fca0008fe8406 */
[----:B------:R0:W-:Y:S04]  /*27a30*/  STG.E.U8 desc[UR24][R4.64], R15 ;  /* 0x0000000f04007986 */ /* 0x0001e8000c101118 */
.L_x_37:
[----:B------:R-:W-:Y:S05]  /*27a40*/  BSYNC B1 ;  /* 0x0000000000017941 */ /* 0x000fea0003800000 */
.L_x_36:
[----:B0-----:R-:W2:Y:S01]  /*27a50*/  LDL.LU R4, [R1+0x368] ;  /* 0x0003680001047983 */ /* 0x001ea20000300800 */
[----:B------:R-:W-:Y:S01]  /*27a60*/  ISETP.LT.OR P1, PT, R28, 0x2, !P0 ;  /* 0x000000021c00780c */ /* 0x000fe20004721670 */
[----:B------:R-:W-:Y:S01]  /*27a70*/  @!P2 IMAD R5, R3, 0x180, RZ ;  /* 0x000001800305a824 */ /* 0x000fe200078e02ff */
[----:B------:R-:W-:Y:S01]  /*27a80*/  @!P2 IADD3 R6, P4, R8, R18, RZ ;  /* 0x000000120806a210 */ /* 0x000fe20007f9e0ff */
[----:B------:R-:W-:Y:S03]  /*27a90*/  BSSY B1, `(.L_x_38) ;  /* 0x0000010000017945 */ /* 0x000fe60003800000 */
[----:B------:R-:W-:Y:S01]  /*27aa0*/  @!P2 IADD3.X R7, R19, R9, R5, P4, !PT ;  /* 0x000000091307a210 */ /* 0x000fe200027fe405 */
[----:B--2---:R-:W-:-:S05]  /*27ab0*/  FMUL R4, R4, UR17 ;  /* 0x0000001104047c20 */ /* 0x004fca0008400000 */
[----:B------:R-:W-:Y:S01]  /*27ac0*/  F2FP.SATFINITE.E4M3.F32.PACK_AB_MERGE_C R9, RZ, R4, RZ ;  /* 0x00000004ff09723e */ /* 0x000fe200048070ff */
[----:B------:R-:W-:Y:S06]  /*27ad0*/  @P1 BRA `(.L_x_39) ;  /* 0x00000000002c1947 */ /* 0x000fec0003800000 */
        /* <DEDUP_REMOVED lines=11> */
.L_x_39:
[----:B------:R-:W-:Y:S05]  /*27b90*/  BSYNC B1 ;  /* 0x0000000000017941 */ /* 0x000fea0003800000 */
.L_x_38:
[----:B0-----:R-:W2:Y:S04]  /*27ba0*/  LDL.LU R4, [R1+0x36c] ;  /* 0x00036c0001047983 */ /* 0x001ea80000300800 */
[----:B------:R-:W3:Y:S04]  /*27bb0*/  LDL.LU R8, [R1+0x370] ;  /* 0x0003700001087983 */ /* 0x000ee80000300800 */
[----:B------:R-:W4:Y:S01]  /*27bc0*/  LDL.LU R10, [R1+0x374] ;  /* 0x00037400010a7983 */ /* 0x000f220000300800 */
[C---:B------:R-:W-:Y:S01]  /*27bd0*/  ISETP.LT.OR P4, PT, R28.reuse, 0x11, !P3 ;  /* 0x000000111c00780c */ /* 0x040fe20005f81670 */
[----:B------:R-:W-:Y:S01]  /*27be0*/  @!P5 IMAD.MOV.U32 R5, RZ, RZ, R30 ;  /* 0x000000ffff05d224 */ /* 0x000fe200078e001e */
[----:B------:R-:W-:Y:S01]  /*27bf0*/  ISETP.LT.OR P1, PT, R28, 0x12, !P3 ;  /* 0x000000121c00780c */ /* 0x000fe20005f21670 */
[----:B------:R-:W-:Y:S01]  /*27c00*/  @!P5 IMAD R9, R3, 0x180, RZ ;  /* 0x000001800309d824 */ /* 0x000fe200078e02ff */
[----:B------:R-:W-:Y:S09]  /*27c10*/  BSSY B1, `(.L_x_40) ;  /* 0x000001f000017945 */ /* 0x000ff20003800000 */
[----:B------:R-:W0:Y:S08]  /*27c20*/  @!P4 LDC.64 R14, c[0x0][0x5c0] ;  /* 0x00017000ff0ecb82 */ /* 0x000e300000000a00 */
[----:B------:R-:W1:Y:S01]  /*27c30*/  @!P1 LDC.64 R16, c[0x0][0x5c0] ;  /* 0x00017000ff109b82 */ /* 0x000e620000000a00 */
[----:B--2---:R-:W-:Y:S01]  /*27c40*/  FMUL R4, R4, UR17 ;  /* 0x0000001104047c20 */ /* 0x004fe20008400000 */
[----:B---3--:R-:W-:-:S04]  /*27c50*/  FMUL R8, R8, UR17 ;  /* 0x0000001108087c20 */ /* 0x008fc80008400000 */
[----:B------:R-:W-:Y:S01]  /*27c60*/  F2FP.SATFINITE.E4M3.F32.PACK_AB_MERGE_C R11, RZ, R4, RZ ;  /* 0x00000004ff0b723e */ /* 0x000fe200048070ff */
[----:B------:R-:W-:Y:S02]  /*27c70*/  @!P5 IMAD.MOV.U32 R4, RZ, RZ, R24 ;  /* 0x000000ffff04d224 */ /* 0x000fe400078e0018 */
[----:B----4-:R-:W-:Y:S01]  /*27c80*/  FMUL R10, R10, UR17 ;  /* 0x000000110a0a7c20 */ /* 0x010fe20008400000 */
[----:B------:R-:W-:Y:S01]  /*27c90*/  F2FP.SATFINITE.E4M3.F32.PACK_AB_MERGE_C R13, RZ, R8, RZ ;  /* 0x00000008ff0d723e */ /* 0x000fe200048070ff */
[----:B------:R-:W-:Y:S01]  /*27ca0*/  @!P5 IMAD.WIDE.U32 R4, R2, 0x180, R4 ;  /* 0x000001800204d825 */ /* 0x000fe200078e0004 */
[----:B------:R2:W-:Y:S02]  /*27cb0*/  @!P2 STG.E.U8 desc[UR24][R6.64+0x8], R11 ;  /* 0x0000080b0600a986 */ /* 0x0005e4000c101118 */
[----:B------:R-:W-:-:S04]  /*27cc0*/  @!P5 IADD3 R4, P2, R4, R20, RZ ;  /* 0x000000140404d210 */ /* 0x000fc80007f5e0ff */
[----:B------:R-:W-:Y:S02]  /*27cd0*/  @!P5 IADD3.X R5, R21, R5, R9, P2, !PT ;  /* 0x000000051505d210 */ /* 0x000fe400017fe409 */
[----:B------:R-:W-:Y:S02]  /*27ce0*/  ISETP.LT.OR P2, PT, R28, 0x9, !P0 ;  /* 0x000000091c00780c */ /* 0x000fe40004741670 */
[----:B--2---:R-:W-:Y:S01]  /*27cf0*/  F2FP.SATFINITE.E4M3.F32.PACK_AB_MERGE_C R7, RZ, R10, RZ ;  /* 0x0000000aff07723e */ /* 0x004fe200048070ff */
[----:B------:R2:W-:Y:S02]  /*27d00*/  @!P5 STG.E.U8 desc[UR24][R4.64+0x9], R13 ;  /* 0x0000090d0400d986 */ /* 0x0005e4000c101118 */
[----:B--2---:R-:W-:Y:S02]  /*27d10*/  @!P4 IMAD.MOV.U32 R4, RZ, RZ, R24 ;  /* 0x000000ffff04c224 */ /* 0x004fe400078e0018 */
[----:B------:R-:W-:Y:S02]  /*27d20*/  @!P4 IMAD.MOV.U32 R5, RZ, RZ, R30 ;  /* 0x000000ffff05c224 */ /* 0x000fe400078e001e */
[----:B------:R-:W-:-:S04]  /*27d30*/  @!P4 IMAD.WIDE.U32 R8, R2, 0x180, R4 ;  /* 0x000001800208c825 */ /* 0x000fc800078e0004 */
[----:B01----:R-:W-:Y:S05]  /*27d40*/  @P2 BRA `(.L_x_41) ;  /* 0x00000000002c2947 */ /* 0x003fea0003800000 */
        /* <DEDUP_REMOVED lines=11> */
.L_x_41:
[----:B------:R-:W-:Y:S05]  /*27e00*/  BSYNC B1 ;  /* 0x0000000000017941 */ /* 0x000fea0003800000 */
.L_x_40:
        /* <DEDUP_REMOVED lines=20> */
.L_x_43:
[----:B------:R-:W-:Y:S05]  /*27f50*/  BSYNC B1 ;  /* 0x0000000000017941 */ /* 0x000fea0003800000 */
.L_x_42:
        /* <DEDUP_REMOVED lines=38> */
.L_x_45:
[----:B------:R-:W-:Y:S05]  /*281c0*/  BSYNC B1 ;  /* 0x0000000000017941 */ /* 0x000fea0003800000 */
.L_x_44:
        /* <DEDUP_REMOVED lines=20> */
.L_x_47:
[----:B------:R-:W-:Y:S05]  /*28310*/  BSYNC B1 ;  /* 0x0000000000017941 */ /* 0x000fea0003800000 */
.L_x_46:
        /* <DEDUP_REMOVED lines=38> */
.L_x_49:
[----:B------:R-:W-:Y:S05]  /*28580*/  BSYNC B1 ;  /* 0x0000000000017941 */ /* 0x000fea0003800000 */
.L_x_48:
        /* <DEDUP_REMOVED lines=20> */
.L_x_51:
[----:B------:R-:W-:Y:S05]  /*286d0*/  BSYNC B1 ;  /* 0x0000000000017941 */ /* 0x000fea0003800000 */
.L_x_50:
        /* <DEDUP_REMOVED lines=38> */
.L_x_53:
[----:B------:R-:W-:Y:S05]  /*28940*/  BSYNC B1 ;  /* 0x0000000000017941 */ /* 0x000fea0003800000 */
.L_x_52:
        /* <DEDUP_REMOVED lines=20> */
.L_x_55:
[----:B------:R-:W-:Y:S05]  /*28a90*/  BSYNC B1 ;  /* 0x0000000000017941 */ /* 0x000fea0003800000 */
.L_x_54:
        /* <DEDUP_REMOVED lines=38> */
.L_x_57:
[----:B------:R-:W-:Y:S05]  /*28d00*/  BSYNC B1 ;  /* 0x0000000000017941 */ /* 0x000fea0003800000 */
.L_x_56:
        /* <DEDUP_REMOVED lines=20> */
.L_x_59:
[----:B------:R-:W-:Y:S05]  /*28e50*/  BSYNC B1 ;  /* 0x0000000000017941 */ /* 0x000fea0003800000 */
.L_x_58:
        /* <DEDUP_REMOVED lines=38> */
.L_x_61:
[----:B------:R-:W-:Y:S05]  /*290c0*/  BSYNC B1 ;  /* 0x0000000000017941 */ /* 0x000fea0003800000 */
.L_x_60:
        /* <DEDUP_REMOVED lines=20> */
.L_x_63:
[----:B------:R-:W-:Y:S05]  /*29210*/  BSYNC B1 ;  /* 0x0000000000017941 */ /* 0x000fea0003800000 */
.L_x_62:
        /* <DEDUP_REMOVED lines=38> */
.L_x_65:
[----:B------:R-:W-:Y:S05]  /*29480*/  BSYNC B1 ;  /* 0x0000000000017941 */ /* 0x000fea0003800000 */
.L_x_64:
        /* <DEDUP_REMOVED lines=20> */
.L_x_67:
[----:B------:R-:W-:Y:S05]  /*295d0*/  BSYNC B1 ;  /* 0x0000000000017941 */ /* 0x000fea0003800000 */
.L_x_66:
        /* <DEDUP_REMOVED lines=38> */
.L_x_69:
[----:B------:R-:W-:Y:S05]  /*29840*/  BSYNC B1 ;  /* 0x0000000000017941 */ /* 0x000fea0003800000 */
.L_x_68:
        /* <DEDUP_REMOVED lines=20> */
.L_x_71:
[----:B------:R-:W-:Y:S05]  /*29990*/  BSYNC B1 ;  /* 0x0000000000017941 */ /* 0x000fea0003800000 */
.L_x_70:
        /* <DEDUP_REMOVED lines=38> */
.L_x_73:
[----:B------:R-:W-:Y:S05]  /*29c00*/  BSYNC B1 ;  /* 0x0000000000017941 */ /* 0x000fea0003800000 */
.L_x_72:
        /* <DEDUP_REMOVED lines=20> */
.L_x_75:
[----:B------:R-:W-:Y:S05]  /*29d50*/  BSYNC B1 ;  /* 0x0000000000017941 */ /* 0x000fea0003800000 */
.L_x_74:
        /* <DEDUP_REMOVED lines=38> */
.L_x_77:
[----:B------:R-:W-:Y:S05]  /*29fc0*/  BSYNC B1 ;  /* 0x0000000000017941 */ /* 0x000fea0003800000 */
.L_x_76:
        /* <DEDUP_REMOVED lines=20> */
.L_x_79:
[----:B------:R-:W-:Y:S05]  /*2a110*/  BSYNC B1 ;  /* 0x0000000000017941 */ /* 0x000fea0003800000 */
.L_x_78:
        /* <DEDUP_REMOVED lines=38> */
.L_x_81:
[----:B------:R-:W-:Y:S05]  /*2a380*/  BSYNC B1 ;  /* 0x0000000000017941 */ /* 0x000fea0003800000 */
.L_x_80:
        /* <DEDUP_REMOVED lines=20> */
.L_x_83:
[----:B------:R-:W-:Y:S05]  /*2a4d0*/  BSYNC B1 ;  /* 0x0000000000017941 */ /* 0x000fea0003800000 */
.L_x_82:
        /* <DEDUP_REMOVED lines=38> */
.L_x_85:
[----:B------:R-:W-:Y:S05]  /*2a740*/  BSYNC B1 ;  /* 0x0000000000017941 */ /* 0x000fea0003800000 */
.L_x_84:
        /* <DEDUP_REMOVED lines=20> */
.L_x_87:
[----:B------:R-:W-:Y:S05]  /*2a890*/  BSYNC B1 ;  /* 0x0000000000017941 */ /* 0x000fea0003800000 */
.L_x_86:
[----:B0-----:R-:W2:Y:S04]  /*2a8a0*/  LDL.LU R4, [R1+0x42c] ;  /* 0x00042c0001047983 */ /* 0x001ea80000300800 */
[----:B------:R-:W3:Y:S04]  /*2a8b0*/  LDL.LU R8, [R1+0x430] ;  /* 0x0004300001087983 */ /* 0x000ee80000300800 */
[----:B------:R-:W4:Y:S01]  /*2a8c0*/  LDL.LU R12, [R1+0x434] ;  /* 0x00043400010c7983 */ /* 0x000f220000300800 */
[----:B------:R-:W-:Y:S01]  /*2a8d0*/  @!P2 IMAD.MOV.U32 R5, RZ, RZ, R30 ;  /* 0x000000ffff05a224 */ /* 0x000fe200078e001e */
[C---:B------:R-:W-:Y:S01]  /*2a8e0*/  ISETP.LT.OR P4, PT, R28.reuse, 0x71, !P3 ;  /* 0x000000711c00780c */ /* 0x040fe20005f81670 */
[----:B------:R-:W-:Y:S01]  /*2a8f0*/  @!P2 IMAD R10, R3, 0x180, RZ ;  /* 0x00000180030aa824 */ /* 0x000fe200078e02ff */
[----:B------:R-:W-:Y:S01]  /*2a900*/  ISETP.LT.OR P1, PT, R28, 0x72, !P3 ;  /* 0x000000721c00780c */ /* 0x000fe20005f21670 */
[----:B------:R-:W-:Y:S10]  /*2a910*/  BSSY B1, `(.L_x_88) ;  /* 0x000001c000017945 */ /* 0x000ff40003800000 */
[----:B------:R-:W0:Y:S08]  /*2a920*/  @!P4 LDC.64 R14, c[0x0][0x5c0] ;  /* 0x00017000ff0ecb82 */ /* 0x000e300000000a00 */
[----:B------:R-:W1:Y:S01]  /*2a930*/  @!P1 LDC.64 R16, c[0x0][0x5c0] ;  /* 0x00017000ff109b82 */ /* 0x000e620000000a00 */
[----:B--2---:R-:W-:Y:S01]  /*2a940*/  FMUL R4, R4, UR17 ;  /* 0x0000001104047c20 */ /* 0x004fe20008400000 */
[----:B---3--:R-:W-:-:S04]  /*2a950*/  FMUL R8, R8, UR17 ;  /* 0x0000001108087c20 */ /* 0x008fc80008400000 */
[----:B------:R-:W-:Y:S01]  /*2a960*/  F2FP.SATFINITE.E4M3.F32.PACK_AB_MERGE_C R9, RZ, R4, RZ ;  /* 0x00000004ff09723e */ /* 0x000fe200048070ff */
[----:B------:R-:W-:Y:S01]  /*2a970*/  @!P2 IMAD.MOV.U32 R4, RZ, RZ, R24 ;  /* 0x000000ffff04a224 */ /* 0x000fe200078e0018 */
[----:B------:R-:W-:-:S03]  /*2a980*/  F2FP.SATFINITE.E4M3.F32.PACK_AB_MERGE_C R11, RZ, R8, RZ ;  /* 0x00000008ff0b723e */ /* 0x000fc600048070ff */
[----:B------:R-:W-:Y:S01]  /*2a990*/  @!P2 IMAD.WIDE.U32 R4, R2, 0x180, R4 ;  /* 0x000001800204a825 */ /* 0x000fe200078e0004 */
[----:B------:R2:W-:Y:S03]  /*2a9a0*/  @!P5 STG.E.U8 desc[UR24][R6.64+0x68], R9 ;  /* 0x000068090600d986 */ /* 0x0005e6000c101118 */
[----:B----4-:R-:W-:Y:S01]  /*2a9b0*/  FMUL R8, R12, UR17 ;  /* 0x000000110c087c20 */ /* 0x010fe20008400000 */
[----:B------:R-:W-:-:S04]  /*2a9c0*/  @!P2 IADD3 R4, P5, R4, R18, RZ ;  /* 0x000000120404a210 */ /* 0x000fc80007fbe0ff */
[----:B------:R-:W-:Y:S02]  /*2a9d0*/  F2FP.SATFINITE.E4M3.F32.PACK_AB_MERGE_C R13, RZ, R8, RZ ;  /* 0x00000008ff0d723e */ /* 0x000fe400048070ff */
[----:B------:R-:W-:Y:S02]  /*2a9e0*/  @!P2 IADD3.X R5, R19, R5, R10, P5, !PT ;  /* 0x000000051305a210 */ /* 0x000fe40002ffe40a */
[----:B------:R-:W-:-:S03]  /*2a9f0*/  ISETP.LT.OR P5, PT, R28, 0x69, !P0 ;  /* 0x000000691c00780c */ /* 0x000fc600047a1670 */
[----:B------:R2:W-:Y:S10]  /*2aa00*/  @!P2 STG.E.U8 desc[UR24][R4.64+0x69], R11 ;  /* 0x0000690b0400a986 */ /* 0x0005f4000c101118 */
[----:B01----:R-:W-:Y:S05]  /*2aa10*/  @P5 BRA `(.L_x_89) ;  /* 0x00000000002c5947 */ /* 0x003fea0003800000 */
[----:B--2---:R-:W-:Y:S01]  /*2aa20*/  IMAD.MOV.U32 R4, RZ, RZ, R24 ;  /* 0x000000ffff047224 */ /* 0x004fe200078e0018 */
        /* <DEDUP_REMOVED lines=10> */
.L_x_89:
[----:B------:R-:W-:Y:S05]  /*2aad0*/  BSYNC B1 ;  /* 0x0000000000017941 */ /* 0x000fea0003800000 */
.L_x_88:
[----:B0-2---:R-:W2:Y:S01]  /*2aae0*/  LDL.LU R4, [R1+0x438] ;  /* 0x0004380001047983 */ /* 0x005ea20000300800 */
[----:B------:R-:W-:Y:S01]  /*2aaf0*/  ISETP.LT.OR P2, PT, R28, 0x6a, !P0 ;  /* 0x0000006a1c00780c */ /* 0x000fe20004741670 */
[----:B------:R-:W-:Y:S01]  /*2ab00*/  BSSY B1, `(.L_x_90) ;  /* 0x000000f000017945 */ /* 0x000fe20003800000 */
[----:B--2---:R-:W-:-:S05]  /*2ab10*/  FMUL R4, R4, UR17 ;  /* 0x0000001104047c20 */ /* 0x004fca0008400000 */
[----:B------:R-:W-:-:S06]  /*2ab20*/  F2FP.SATFINITE.E4M3.F32.PACK_AB_MERGE_C R7, RZ, R4, RZ ;  /* 0x00000004ff07723e */ /* 0x000fcc00048070ff */
[----:B------:R-:W-:Y:S05]  /*2ab30*/  @P2 BRA `(.L_x_91) ;  /* 0x00000000002c2947 */ /* 0x000fea0003800000 */
        /* <DEDUP_REMOVED lines=11> */
.L_x_91:
[----:B------:R-:W-:Y:S05]  /*2abf0*/  BSYNC B1 ;  /* 0x0000000000017941 */ /* 0x000fea0003800000 */
.L_x_90:
[----:B------:R-:W2:Y:S04]  /*2ac00*/  LDL.LU R6, [R1+0x43c] ;  /* 0x00043c0001067983 */ /* 0x000ea80000300800 */
[----:B------:R-:W3:Y:S04]  /*2ac10*/  LDL.LU R10, [R1+0x440] ;  /* 0x00044000010a7983 */ /* 0x000ee80000300800 */
[----:B------:R-:W4:Y:S01]  /*2ac20*/  LDL.LU R12, [R1+0x444] ;  /* 0x00044400010c7983 */ /* 0x000f220000300800 */
[----:B0-----:R-:W-:Y:S01]  /*2ac30*/  @!P4 IMAD.MOV.U32 R4, RZ, RZ, R24 ;  /* 0x000000ffff04c224 */ /* 0x001fe200078e0018 */
[C---:B------:R-:W-:Y:S01]  /*2ac40*/  ISETP.LT.OR P2, PT, R28.reuse, 0x79, !P3 ;  /* 0x000000791c00780c */ /* 0x040fe20005f41670 */
[----:B------:R-:W-:Y:S01]  /*2ac50*/  @!P4 IMAD.MOV.U32 R5, RZ, RZ, R30 ;  /* 0x000000ffff05c224 */ /* 0x000fe200078e001e */
[----:B------:R-:W-:Y:S01]  /*2ac60*/  ISETP.LT.OR P3, PT, R28, 0x7a, !P3 ;  /* 0x0000007a1c00780c */ /* 0x000fe20005f61670 */
[----:B------:R-:W-:Y:S01]  /*2ac70*/  @!P4 IMAD R9, R3, 0x180, RZ ;  /* 0x000001800309c824 */ /* 0x000fe200078e02ff */
[----:B------:R-:W-:Y:S01]  /*2ac80*/  BSSY B1, `(.L_x_92) ;  /* 0x0000021000017945 */ /* 0x000fe20003800000 */
[----:B------:R-:W-:-:S04]  /*2ac90*/  @!P4 IMAD.WIDE.U32 R4, R2, 0x180, R4 ;  /* 0x000001800204c825 */ /* 0x000fc800078e0004 */
[----:B------:R-:W-:Y:S01]  /*2aca0*/  @!P1 IMAD.MOV.U32 R7, RZ, RZ, R30 ;  /* 0x000000ffff079224 */ /* 0x000fe200078e001e */
[----:B------:R-:W-:-:S03]  /*2acb0*/  @!P4 IADD3 R4, P5, R4, R14, RZ ;  /* 0x0000000e0404c210 */ /* 0x000fc60007fbe0ff */
[----:B------:R-:W0:Y:S01]  /*2acc0*/  @!P2 LDC.64 R18, c[0x0][0x5c0] ;  /* 0x00017000ff12ab82 */ /* 0x000e220000000a00 */
[----:B------:R-:W-:-:S07]  /*2acd0*/  @!P4 IADD3.X R5, R15, R5, R9, P5, !PT ;  /* 0x000000050f05c210 */ /* 0x000fce0002ffe409 */
[----:B------:R-:W1:Y:S01]  /*2ace0*/  @!P3 LDC.64 R20, c[0x0][0x5c0] ;  /* 0x00017000ff14bb82 */ /* 0x000e620000000a00 */
[----:B--2---:R-:W-:Y:S01]  /*2acf0*/  FMUL R8, R6, UR17 ;  /* 0x0000001106087c20 */ /* 0x004fe20008400000 */
[----:B------:R-:W-:-:S04]  /*2ad00*/  @!P1 IMAD.MOV.U32 R6, RZ, RZ, R24 ;  /* 0x000000ffff069224 */ /* 0x000fc800078e0018 */
[----:B------:R-:W-:Y:S01]  /*2ad10*/  @!P1 IMAD.WIDE.U32 R6, R2, 0x180, R6 ;  /* 0x0000018002069825 */ /* 0x000fe200078e0006 */
[----:B------:R-:W-:-:S03]  /*2ad20*/  F2FP.SATFINITE.E4M3.F32.PACK_AB_MERGE_C R9, RZ, R8, RZ ;  /* 0x00000008ff09723e */ /* 0x000fc600048070ff */
[----:B---3--:R-:W-:Y:S01]  /*2ad30*/  FMUL R8, R10, UR17 ;  /* 0x000000110a087c20 */ /* 0x008fe20008400000 */
[----:B------:R-:W-:Y:S01]  /*2ad40*/  @!P1 IMAD R10, R3, 0x180, RZ ;  /* 0x00000180030a9824 */ /* 0x000fe200078e02ff */
[----:B------:R-:W-:Y:S01]  /*2ad50*/  @!P1 IADD3 R6, P5, R6, R16, RZ ;  /* 0x0000001006069210 */ /* 0x000fe20007fbe0ff */
[----:B------:R2:W-:Y:S02]  /*2ad60*/  @!P4 STG.E.U8 desc[UR24][R4.64+0x70], R9 ;  /* 0x000070090400c986 */ /* 0x0005e4000c101118 */
[----:B------:R-:W-:Y:S01]  /*2ad70*/  F2FP.SATFINITE.E4M3.F32.PACK_AB_MERGE_C R11, RZ, R8, RZ ;  /* 0x00000008ff0b723e */ /* 0x000fe200048070ff */
[----:B----4-:R-:W-:Y:S01]  /*2ad80*/  FMUL R8, R12, UR17 ;  /* 0x000000110c087c20 */ /* 0x010fe20008400000 */
[----:B------:R-:W-:Y:S02]  /*2ad90*/  @!P1 IADD3.X R7, R17, R7, R10, P5, !PT ;  /* 0x0000000711079210 */ /* 0x000fe40002ffe40a */
[----:B------:R-:W-:Y:S02]  /*2ada0*/  ISETP.LT.OR P4, PT, R28, 0x71, !P0 ;  /* 0x000000711c00780c */ /* 0x000fe40004781670 */
[----:B------:R-:W-:Y:S01]  /*2adb0*/  F2FP.SATFINITE.E4M3.F32.PACK_AB_MERGE_C R13, RZ, R8, RZ ;  /* 0x00000008ff0d723e */ /* 0x000fe200048070ff */
        /* <DEDUP_REMOVED lines=13> */
.L_x_93:
[----:B------:R-:W-:Y:S05]  /*2ae90*/  BSYNC B1 ;  /* 0x0000000000017941 */ /* 0x000fea0003800000 */
.L_x_92:
[----:B0-2---:R-:W2:Y:S04]  /*2aea0*/  LDL.LU R4, [R1+0x44c] ;  /* 0x00044c0001047983 */ /* 0x005ea80000300800 */
[----:B------:R-:W3:Y:S04]  /*2aeb0*/  LDL.LU R11, [R1+0x450] ;  /* 0x00045000010b7983 */ /* 0x000ee80000300800 */
[----:B------:R-:W4:Y:S01]  /*2aec0*/  LDL.LU R13, [R1+0x448] ;  /* 0x00044800010d7983 */ /* 0x000f220000300800 */
[----:B------:R-:W-:Y:S01]  /*2aed0*/  @!P2 IMAD.MOV.U32 R5, RZ, RZ, R30 ;  /* 0x000000ffff05a224 */ /* 0x000fe200078e001e */
[----:B------:R-:W-:Y:S01]  /*2aee0*/  ISETP.LT.OR P1, PT, R28, 0x72, !P0 ;  /* 0x000000721c00780c */ /* 0x000fe20004721670 */
[----:B------:R-:W-:Y:S01]  /*2aef0*/  @!P3 IMAD.MOV.U32 R6, RZ, RZ, R24 ;  /* 0x000000ffff06b224 */ /* 0x000fe200078e0018 */
[----:B------:R-:W-:Y:S01]  /*2af00*/  BSSY B1, `(.L_x_94) ;  /* 0x000001d000017945 */ /* 0x000fe20003800000 */
[----:B------:R-:W-:-:S02]  /*2af10*/  @!P3 IMAD.MOV.U32 R7, RZ, RZ, R30 ;  /* 0x000000ffff07b224 */ /* 0x000fc400078e001e */
[----:B------:R-:W-:Y:S02]  /*2af20*/  @!P3 IMAD R12, R3, 0x180, RZ ;  /* 0x00000180030cb824 */ /* 0x000fe400078e02ff */
[----:B------:R-:W-:-:S04]  /*2af30*/  @!P3 IMAD.WIDE.U32 R8, R2, 0x180, R6 ;  /* 0x000001800208b825 */ /* 0x000fc800078e0006 */
[----:B------:R-:W-:Y:S01]  /*2af40*/  @!P2 IMAD R7, R3, 0x180, RZ ;  /* 0x000001800307a824 */ /* 0x000fe200078e02ff */
[----:B------:R-:W-:-:S04]  /*2af50*/  @!P3 IADD3 R8, P5, R8, R20, RZ ;  /* 0x000000140808b210 */ /* 0x000fc80007fbe0ff */
[----:B------:R-:W-:Y:S01]  /*2af60*/  @!P3 IADD3.X R9, R21, R9, R12, P5, !PT ;  /* 0x000000091509b210 */ /* 0x000fe20002ffe40c */
[----:B--2---:R-:W-:Y:S01]  /*2af70*/  FMUL R10, R4, UR17 ;  /* 0x00000011040a7c20 */ /* 0x004fe20008400000 */
[----:B------:R-:W-:Y:S02]  /*2af80*/  @!P2 IMAD.MOV.U32 R4, RZ, RZ, R24 ;  /* 0x000000ffff04a224 */ /* 0x000fe400078e0018 */
[----:B---3--:R-:W-:Y:S02]  /*2af90*/  FMUL R11, R11, UR17 ;  /* 0x000000110b0b7c20 */ /* 0x008fe40008400000 */
[----:B------:R-:W-:-:S03]  /*2afa0*/  @!P2 IMAD.WIDE.U32 R4, R2, 0x180, R4 ;  /* 0x000001800204a825 */ /* 0x000fc600078e0004 */
[----:B------:R-:W-:Y:S02]  /*2afb0*/  F2FP.SATFINITE.E4M3.F32.PACK_AB_MERGE_C R15, RZ, R11, RZ ;  /* 0x0000000bff0f723e */ /* 0x000fe400048070ff */
[----:B------:R-:W-:Y:S01]  /*2afc0*/  @!P2 IADD3 R6, P4, R4, R18, RZ ;  /* 0x000000120406a210 */ /* 0x000fe20007f9e0ff */
[----:B----4-:R-:W-:Y:S01]  /*2afd0*/  FMUL R4, R13, UR17 ;  /* 0x000000110d047c20 */ /* 0x010fe20008400000 */
[----:B------:R-:W-:Y:S02]  /*2afe0*/  F2FP.SATFINITE.E4M3.F32.PACK_AB_MERGE_C R13, RZ, R10, RZ ;  /* 0x0000000aff0d723e */ /* 0x000fe400048070ff */
[----:B------:R-:W-:Y:S02]  /*2aff0*/  @!P2 IADD3.X R7, R19, R5, R7, P4, !PT ;  /* 0x000000051307a210 */ /* 0x000fe400027fe407 */
        /* <DEDUP_REMOVED lines=13> */
.L_x_95:
[----:B------:R-:W-:Y:S05]  /*2b0d0*/  BSYNC B1 ;  /* 0x0000000000017941 */ /* 0x000fea0003800000 */
.L_x_94:
[----:B0-----:R-:W2:Y:S04]  /*2b0e0*/  LDL.LU R4, [R1+0x454] ;  /* 0x0004540001047983 */ /* 0x001ea80000300800 */
[----:B------:R-:W3:Y:S01]  /*2b0f0*/  LDL.LU R5, [R1+0x458] ;  /* 0x0004580001057983 */ /* 0x000ee20000300800 */
[C---:B------:R-:W-:Y:S01]  /*2b100*/  ISETP.LT.OR P1, PT, R28.reuse, 0x79, !P0 ;  /* 0x000000791c00780c */ /* 0x040fe20004721670 */
[----:B------:R-:W-:Y:S01]  /*2b110*/  BSSY B1, `(.L_x_96) ;  /* 0x0000013000017945 */ /* 0x000fe20003800000 */
[----:B------:R-:W-:Y:S01]  /*2b120*/  ISETP.LT.OR P0, PT, R28, 0x7a, !P0 ;  /* 0x0000007a1c00780c */ /* 0x000fe20004701670 */
[----:B------:R0:W-:Y:S04]  /*2b130*/  @!P2 STG.E.U8 desc[UR24][R6.64+0x78], R13 ;  /* 0x0000780d0600a986 */ /* 0x0001e8000c101118 */
[----:B------:R0:W-:Y:S01]  /*2b140*/  @!P3 STG.E.U8 desc[UR24][R8.64+0x79], R15 ;  /* 0x0000790f0800b986 */ /* 0x0001e2000c101118 */
[----:B--2---:R-:W-:Y:S01]  /*2b150*/  FMUL R4, R4, UR17 ;  /* 0x0000001104047c20 */ /* 0x004fe20008400000 */
[----:B---3--:R-:W-:-:S04]  /*2b160*/  FMUL R10, R5, UR17 ;  /* 0x00000011050a7c20 */ /* 0x008fc80008400000 */
[----:B------:R-:W-:Y:S01]  /*2b170*/  F2FP.SATFINITE.E4M3.F32.PACK_AB_MERGE_C R11, RZ, R4, RZ ;  /* 0x00000004ff0b723e */ /* 0x000fe200048070ff */
[----:B0-----:R-:W-:Y:S06]  /*2b180*/  @P1 BRA `(.L_x_97) ;  /* 0x00000000002c1947 */ /* 0x001fec0003800000 */
        /* <DEDUP_REMOVED lines=11> */
.L_x_97:
[----:B------:R-:W-:Y:S05]  /*2b240*/  BSYNC B1 ;  /* 0x0000000000017941 */ /* 0x000fea0003800000 */
.L_x_96:
[----:B0-----:R-:W-:Y:S01]  /*2b250*/  F2FP.SATFINITE.E4M3.F32.PACK_AB_MERGE_C R5, RZ, R10, RZ ;  /* 0x0000000aff05723e */ /* 0x001fe200048070ff */
[----:B------:R-:W-:Y:S06]  /*2b260*/  @P0 BRA `(.L_x_35) ;  /* 0x0000000000280947 */ /* 0x000fec0003800000 */
[----:B------:R-:W-:Y:S01]  /*2b270*/  IMAD.MOV.U32 R25, RZ, RZ, R30 ;  /* 0x000000ffff197224 */ /* 0x000fe200078e001e */
[----:B------:R-:W-:Y:S01]  /*2b280*/  ULDC.64 UR18, c[0x0][0x5c0] ;  /* 0x0001700000127ab9 */ /* 0x000fe20000000a00 */
        /* <DEDUP_REMOVED lines=8> */
.L_x_35:
[----:B------:R-:W-:Y:S05]  /*2b310*/  BSYNC B0 ;  /* 0x0000000000007941 */ /* 0x000fea0003800000 */
.L_x_31:
[----:B--2---:R-:W2:Y:S04]  /*2b320*/  LDL.LU R3, [R1+0x464] ;  /* 0x0004640001037983 */ /* 0x004ea80000300800 */
[----:B------:R-:W2:Y:S01]  /*2b330*/  LDL.LU R2, [R1+0x468] ;  /* 0x0004680001027983 */ /* 0x000ea20000300800 */
[----:B------:R-:W-:Y:S01]  /*2b340*/  ULDC UR18, c[0x0][0xc] ;  /* 0x0000030000127ab9 */ /* 0x000fe20000000800 */
[----:B------:R-:W-:Y:S01]  /*2b350*/  ULDC UR19, c[0x0][0x10] ;  /* 0x0000040000137ab9 */ /* 0x000fe20000000800 */
[----:B0-----:R-:W2:Y:S01]  /*2b360*/  LDC R5, c[0x0][0x14] ;  /* 0x00000500ff057b82 */ /* 0x001ea20000000800 */
[----:B------:R-:W-:-:S06]  /*2b370*/  UIMAD.WIDE.U32 UR18, UR18, UR19, URZ ;  /* 0x00000013121272a5 */ /* 0x000fcc000f8e003f */
[----:B--2---:R-:W-:-:S04]  /*2b380*/  IMAD.WIDE.U32 R2, R5, UR18, R2 ;  /* 0x0000001205027c25 */ /* 0x004fc8000f8e0002 */
[----:B------:R-:W-:Y:S01]  /*2b390*/  IMAD R5, R5, UR19, RZ ;  /* 0x0000001305057c24 */ /* 0x000fe2000f8e02ff */
[----:B------:R-:W-:Y:S01]  /*2b3a0*/  ULDC.64 UR18, c[0x0][0x650] ;  /* 0x0001940000127ab9 */ /* 0x000fe20000000a00 */
[----:B------:R-:W-:Y:S01]  /*2b3b0*/  IMAD.MOV.U32 R14, RZ, RZ, R2 ;  /* 0x000000ffff0e7224 */ /* 0x000fe200078e0002 */
[----:B------:R-:W-:Y:S01]  /*2b3c0*/  ISETP.GE.U32.AND P0, PT, R2, UR18, PT ;  /* 0x0000001202007c0c */ /* 0x000fe2000bf06070 */
[----:B------:R-:W-:Y:S01]  /*2b3d0*/  IMAD.IADD R15, R3, 0x1, R5 ;  /* 0x00000001030f7824 */ /* 0x000fe200078e0205 */
[----:B------:R-:W-:Y:S01]  /*2b3e0*/  UMOV UR18, 0xffffffff ;  /* 0xffffffff00127882 */ /* 0x000fe20000000000 */
[----:B------:R-:W-:Y:S01]  /*2b3f0*/  IMAD.MOV.U32 R2, RZ, RZ, -0x1 ;  /* 0xffffffffff027424 */ /* 0x000fe200078e00ff */
[----:B------:R-:W-:Y:S02]  /*2b400*/  PRMT R3, RZ, 0x7610, R3 ;  /* 0x00007610ff037816 */ /* 0x000fe40000000003 */
[----:B------:R0:W-:Y:S01]  /*2b410*/  STL [R1+0x464], R15 ;  /* 0x0004640f01007387 */ /* 0x0001e20000100800 */
[----:B------:R-:W-:-:S03]  /*2b420*/  ISETP.GE.U32.AND.EX P0, PT, R15, UR19, PT, P0 ;  /* 0x000000130f007c0c */ /* 0x000fc6000bf06100 */
[----:B------:R0:W-:Y:S04]  /*2b430*/  STL [R1+0x468], R14 ;  /* 0x0004680e01007387 */ /* 0x0001e80000100800 */
[----:B------:R0:W-:Y:S06]  /*2b440*/  STL [R1+0x45c], R2 ;  /* 0x00045c0201007387 */ /* 0x0001ec0000100800 */
[----:B------:R-:W-:Y:S05]  /*2b450*/  @P0 BRA `(.L_x_98) ;  /* 0x0000000400780947 */ /* 0x000fea0003800000 */
[----:B------:R-:W0:Y:S01]  /*2b460*/  S2R R9, SR_CTAID.X ;  /* 0x0000000000097919 */ /* 0x000e220000002500 */
[----:B------:R-:W-:Y:S01]  /*2b470*/  ULDC.64 UR26, c[0x0][0x628] ;  /* 0x00018a00001a7ab9 */ /* 0x000fe20000000a00 */
[----:B------:R-:W2:Y:S01]  /*2b480*/  LDC R10, c[0x0][0x144] ;  /* 0x00005100ff0a7b82 */ /* 0x000ea20000000800 */
[----:B------:R-:W-:Y:S01]  /*2b490*/  ULDC UR6, c[0x0][0x150] ;  /* 0x0000540000067ab9 */ /* 0x000fe20000000800 */
[----:B------:R-:W3:Y:S01]  /*2b4a0*/  S2R R13, SR_CTAID.Y ;  /* 0x00000000000d7919 */ /* 0x000ee20000002600 */
[----:B------:R-:W-:Y:S01]  /*2b4b0*/  ISETP.NE.U32.AND P0, PT, RZ, UR26, PT ;  /* 0x0000001aff007c0c */ /* 0x000fe2000bf05070 */
[----:B------:R-:W-:Y:S01]  /*2b4c0*/  ULDC UR16, c[0x0][0x630] ;  /* 0x00018c0000107ab9 */ /* 0x000fe20000000800 */
[----:B------:R-:W-:Y:S02]  /*2b4d0*/  R2UR UR22, R14 ;  /* 0x000000000e1672ca */ /* 0x000fe400000e0000 */
[----:B------:R-:W-:Y:S01]  /*2b4e0*/  ISETP.NE.AND.EX P0, PT, RZ, UR27, PT, P0 ;  /* 0x0000001bff007c0c */ /* 0x000fe2000bf05300 */
[----:B-1----:R-:W1:Y:S01]  /*2b4f0*/  LDC.64 R6, c[0x0][0x620] ;  /* 0x00018800ff067b82 */ /* 0x002e620000000a00 */
[----:B------:R-:W-:-:S02]  /*2b500*/  R2UR UR23, R15 ;  /* 0x000000000f1772ca */ /* 0x000fc400000e0000 */
[----:B0-----:R-:W-:-:S05]  /*2b510*/  I2FP.F32.U32 R2, R9 ;  /* 0x0000000900027245 */ /* 0x001fca0000201000 */
[----:B------:R-:W-:-:S06]  /*2b520*/  FMUL R2, R2, UR6 ;  /* 0x0000000602027c20 */ /* 0x000fcc0008400000 */
[----:B------:R-:W0:Y:S01]  /*2b530*/  F2I.U32.TRUNC.NTZ R2, R2 ;  /* 0x0000000200027305 */ /* 0x000e22000020f000 */
[----:B---3--:R-:W-:Y:S05]  /*2b540*/  @!P0 BRA `(.L_x_99) ;  /* 0x0000000000308947 */ /* 0x008fea0003800000 */
        /* <DEDUP_REMOVED lines=12> */
.L_x_99:
[----:B------:R-:W-:Y:S01]  /*2b610*/  USHF.R.U64 UR18, UR22, UR16, UR23 ;  /* 0x0000001016127299 */ /* 0x000fe20008001217 */
[----:B------:R-:W3:Y:S01]  /*2b620*/  LDC.64 R20, c[0x0][0x640] ;  /* 0x00019000ff147b82 */ /* 0x000ee20000000a00 */
[----:B------:R-:W-:Y:S01]  /*2b630*/  USHF.R.U32.HI UR6, URZ, UR16, UR23 ;  /* 0x000000103f067299 */ /* 0x000fe20008011617 */
[----:B0-----:R-:W-:Y:S02]  /*2b640*/  IMAD.MOV R11, RZ, RZ, -R2 ;  /* 0x000000ffff0b7224 */ /* 0x001fe400078e0a02 */
[----:B------:R-:W-:Y:S01]  /*2b650*/  IMAD.MOV.U32 R2, RZ, RZ, R14 ;  /* 0x000000ffff027224 */ /* 0x000fe200078e000e */
[----:B------:R-:W-:Y:S01]  /*2b660*/  IADD3 R5, P0, RZ, -UR18, RZ ;  /* 0x80000012ff057c10 */ /* 0x000fe2000ff1e0ff */
[----:B--2---:R-:W-:Y:S02]  /*2b670*/  IMAD R17, R10, R11, R9 ;  /* 0x0000000b0a117224 */ /* 0x004fe400078e0209 */
[----:B------:R-:W0:Y:S02]  /*2b680*/  LDC R8, c[0x0][0x618] ;  /* 0x00018600ff087b82 */ /* 0x000e240000000800 */
[----:B------:R-:W-:Y:S01]  /*2b690*/  IMAD.X R3, RZ, RZ, ~UR6, P0 ;  /* 0x80000006ff037e24 */ /* 0x000fe200080e06ff */
[----:B------:R-:W-:-:S03]  /*2b6a0*/  ULDC UR6, c[0x0][0x154] ;  /* 0x0000550000067ab9 */ /* 0x000fc60000000800 */
[-C--:B-1---5:R-:W-:Y:S02]  /*2b6b0*/  IMAD R4, R3, R6.reuse, RZ ;  /* 0x0000000603047224 */ /* 0x0a2fe400078e02ff */
[----:B------:R-:W1:Y:S01]  /*2b6c0*/  LDC R12, c[0x0][0x608] ;  /* 0x00018200ff0c7b82 */ /* 0x000e620000000800 */
[----:B------:R-:W-:Y:S02]  /*2b6d0*/  IMAD.MOV.U32 R3, RZ, RZ, R15 ;  /* 0x000000ffff037224 */ /* 0x000fe400078e000f */
[----:B------:R-:W-:-:S05]  /*2b6e0*/  IMAD.WIDE.U32 R2, R5, R6, R2 ;  /* 0x0000000605027225 */ /* 0x000fca00078e0002 */
[----:B------:R-:W2:Y:S01]  /*2b6f0*/  LDC R16, c[0x0][0x658] ;  /* 0x00019600ff107b82 */ /* 0x000ea20000000800 */
[----:B------:R-:W-:Y:S01]  /*2b700*/  IMAD R5, R5, R7, R4 ;  /* 0x0000000705057224 */ /* 0x000fe200078e0204 */
[----:B------:R-:W-:Y:S01]  /*2b710*/  I2FP.F32.U32 R4, R13 ;  /* 0x0000000d00047245 */ /* 0x000fe20000201000 */
[----:B------:R-:W-:Y:S01]  /*2b720*/  IMAD.MOV.U32 R7, RZ, RZ, 0x1 ;  /* 0x00000001ff077424 */ /* 0x000fe200078e00ff */
[----:B---3--:R-:W-:Y:S01]  /*2b730*/  ISETP.NE.U32.AND P0, PT, R20, RZ, PT ;  /* 0x000000ff1400720c */ /* 0x008fe20003f05070 */
[----:B------:R-:W-:Y:S02]  /*2b740*/  IMAD.IADD R3, R3, 0x1, R5 ;  /* 0x0000000103037824 */ /* 0x000fe400078e0205 */
[----:B------:R-:W-:Y:S01]  /*2b750*/  FMUL R4, R4, UR6 ;  /* 0x0000000604047c20 */ /* 0x000fe20008400000 */
[----:B------:R-:W3:Y:S01]  /*2b760*/  LDC R14, c[0x0][0x148] ;  /* 0x00005200ff0e7b82 */ /* 0x000ee20000000800 */
[----:B------:R-:W-:Y:S01]  /*2b770*/  ISETP.NE.AND.EX P0, PT, R21, RZ, PT, P0 ;  /* 0x000000ff1500720c */ /* 0x000fe20003f05300 */
[----:B------:R-:W-:Y:S01]  /*2b780*/  IMAD.MOV.U32 R5, RZ, RZ, -0x1 ;  /* 0xffffffffff057424 */ /* 0x000fe200078e00ff */
[-CC-:B0-----:R-:W-:Y:S01]  /*2b790*/  SHF.R.U64 R10, R2, R8.reuse, R3.reuse ;  /* 0x00000008020a7219 */ /* 0x181fe20000001203 */
[----:B------:R0:W4:Y:S01]  /*2b7a0*/  F2I.U32.TRUNC.NTZ R11, R4 ;  /* 0x00000004000b7305 */ /* 0x000122000020f000 */
[----:B------:R-:W-:-:S03]  /*2b7b0*/  SHF.R.U32.HI R3, RZ, R8, R3 ;  /* 0x00000008ff037219 */ /* 0x000fc60000011603 */
[----:B------:R-:W0:Y:S01]  /*2b7c0*/  LDC R15, c[0x0][0x600] ;  /* 0x00018000ff0f7b82 */ /* 0x000e220000000800 */
[-CC-:B-1----:R-:W-:Y:S02]  /*2b7d0*/  SHF.R.U64 R8, R10, R12.reuse, R3.reuse ;  /* 0x0000000c0a087219 */ /* 0x182fe40000001203 */
[----:B------:R-:W-:-:S05]  /*2b7e0*/  SHF.R.U32.HI R3, RZ, R12, R3 ;  /* 0x0000000cff037219 */ /* 0x000fca0000011603 */
[----:B------:R-:W1:Y:S01]  /*2b7f0*/  LDC R18, c[0x0][0x648] ;  /* 0x00019200ff127b82 */ /* 0x000e620000000800 */
[-CC-:B--2---:R-:W-:Y:S02]  /*2b800*/  SHF.R.U64 R12, R8, R16.reuse, R3.reuse ;  /* 0x00000010080c7219 */ /* 0x184fe40000001203 */
[-C--:B------:R-:W-:Y:S02]  /*2b810*/  SHF.L.U32 R5, R5, R16.reuse, RZ ;  /* 0x0000001005057219 */ /* 0x080fe400000006ff */
[-C--:B------:R-:W-:Y:S01]  /*2b820*/  SHF.R.U32.HI R3, RZ, R16.reuse, R3 ;  /* 0x00000010ff037219 */ /* 0x080fe20000011603 */
[----:B------:R-:W-:Y:S01]  /*2b830*/  IMAD.MOV.U32 R2, RZ, RZ, R12 ;  /* 0x000000ffff027224 */ /* 0x000fe200078e000c */
[----:B------:R-:W-:Y:S01]  /*2b840*/  SHF.L.U32 R146, R7, R16, RZ ;  /* 0x0000001007927219 */ /* 0x000fe200000006ff */
[----:B------:R-:W2:Y:S01]  /*2b850*/  LDC R22, c[0x0][0x638] ;  /* 0x00018e00ff167b82 */ /* 0x000ea20000000800 */
[----:B------:R-:W-:-:S07]  /*2b860*/  LOP3.LUT R19, RZ, R5, RZ, 0x33, !PT ;  /* 0x00000005ff137212 */ /* 0x000fce00078e33ff */
[----:B------:R-:W0:Y:S01]  /*2b870*/  LDC R23, c[0x0][0x610] ;  /* 0x00018400ff177b82 */ /* 0x000e220000000800 */
[----:B----4-:R-:W-:Y:S05]  /*2b880*/  @!P0 BRA `(.L_x_100) ;  /* 0x0000000000288947 */ /* 0x010fea0003800000 */
[----:B------:R-:W4:Y:S02]  /*2b890*/  LDC R7, c[0x0][0x64c] ;  /* 0x00019300ff077b82 */ /* 0x000f240000000800 */
[----:B----4-:R-:W-:-:S05]  /*2b8a0*/  IADD3 R7, P0, R12, R7, RZ ;  /* 0x000000070c077210 */ /* 0x010fca0007f1e0ff */
[----:B------:R-:W-:-:S04]  /*2b8b0*/  IMAD.X R9, RZ, RZ, R3, P0 ;  /* 0x000000ffff097224 */ /* 0x000fc800000e0603 */
[----:B------:R-:W-:-:S04]  /*2b8c0*/  IMAD.WIDE.U32 R2, R9, R20, RZ ;  /* 0x0000001409027225 */ /* 0x000fc800078e00ff */
[----:B0-----:R-:W-:-:S04]  /*2b8d0*/  IMAD.WIDE.U32 R4, P0, R7, R21, R2 ;  /* 0x0000001507047225 */ /* 0x001fc80007800002 */
[----:B------:R-:W-:-:S04]  /*2b8e0*/  IMAD.WIDE.U32 R2, R7, R20, RZ ;  /* 0x0000001407027225 */ /* 0x000fc800078e00ff */
[----:B------:R-:W-:Y:S01]  /*2b8f0*/  IMAD.X R7, RZ, RZ, RZ, P0 ;  /* 0x000000ffff077224 */ /* 0x000fe200000e06ff */
[----:B------:R-:W-:Y:S01]  /*2b900*/  IADD3 RZ, P0, R3, R4, RZ ;  /* 0x0000000403ff7210 */ /* 0x000fe20007f1e0ff */
[----:B------:R-:W-:-:S04]  /*2b910*/  IMAD.MOV.U32 R6, RZ, RZ, R5 ;  /* 0x000000ffff067224 */ /* 0x000fc800078e0005 */
[----:B------:R-:W-:-:S08]  /*2b920*/  IMAD.WIDE.U32.X R2, R9, R21, R6, P0 ;  /* 0x0000001509027225 */ /* 0x000fd000000e0406 */
.L_x_100:
[----:B0-----:R-:W0:Y:S01]  /*2b930*/  LDC R4, c[0x0][0x65c] ;  /* 0x00019700ff047b82 */ /* 0x001e220000000800 */
[----:B-1----:R-:W-:Y:S01]  /*2b940*/  SHF.R.U64 R2, R2, R18, R3 ;  /* 0x0000001202027219 */ /* 0x002fe20000001203 */
[----:B------:R-:W-:Y:S01]  /*2b950*/  VIADD R7, R15, 0xffffffff ;  /* 0xffffffff0f077836 */ /* 0x000fe20000000000 */
[----:B------:R-:W-:Y:S01]  /*2b960*/  LOP3.LUT R5, R8, R19, RZ, 0xc0, !PT ;  /* 0x0000001308057212 */ /* 0x000fe200078ec0ff */
[----:B------:R-:W-:Y:S02]  /*2b970*/  IMAD.MOV R11, RZ, RZ, -R11 ;  /* 0x000000ffff0b7224 */ /* 0x000fe400078e0a0b */
[----:B------:R-:W-:Y:S02]  /*2b980*/  IMAD.MOV R3, RZ, RZ, -R2 ;  /* 0x000000ffff037224 */ /* 0x000fe400078e0a02 */
[----:B------:R-:W-:Y:S01]  /*2b990*/  IMAD R146, R146, R2, R5 ;  /* 0x0000000292927224 */ /* 0x000fe200078e0205 */
[----:B------:R-:W-:Y:S01]  /*2b9a0*/  LOP3.LUT R5, R10, R7, RZ, 0xc0, !PT ;  /* 0x000000070a057212 */ /* 0x000fe200078ec0ff */
[----:B--2---:R-:W-:-:S02]  /*2b9b0*/  IMAD R2, R3, R22, R12 ;  /* 0x0000001603027224 */ /* 0x004fc400078e020c */
[----:B------:R-:W-:Y:S02]  /*2b9c0*/  IMAD.MOV.U32 R3, RZ, RZ, 0x1 ;  /* 0x00000001ff037424 */ /* 0x000fe400078e00ff */
[----:B------:R-:W-:Y:S01]  /*2b9d0*/  IMAD R5, R2, R15, R5 ;  /* 0x0000000f02057224 */ /* 0x000fe200078e0205 */
[----:B0-----:R-:W-:-:S13]  /*2b9e0*/  ISETP.NE.AND P0, PT, R4, 0x1, PT ;  /* 0x000000010400780c */ /* 0x001fda0003f05270 */
[----:B---3--:R-:W-:-:S04]  /*2b9f0*/  @P0 IMAD R17, R14, R11, R13 ;  /* 0x0000000b0e110224 */ /* 0x008fc800078e020d */
[----:B------:R-:W-:-:S05]  /*2ba00*/  IMAD R146, R146, R23, R17 ;  /* 0x0000001792927224 */ /* 0x000fca00078e0211 */
[----:B------:R-:W-:Y:S02]  /*2ba10*/  SEL R2, R5, R146, !P0 ;  /* 0x0000009205027207 */ /* 0x000fe40004000000 */
[----:B------:R-:W-:-:S03]  /*2ba20*/  SEL R146, R146, R5, !P0 ;  /* 0x0000000592927207 */ /* 0x000fc60004000000 */
[----:B------:R2:W-:Y:S04]  /*2ba30*/  STL [R1+0x45c], R2 ;  /* 0x00045c0201007387 */ /* 0x0005e80000100800 */
.L_x_98:
[----:B------:R3:W-:Y:S01]  /*2ba40*/  STL [R1+0x460], R146 ;  /* 0x0004609201007387 */ /* 0x0007e20000100800 */
[----:B------:R-:W-:Y:S01]  /*2ba50*/  LOP3.LUT P0, RZ, R3, 0xff, RZ, 0xc0, !PT ;  /* 0x000000ff03ff7812 */ /* 0x000fe2000780c0ff */
[----:B------:R-:W-:-:S04]  /*2ba60*/  UIMAD.WIDE.U32 UR20, UR5, -0x33333333, URZ ;  /* 0xcccccccd051478a5 */ /* 0x000fc8000f8e003f */
[----:B------:R-:W-:-:S04]  /*2ba70*/  USHF.R.U32.HI UR20, URZ, 0x2, UR21 ;  /* 0x000000023f147899 */ /* 0x000fc80008011615 */
[----:B------:R-:W-:-:S04]  /*2ba80*/  UIMAD UR5, UR20, -0x5, UR5 ;  /* 0xfffffffb140578a4 */ /* 0x000fc8000f8e0205 */
[----:B---3--:R-:W-:Y:S08]  /*2ba90*/  @P0 BRA `(.L_x_101) ;  /* 0xfffffd5400880947 */ /* 0x008ff0000383ffff */
[----:B------:R-:W-:Y:S05]  /*2baa0*/  EXIT ;  /* 0x000000000000794d */ /* 0x000fea0003800000 */
.L_x_3:
[----:B------:R-:W2:Y:S01]  /*2bab0*/  LDL R14, [R1+0x468] ;  /* 0x00046800010e7983 */ /* 0x000ea20000100800 */
[----:B------:R-:W-:-:S03]  /*2bac0*/  ULDC.64 UR4, c[0x0][0x650] ;  /* 0x0001940000047ab9 */ /* 0x000fc60000000a00 */
[----:B------:R-:W3:Y:S01]  /*2bad0*/  LDL R18, [R1+0x464] ;  /* 0x0004640001127983 */ /* 0x000ee20000100800 */
[----:B------:R-:W-:Y:S01]  /*2bae0*/  PRMT R0, RZ, 0x7610, R0 ;  /* 0x00007610ff007816 */ /* 0x000fe20000000000 */
[----:B------:R-:W-:Y:S02]  /*2baf0*/  IMAD.MOV.U32 R8, RZ, RZ, -0x1 ;  /* 0xffffffffff087424 */ /* 0x000fe400078e00ff */
[----:B------:R-:W-:Y:S02]  /*2bb00*/  IMAD.MOV.U32 R4, RZ, RZ, -0x1 ;  /* 0xffffffffff047424 */ /* 0x000fe400078e00ff */
[----:B------:R-:W-:Y:S01]  /*2bb10*/  IMAD.MOV.U32 R10, RZ, RZ, -0x1 ;  /* 0xffffffffff0a7424 */ /* 0x000fe200078e00ff */
[----:B--2---:R-:W-:-:S04]  /*2bb20*/  ISETP.GE.U32.AND P0, PT, R14, UR4, PT ;  /* 0x000000040e007c0c */ /* 0x004fc8000bf06070 */
[----:B---3--:R-:W-:-:S13]  /*2bb30*/  ISETP.GE.U32.AND.EX P0, PT, R18, UR5, PT, P0 ;  /* 0x0000000512007c0c */ /* 0x008fda000bf06100 */
[----:B------:R-:W-:Y:S05]  /*2bb40*/  @P0 BRA `(.L_x_102) ;  /* 0x0000000400680947 */ /* 0x000fea0003800000 */
[----:B------:R-:W0:Y:S01]  /*2bb50*/  LDC.64 R12, c[0x0][0x628] ;  /* 0x00018a00ff0c7b82 */ /* 0x000e220000000a00 */
[----:B------:R-:W-:Y:S02]  /*2bb60*/  IMAD.MOV.U32 R10, RZ, RZ, R14 ;  /* 0x000000ffff0a7224 */ /* 0x000fe400078e000e */
[----:B------:R-:W-:-:S05]  /*2bb70*/  IMAD.MOV.U32 R11, RZ, RZ, R18 ;  /* 0x000000ffff0b7224 */ /* 0x000fca00078e0012 */
[----:B------:R-:W1:Y:S08]  /*2bb80*/  LDC R4, c[0x0][0x630] ;  /* 0x00018c00ff047b82 */ /* 0x000e700000000800 */
[----:B------:R-:W2:Y:S01]  /*2bb90*/  LDC.64 R16, c[0x0][0x620] ;  /* 0x00018800ff107b82 */ /* 0x000ea20000000a00 */
[----:B0-----:R-:W-:-:S04]  /*2bba0*/  ISETP.NE.U32.AND P0, PT, R12, RZ, PT ;  /* 0x000000ff0c00720c */ /* 0x001fc80003f05070 */
[----:B------:R-:W-:-:S13]  /*2bbb0*/  ISETP.NE.AND.EX P0, PT, R13, RZ, PT, P0 ;  /* 0x000000ff0d00720c */ /* 0x000fda0003f05300 */
[----:B-12---:R-:W-:Y:S05]  /*2bbc0*/  @!P0 BRA `(.L_x_103) ;  /* 0x0000000000288947 */ /* 0x006fea0003800000 */
[----:B------:R-:W0:Y:S02]  /*2bbd0*/  LDC R0, c[0x0][0x634] ;  /* 0x00018d00ff007b82 */ /* 0x000e240000000800 */
[----:B0-----:R-:W-:-:S05]  /*2bbe0*/  IADD3 R11, P0, R14, R0, RZ ;  /* 0x000000000e0b7210 */ /* 0x001fca0007f1e0ff */
        /* <DEDUP_REMOVED lines=8> */
.L_x_103:
[-CC-:B------:R-:W-:Y:S01]  /*2bc70*/  SHF.R.U64 R10, R10, R4.reuse, R11.reuse ;  /* 0x000000040a0a7219 */ /* 0x180fe2000000120b */
[----:B------:R-:W0:Y:S01]  /*2bc80*/  LDC R8, c[0x0][0x618] ;  /* 0x00018600ff087b82 */ /* 0x000e220000000800 */
[----:B------:R-:W-:Y:S01]  /*2bc90*/  SHF.R.U32.HI R0, RZ, R4, R11 ;  /* 0x00000004ff007219 */ /* 0x000fe2000001160b */
[----:B------:R-:W-:Y:S01]  /*2bca0*/  IMAD.MOV.U32 R7, RZ, RZ, R18 ;  /* 0x000000ffff077224 */ /* 0x000fe200078e0012 */
[----:B------:R-:W-:Y:S01]  /*2bcb0*/  IADD3 R3, P0, RZ, -R10, RZ ;  /* 0x8000000aff037210 */ /* 0x000fe20007f1e0ff */
[----:B------:R-:W-:Y:S01]  /*2bcc0*/  ULDC UR4, c[0x0][0x150] ;  /* 0x0000540000047ab9 */ /* 0x000fe20000000800 */
[----:B------:R-:W-:Y:S01]  /*2bcd0*/  I2FP.F32.U32 R4, R2 ;  /* 0x0000000200047245 */ /* 0x000fe20000201000 */
[----:B------:R-:W-:Y:S02]  /*2bce0*/  IMAD.MOV.U32 R6, RZ, RZ, R14 ;  /* 0x000000ffff067224 */ /* 0x000fe400078e000e */
[----:B------:R-:W1:Y:S01]  /*2bcf0*/  LDC.64 R18, c[0x0][0x640] ;  /* 0x00019000ff127b82 */ /* 0x000e620000000a00 */
[----:B------:R-:W-:-:S02]  /*2bd00*/  IMAD.X R9, RZ, RZ, ~R0, P0 ;  /* 0x000000ffff097224 */ /* 0x000fc400000e0e00 */
[----:B------:R-:W-:Y:S01]  /*2bd10*/  FMUL R11, R4, UR4 ;  /* 0x00000004040b7c20 */ /* 0x000fe20008400000 */
[----:B------:R-:W-:Y:S01]  /*2bd20*/  IMAD.WIDE.U32 R6, R3, R16, R6 ;  /* 0x0000001003067225 */ /* 0x000fe200078e0006 */
[----:B------:R-:W-:-:S03]  /*2bd30*/  ULDC UR4, c[0x0][0x154] ;  /* 0x0000550000047ab9 */ /* 0x000fc60000000800 */
[----:B------:R-:W-:Y:S01]  /*2bd40*/  IMAD R0, R9, R16, RZ ;  /* 0x0000001009007224 */ /* 0x000fe200078e02ff */
[----:B------:R-:W2:Y:S01]  /*2bd50*/  LDC R13, c[0x0][0x144] ;  /* 0x00005100ff0d7b82 */ /* 0x000ea20000000800 */
[----:B------:R-:W3:Y:S02]  /*2bd60*/  F2I.U32.TRUNC.NTZ R11, R11 ;  /* 0x0000000b000b7305 */ /* 0x000ee4000020f000 */
[----:B------:R-:W-:-:S04]  /*2bd70*/  IMAD R3, R3, R17, R0 ;  /* 0x0000001103037224 */ /* 0x000fc800078e0200 */
[----:B------:R-:W-:Y:S01]  /*2bd80*/  IMAD.IADD R3, R7, 0x1, R3 ;  /* 0x0000000107037824 */ /* 0x000fe200078e0203 */
[----:B------:R-:W4:Y:S04]  /*2bd90*/  LDC R12, c[0x0][0x608] ;  /* 0x00018200ff0c7b82 */ /* 0x000f280000000800 */
[-C--:B0-----:R-:W-:Y:S02]  /*2bda0*/  SHF.R.U64 R4, R6, R8.reuse, R3 ;  /* 0x0000000806047219 */ /* 0x081fe40000001203 */
[----:B------:R-:W-:Y:S02]  /*2bdb0*/  I2FP.F32.U32 R6, R5 ;  /* 0x0000000500067245 */ /* 0x000fe40000201000 */
[----:B------:R-:W0:Y:S01]  /*2bdc0*/  LDC R9, c[0x0][0x658] ;  /* 0x00019600ff097b82 */ /* 0x000e220000000800 */
[----:B-1----:R-:W-:Y:S01]  /*2bdd0*/  ISETP.NE.U32.AND P0, PT, R18, RZ, PT ;  /* 0x000000ff1200720c */ /* 0x002fe20003f05070 */
[----:B---3--:R-:W-:Y:S01]  /*2bde0*/  IMAD.MOV R0, RZ, RZ, -R11 ;  /* 0x000000ffff007224 */ /* 0x008fe200078e0a0b */
[----:B------:R-:W-:Y:S01]  /*2bdf0*/  SHF.R.U32.HI R3, RZ, R8, R3 ;  /* 0x00000008ff037219 */ /* 0x000fe20000011603 */
[----:B------:R-:W-:Y:S01]  /*2be00*/  FMUL R6, R6, UR4 ;  /* 0x0000000406067c20 */ /* 0x000fe20008400000 */
[----:B------:R-:W-:Y:S01]  /*2be10*/  ISETP.NE.AND.EX P0, PT, R19, RZ, PT, P0 ;  /* 0x000000ff1300720c */ /* 0x000fe20003f05300 */
[----:B------:R-:W-:-:S02]  /*2be20*/  IMAD.MOV.U32 R8, RZ, RZ, -0x1 ;  /* 0xffffffffff087424 */ /* 0x000fc400078e00ff */
[----:B------:R-:W1:Y:S01]  /*2be30*/  LDC R14, c[0x0][0x148] ;  /* 0x00005200ff0e7b82 */ /* 0x000e620000000800 */
[----:B--2---:R-:W-:Y:S02]  /*2be40*/  IMAD R17, R13, R0, R2 ;  /* 0x000000000d117224 */ /* 0x004fe400078e0202 */
[----:B------:R-:W-:-:S05]  /*2be50*/  IMAD.MOV.U32 R2, RZ, RZ, 0x1 ;  /* 0x00000001ff027424 */ /* 0x000fca00078e00ff */
[----:B------:R-:W2:Y:S01]  /*2be60*/  LDC R16, c[0x0][0x600] ;  /* 0x00018000ff107b82 */ /* 0x000ea20000000800 */
[-CC-:B----4-:R-:W-:Y:S02]  /*2be70*/  SHF.R.U64 R13, R4, R12.reuse, R3.reuse ;  /* 0x0000000c040d7219 */ /* 0x190fe40000001203 */
[----:B------:R-:W-:Y:S02]  /*2be80*/  SHF.R.U32.HI R0, RZ, R12, R3 ;  /* 0x0000000cff007219 */ /* 0x000fe40000011603 */
[----:B------:R3:W4:Y:S03]  /*2be90*/  F2I.U32.TRUNC.NTZ R12, R6 ;  /* 0x00000006000c7305 */ /* 0x000726000020f000 */
[----:B------:R-:W1:Y:S01]  /*2bea0*/  LDC R20, c[0x0][0x648] ;  /* 0x00019200ff147b82 */ /* 0x000e620000000800 */
[-C--:B0-----:R-:W-:Y:S02]  /*2beb0*/  SHF.R.U64 R15, R13, R9.reuse, R0 ;  /* 0x000000090d0f7219 */ /* 0x081fe40000001200 */
[----:B------:R-:W-:-:S02]  /*2bec0*/  SHF.L.U32 R8, R8, R9, RZ ;  /* 0x0000000908087219 */ /* 0x000fc400000006ff */
[-C--:B------:R-:W-:Y:S01]  /*2bed0*/  SHF.L.U32 R22, R2, R9.reuse, RZ ;  /* 0x0000000902167219 */ /* 0x080fe200000006ff */
[----:B------:R-:W-:Y:S01]  /*2bee0*/  IMAD.MOV.U32 R2, RZ, RZ, R15 ;  /* 0x000000ffff027224 */ /* 0x000fe200078e000f */
[----:B------:R-:W-:Y:S01]  /*2bef0*/  SHF.R.U32.HI R3, RZ, R9, R0 ;  /* 0x00000009ff037219 */ /* 0x000fe20000011600 */
[----:B------:R-:W0:Y:S01]  /*2bf00*/  LDC R21, c[0x0][0x638] ;  /* 0x00018e00ff157b82 */ /* 0x000e220000000800 */
[----:B------:R-:W-:-:S07]  /*2bf10*/  LOP3.LUT R24, RZ, R8, RZ, 0x33, !PT ;  /* 0x00000008ff187212 */ /* 0x000fce00078e33ff */
[----:B------:R-:W0:Y:S01]  /*2bf20*/  LDC R23, c[0x0][0x610] ;  /* 0x00018400ff177b82 */ /* 0x000e220000000800 */
[----:B---34-:R-:W-:Y:S05]  /*2bf30*/  @!P0 BRA `(.L_x_104) ;  /* 0x0000000000288947 */ /* 0x018fea0003800000 */
[----:B------:R-:W3:Y:S02]  /*2bf40*/  LDC R0, c[0x0][0x64c] ;  /* 0x00019300ff007b82 */ /* 0x000ee40000000800 */
[----:B---3--:R-:W-:-:S05]  /*2bf50*/  IADD3 R9, P0, R15, R0, RZ ;  /* 0x000000000f097210 */ /* 0x008fca0007f1e0ff */
        /* <DEDUP_REMOVED lines=8> */
.L_x_104:
[----:B------:R-:W3:Y:S01]  /*2bfe0*/  LDC R0, c[0x0][0x65c] ;  /* 0x00019700ff007b82 */ /* 0x000ee20000000800 */
[----:B-1----:R-:W-:Y:S01]  /*2bff0*/  SHF.R.U64 R3, R2, R20, R3 ;  /* 0x0000001402037219 */ /* 0x002fe20000001203 */
[----:B--2---:R-:W-:Y:S02]  /*2c000*/  VIADD R7, R16, 0xffffffff ;  /* 0xffffffff10077836 */ /* 0x004fe40000000000 */
[----:B------:R-:W-:Y:S02]  /*2c010*/  IMAD.MOV R12, RZ, RZ, -R12 ;  /* 0x000000ffff0c7224 */ /* 0x000fe400078e0a0c */
[----:B------:R-:W-:Y:S01]  /*2c020*/  IMAD.MOV R2, RZ, RZ, -R3 ;  /* 0x000000ffff027224 */ /* 0x000fe200078e0a03 */
[----:B---3--:R-:W-:Y:S02]  /*2c030*/  ISETP.NE.AND P0, PT, R0, 0x1, PT ;  /* 0x000000010000780c */ /* 0x008fe40003f05270 */
[----:B------:R-:W-:-:S05]  /*2c040*/  LOP3.LUT R0, R13, R24, RZ, 0xc0, !PT ;  /* 0x000000180d007212 */ /* 0x000fca00078ec0ff */
[----:B------:R-:W-:Y:S01]  /*2c050*/  IMAD R8, R22, R3, R0 ;  /* 0x0000000316087224 */ /* 0x000fe200078e0200 */
[----:B------:R-:W-:Y:S01]  /*2c060*/  LOP3.LUT R3, R4, R7, RZ, 0xc0, !PT ;  /* 0x0000000704037212 */ /* 0x000fe200078ec0ff */
[----:B0-----:R-:W-:Y:S02]  /*2c070*/  IMAD R0, R2, R21, R15 ;  /* 0x0000001502007224 */ /* 0x001fe400078e020f */
[----:B------:R-:W-:Y:S02]  /*2c080*/  IMAD.MOV.U32 R2, RZ, RZ, 0x1 ;  /* 0x00000001ff027424 */ /* 0x000fe400078e00ff */
[----:B------:R-:W-:Y:S02]  /*2c090*/  @P0 IMAD R17, R14, R12, R5 ;  /* 0x0000000c0e110224 */ /* 0x000fe400078e0205 */
[----:B------:R-:W-:Y:S01]  /*2c0a0*/  IMAD R3, R0, R16, R3 ;  /* 0x0000001000037224 */ /* 0x000fe200078e0203 */
[----:B------:R-:W-:Y:S01]  /*2c0b0*/  PRMT R0, R2, 0x7610, R0 ;  /* 0x0000761002007816 */ /* 0x000fe20000000000 */
[----:B------:R-:W-:-:S05]  /*2c0c0*/  IMAD R8, R8, R23, R17 ;  /* 0x0000001708087224 */ /* 0x000fca00078e0211 */
[----:B------:R-:W-:Y:S02]  /*2c0d0*/  SEL R4, R3, R8, !P0 ;  /* 0x0000000803047207 */ /* 0x000fe40004000000 */
[----:B------:R-:W-:-:S07]  /*2c0e0*/  SEL R8, R8, R3, !P0 ;  /* 0x0000000308087207 */ /* 0x000fce0004000000 */
.L_x_102:
[----:B------:R-:W-:-:S08]  /*2c0f0*/  NOP ;  /* 0x0000000000007918 */ /* 0x000fd00000000000 */
[----:B------:R-:W0:-:S00]  /*2c100*/  USETMAXREG.DEALLOC.CTAPOOL 0x18 ;  /* 0x00000018000079c8 */ /* 0x000e0000080e0500 */
[----:B------:R-:W-:-:S13]  /*2c110*/  ISETP.NE.AND P0, PT, RZ, UR6, PT ;  /* 0x00000006ff007c0c */ /* 0x000fda000bf05270 */
[----:B------:R-:W-:Y:S05]  /*2c120*/  @P0 EXIT ;  /* 0x000000000000094d */ /* 0x000fea0003800000 */
[----:B0-----:R-:W-:Y:S01]  /*2c130*/  LOP3.LUT P0, RZ, R0, 0xff, RZ, 0xc0, !PT ;  /* 0x000000ff00ff7812 */ /* 0x001fe2000780c0ff */
[----:B------:R-:W-:Y:S02]  /*2c140*/  IMAD.MOV.U32 R6, RZ, RZ, 0x1 ;  /* 0x00000001ff067424 */ /* 0x000fe400078e00ff */
[----:B------:R-:W-:-:S10]  /*2c150*/  IMAD.MOV.U32 R7, RZ, RZ, RZ ;  /* 0x000000ffff077224 */ /* 0x000fd400078e00ff */
[----:B------:R-:W-:Y:S05]  /*2c160*/  @!P0 BRA `(.L_x_105) ;  /* 0x0000000c00508947 */ /* 0x000fea0003800000 */
[----:B------:R-:W0:Y:S01]  /*2c170*/  LDC R0, c[0x0][0x28c] ;  /* 0x0000a300ff007b82 */ /* 0x000e220000000800 */
[----:B------:R-:W1:Y:S01]  /*2c180*/  S2R R2, SR_TID.X ;  /* 0x0000000000027919 */ /* 0x000e620000002100 */
[----:B------:R-:W-:Y:S01]  /*2c190*/  ULDC UR8, c[0x0][0xc] ;  /* 0x0000030000087ab9 */ /* 0x000fe20000000800 */
[----:B------:R-:W-:Y:S01]  /*2c1a0*/  ULDC UR9, c[0x0][0x10] ;  /* 0x0000040000097ab9 */ /* 0x000fe20000000800 */
[----:B------:R-:W-:Y:S01]  /*2c1b0*/  ULDC UR5, c[0x0][0x658] ;  /* 0x0001960000057ab9 */ /* 0x000fe20000000800 */
[----:B------:R-:W-:Y:S01]  /*2c1c0*/  UMOV UR6, 0xffffffff ;  /* 0xffffffff00067882 */ /* 0x000fe20000000000 */
[----:B------:R-:W-:Y:S01]  /*2c1d0*/  UMOV UR10, 0x1 ;  /* 0x00000001000a7882 */ /* 0x000fe20000000000 */
[----:B------:R-:W-:Y:S01]  /*2c1e0*/  UIMAD.WIDE.U32 UR8, UR8, UR9, URZ ;  /* 0x00000009080872a5 */ /* 0x000fe2000f8e003f */
[----:B------:R-:W-:Y:S01]  /*2c1f0*/  BSSY B0, `(.L_x_105) ;  /* 0x00000cb000007945 */ /* 0x000fe20003800000 */
[----:B------:R-:W-:Y:S01]  /*2c200*/  USHF.L.U32 UR6, UR6, UR5, URZ ;  /* 0x0000000506067299 */ /* 0x000fe2000800063f */
[----:B------:R-:W-:Y:S01]  /*2c210*/  IMAD.MOV.U32 R9, RZ, RZ, 0x1 ;  /* 0x00000001ff097424 */ /* 0x000fe200078e00ff */
[----:B------:R-:W-:Y:S01]  /*2c220*/  USHF.L.U32 UR19, UR10, UR5, URZ ;  /* 0x000000050a137299 */ /* 0x000fe2000800063f */
[----:B------:R-:W-:Y:S01]  /*2c230*/  IMAD.MOV.U32 R6, RZ, RZ, 0x1 ;  /* 0x00000001ff067424 */ /* 0x000fe200078e00ff */
[----:B------:R-:W-:Y:S01]  /*2c240*/  ULDC UR4, c[0x0][0x600] ;  /* 0x0001800000047ab9 */ /* 0x000fe20000000800 */
[----:B------:R-:W-:Y:S01]  /*2c250*/  ULDC UR5, c[0x0][0x14] ;  /* 0x0000050000057ab9 */ /* 0x000fe20000000800 */
[----:B------:R-:W-:Y:S01]  /*2c260*/  IMAD.MOV.U32 R7, RZ, RZ, RZ ;  /* 0x000000ffff077224 */ /* 0x000fe200078e00ff */
[----:B------:R-:W-:-:S02]  /*2c270*/  UIMAD.WIDE.U32 UR22, UR8, UR5, URZ ;  /* 0x00000005081672a5 */ /* 0x000fc4000f8e003f */
[----:B------:R-:W-:Y:S02]  /*2c280*/  UIMAD UR13, UR9, UR5, URZ ;  /* 0x00000005090d72a4 */ /* 0x000fe4000f8e023f */
[----:B------:R-:W-:Y:S02]  /*2c290*/  ULOP3.LUT UR21, UR7, 0x2, URZ, 0xfc, !UPT ;  /* 0x0000000207157892 */ /* 0x000fe4000f8efc3f */
[----:B------:R-:W-:Y:S01]  /*2c2a0*/  UIADD3 UR4, UR4, -0x1, URZ ;  /* 0xffffffff04047890 */ /* 0x000fe2000fffe03f */
[----:B0-----:R-:W-:Y:S01]  /*2c2b0*/  VIADD R0, R0, 0x3f ;  /* 0x0000003f00007836 */ /* 0x001fe20000000000 */
[----:B------:R-:W-:Y:S02]  /*2c2c0*/  ULOP3.LUT UR18, URZ, UR6, URZ, 0x33, !UPT ;  /* 0x000000063f127292 */ /* 0x000fe4000f8e333f */
[----:B------:R-:W-:Y:S02]  /*2c2d0*/  UIADD3 UR13, UR23, UR13, URZ ;  /* 0x0000000d170d7290 */ /* 0x000fe4000fffe03f */
[----:B------:R-:W-:Y:S01]  /*2c2e0*/  SHF.R.S32.HI R3, RZ, 0x1f, R0 ;  /* 0x0000001fff037819 */ /* 0x000fe20000011400 */
[----:B------:R-:W-:-:S03]  /*2c2f0*/  ULDC.64 UR24, c[0x0][0x198] ;  /* 0x0000660000187ab9 */ /* 0x000fc60000000a00 */
[----:B------:R-:W-:Y:S02]  /*2c300*/  LEA.HI R0, R3, R0, RZ, 0x6 ;  /* 0x0000000003007211 */ /* 0x000fe400078f30ff */
[C---:B-1----:R-:W-:Y:S02]  /*2c310*/  LOP3.LUT P2, RZ, R2.reuse, 0x7f, RZ, 0xc0, !PT ;  /* 0x0000007f02ff7812 */ /* 0x042fe4000784c0ff */
[----:B------:R-:W-:Y:S02]  /*2c320*/  SHF.R.S32.HI R0, RZ, 0x6, R0 ;  /* 0x00000006ff007819 */ /* 0x000fe40000011400 */
[----:B------:R-:W-:-:S03]  /*2c330*/  LOP3.LUT P0, RZ, R2, 0x1f, RZ, 0xc0, !PT ;  /* 0x0000001f02ff7812 */ /* 0x000fc6000780c0ff */
[----:B------:R-:W-:Y:S01]  /*2c340*/  VIADD R14, R0, 0x1 ;  /* 0x00000001000e7836 */ /* 0x000fe20000000000 */
[----:B------:R-:W-:-:S13]  /*2c350*/  PLOP3.LUT P0, PT, P0, P2, PT, 0x8a, 0x0 ;  /* 0x000000000000781c */ /* 0x000fda0000705172 */
.L_x_117:
[----:B------:R-:W-:-:S03]  /*2c360*/  UMOV UR5, 0xffffffff ;  /* 0xffffffff00057882 */ /* 0x000fc60000000000 */
[----:B------:R-:W-:Y:S05]  /*2c370*/  BRA.DIV UR5, `(.L_x_106) ;  /* 0x0000000e05ec7947 */ /* 0x000fea000b800000 */
[----:B------:R-:W-:-:S13]  /*2c380*/  ELECT P1, URZ, PT ;  /* 0x00000000003f782f */ /* 0x000fda0003820000 */
.L_x_129:
[----:B------:R-:W0:Y:S01]  /*2c390*/  LDC R2, c[0x0][0x28c] ;  /* 0x0000a300ff027b82 */ /* 0x000e220000000800 */
[----:B------:R-:W-:Y:S01]  /*2c3a0*/  BSSY B1, `(.L_x_107) ;  /* 0x0000037000017945 */ /* 0x000fe20003800000 */
[----:B0-----:R-:W-:-:S13]  /*2c3b0*/  ISETP.LT.OR P1, PT, R2, 0x1, !P1 ;  /* 0x000000010200780c */ /* 0x001fda0004f21670 */
[----:B------:R-:W-:Y:S05]  /*2c3c0*/  @P1 BRA `(.L_x_108) ;  /* 0x0000000000d01947 */ /* 0x000fea0003800000 */
[----:B------:R-:W-:Y:S02]  /*2c3d0*/  IMAD.SHL.U32 R4, R4, 0x80, RZ ;  /* 0x0000008004047824 */ /* 0x000fe400078e00ff */
[----:B------:R-:W-:Y:S02]  /*2c3e0*/  IMAD.SHL.U32 R8, R8, 0x200, RZ ;  /* 0x0000020008087824 */ /* 0x000fe400078e00ff */
[----:B------:R-:W-:Y:S02]  /*2c3f0*/  IMAD.MOV.U32 R13, RZ, RZ, RZ ;  /* 0x000000ffff0d7224 */ /* 0x000fe400078e00ff */
[----:B------:R-:W-:Y:S02]  /*2c400*/  IMAD.MOV.U32 R2, RZ, RZ, R14 ;  /* 0x000000ffff027224 */ /* 0x000fe400078e000e */
[----:B------:R-:W-:Y:S02]  /*2c410*/  IMAD.MOV.U32 R3, RZ, RZ, R6 ;  /* 0x000000ffff037224 */ /* 0x000fe400078e0006 */
[----:B------:R-:W-:-:S07]  /*2c420*/  IMAD.MOV.U32 R5, RZ, RZ, R7 ;  /* 0x000000ffff057224 */ /* 0x000fce00078e0007 */
.L_x_112:
[----:B------:R-:W0:Y:S01]  /*2c430*/  S2R R12, SR_CgaCtaId ;  /* 0x00000000000c7919 */ /* 0x000e220000008800 */
[----:B------:R-:W-:-:S04]  /*2c440*/  MOV R11, 0x400 ;  /* 0x00000400000b7802 */ /* 0x000fc80000000f00 */
[----:B0-----:R-:W-:Y:S02]  /*2c450*/  LEA R18, R12, R11, 0x18 ;  /* 0x0000000b0c127211 */ /* 0x001fe400078ec0ff */
[----:B------:R-:W-:Y:S01]  /*2c460*/  SHF.L.U32 R11, R3, 0x1f, RZ ;  /* 0x0000001f030b7819 */ /* 0x000fe200000006ff */
[----:B------:R-:W0:Y:S02]  /*2c470*/  @!P2 LDC R12, c[0x0][0x500] ;  /* 0x00014000ff0cab82 */ /* 0x000e240000000800 */
[----:B------:R-:W-:-:S04]  /*2c480*/  IMAD R16, R5, 0x8, R18 ;  /* 0x0000000805107824 */ /* 0x000fc800078e0212 */
[----:B------:R-:W1:Y:S02]  /*2c490*/  SYNCS.PHASECHK.TRANS64.TRYWAIT P1, [R16+URZ+0x28], R11 ;  /* 0x0000280b100075a7 */ /* 0x000e64000802017f */
[----:B-1----:R-:W-:Y:S05]  /*2c4a0*/  @!P1 BRA `(.L_x_109) ;  /* 0x0000000c00c09947 */ /* 0x002fea0003800000 */
.L_x_130:
[----:B------:R-:W-:Y:S01]  /*2c4b0*/  UPRMT UR5, UR21, 0x9910, URZ ;  /* 0x0000991015057896 */ /* 0x000fe2000800003f */
[----:B0-----:R0:W-:Y:S03]  /*2c4c0*/  @!P2 SYNCS.ARRIVE.TRANS64 RZ, [R16+URZ], R12 ;  /* 0x0000000c10ffa9a7 */ /* 0x0011e6000800003f */
[----:B------:R-:W-:-:S06]  /*2c4d0*/  UISETP.NE.AND UP0, UPT, UR5, 0x2, UPT ;  /* 0x000000020500788c */ /* 0x000fcc000bf05270 */
[----:B------:R-:W-:-:S13]  /*2c4e0*/  PLOP3.LUT P1, PT, PT, PT, UP0, 0x80, 0x0 ;  /* 0x000000000000781c */ /* 0x000fda0003f2f008 */
[----:B0-----:R-:W-:Y:S05]  /*2c4f0*/  @P1 BRA `(.L_x_110) ;  /* 0x0000000000041947 */ /* 0x001fea0003800000 */
[----:B------:R-:W-:Y:S01]  /*2c500*/  BPT.TRAP 0x1 ;  /* 0x000000040000795c */ /* 0x000fe20000300000 */
.L_x_110:
[----:B------:R-:W-:Y:S05]  /*2c510*/  @P0 BRA `(.L_x_111) ;  /* 0x0000000000040947 */ /* 0x000fea0003800000 */
[----:B------:R-:W-:Y:S01]  /*2c520*/  BPT.TRAP 0x1 ;  /* 0x000000040000795c */ /* 0x000fe20000300000 */
.L_x_111:
[C-C-:B-1----:R-:W-:Y:S01]  /*2c530*/  IMAD R11, R5.reuse, 0x8000, R18.reuse ;  /* 0x00008000050b7824 */ /* 0x142fe200078e0212 */
[----:B------:R-:W-:Y:S01]  /*2c540*/  R2UR UR9, R16 ;  /* 0x00000000100972ca */ /* 0x000fe200000e0000 */
[----:B------:R-:W-:Y:S01]  /*2c550*/  IMAD R18, R5, 0x2000, R18 ;  /* 0x0000200005127824 */ /* 0x000fe200078e0212 */
[----:B------:R-:W-:Y:S01]  /*2c560*/  UIADD3 UR14, UP0, UR24, 0xf0, URZ ;  /* 0x000000f0180e7890 */ /* 0x000fe2000ff1e03f */
[----:B------:R-:W-:Y:S01]  /*2c570*/  VIADD R2, R2, 0xffffffff ;  /* 0xffffffff02027836 */ /* 0x000fe20000000000 */
[----:B------:R-:W-:Y:S01]  /*2c580*/  R2UR UR5, R11 ;  /* 0x000000000b0572ca */ /* 0x000fe200000e0000 */
[----:B------:R-:W-:Y:S01]  /*2c590*/  UIADD3 UR26, UP1, UR24, 0x1f0, URZ ;  /* 0x000001f0181a7890 */ /* 0x000fe2000ff3e03f */
[----:B------:R-:W-:Y:S01]  /*2c5a0*/  R2UR UR6, R18 ;  /* 0x00000000120672ca */ /* 0x000fe200000e0000 */
[----:B------:R-:W-:Y:S01]  /*2c5b0*/  UIADD3.X UR15, URZ, UR25, URZ, UP0, !UPT ;  /* 0x000000193f0f7290 */ /* 0x000fe200087fe43f */
[----:B------:R-:W-:Y:S01]  /*2c5c0*/  R2UR UR11, R8 ;  /* 0x00000000080b72ca */ /* 0x000fe200000e0000 */
[----:B------:R-:W-:Y:S01]  /*2c5d0*/  VIADD R5, R5, 0x1 ;  /* 0x0000000105057836 */ /* 0x000fe20000000000 */
[----:B------:R-:W-:Y:S01]  /*2c5e0*/  R2UR UR10, R13 ;  /* 0x000000000d0a72ca */ /* 0x000fe200000e0000 */
[----:B------:R-:W-:Y:S01]  /*2c5f0*/  UIADD3.X UR27, URZ, UR25, URZ, UP1, !UPT ;  /* 0x000000193f1b7290 */ /* 0x000fe20008ffe43f */
[----:B------:R-:W-:Y:S01]  /*2c600*/  R2UR UR12, R10 ;  /* 0x000000000a0c72ca */ /* 0x000fe200000e0000 */
[----:B------:R-:W-:Y:S01]  /*2c610*/  UMOV UR16, 0x0 ;  /* 0x0000000000107882 */ /* 0x000fe20000000000 */
[----:B------:R-:W-:Y:S01]  /*2c620*/  R2UR UR20, R4 ;  /* 0x00000000041472ca */ /* 0x000fe200000e0000 */
[----:B------:R-:W-:Y:S01]  /*2c630*/  UMOV UR17, 0x10000000 ;  /* 0x1000000000117882 */ /* 0x000fe20000000000 */
[----:B------:R-:W-:Y:S01]  /*2c640*/  ISETP.GT.AND P3, PT, R2, 0x1, PT ;  /* 0x000000010200780c */ /* 0x000fe20003f64270 */
[----:B------:R-:W-:Y:S01]  /*2c650*/  UIADD3 UR8, UR5, 0x100, URZ ;  /* 0x0000010005087890 */ /* 0x000fe2000fffe03f */
[----:B------:R-:W-:Y:S01]  /*2c660*/  ISETP.NE.AND P1, PT, R5, 0x5, PT ;  /* 0x000000050500780c */ /* 0x000fe20003f25270 */
[----:B------:R-:W-:Y:S01]  /*2c670*/  UIADD3 UR6, UR6, 0x28100, URZ ;  /* 0x0002810006067890 */ /* 0x000fe2000fffe03f */
[----:B------:R-:W-:-:S02]  /*2c680*/  VIADD R13, R13, 0x40 ;  /* 0x000000400d0d7836 */ /* 0x000fc40000000000 */
[----:B------:R-:W-:Y:S02]  /*2c690*/  SEL R12, RZ, 0x1, P1 ;  /* 0x00000001ff0c7807 */ /* 0x000fe40000800000 */
[----:B------:R-:W-:Y:S02]  /*2c6a0*/  SEL R5, R5, RZ, P1 ;  /* 0x000000ff05057207 */ /* 0x000fe40000800000 */
[----:B------:R0:W-:Y:S01]  /*2c6b0*/  UTMALDG.3D [UR8], [UR14], desc[UR16] ;  /* 0x000010080e0075b4 */ /* 0x0001e20008011000 */
[----:B------:R-:W-:Y:S01]  /*2c6c0*/  LOP3.LUT R3, R3, R12, RZ, 0x3c, !PT ;  /* 0x0000000c03037212 */ /* 0x000fe200078e3cff */
[----:B0-----:R-:W-:Y:S01]  /*2c6d0*/  UMOV UR8, UR6 ;  /* 0x0000000600087c82 */ /* 0x001fe20008000000 */
[----:B------:R-:W-:Y:S02]  /*2c6e0*/  UMOV UR11, UR20 ;  /* 0x00000014000b7c82 */ /* 0x000fe40008000000 */
[----:B------:R0:W-:Y:S02]  /*2c6f0*/  UTMALDG.3D [UR8], [UR26], desc[UR16] ;  /* 0x000010081a0075b4 */ /* 0x0001e40008011000 */
[----:B0-----:R-:W-:Y:S05]  /*2c700*/  @P3 BRA `(.L_x_112) ;  /* 0xfffffffc00483947 */ /* 0x001fea000383ffff */
.L_x_108:
[----:B------:R-:W-:Y:S05]  /*2c710*/  BSYNC B1 ;  /* 0x0000000000017941 */ /* 0x000fea0003800000 */
.L_x_107:
[----:B------:R-:W2:Y:S01]  /*2c720*/  LDL.LU R16, [R1+0x464] ;  /* 0x0004640001107983 */ /* 0x000ea20000300800 */
[----:B------:R-:W-:Y:S01]  /*2c730*/  LOP3.LUT P1, RZ, R9, 0xff, RZ, 0xc0, !PT ;  /* 0x000000ff09ff7812 */ /* 0x000fe2000782c0ff */
[C---:B------:R-:W-:Y:S01]  /*2c740*/  IMAD.IADD R4, R0.reuse, 0x1, R7 ;  /* 0x0000000100047824 */ /* 0x040fe200078e0207 */
[----:B------:R-:W-:Y:S01]  /*2c750*/  ULDC.64 UR8, c[0x0][0x650] ;  /* 0x0001940000087ab9 */ /* 0x000fe20000000a00 */
[----:B------:R-:W3:Y:S01]  /*2c760*/  LDL.LU R15, [R1+0x468] ;  /* 0x00046800010f7983 */ /* 0x000ee20000300800 */
[----:B------:R-:W-:Y:S01]  /*2c770*/  ISETP.GE.U32.AND P3, PT, R0, 0x5, PT ;  /* 0x000000050000780c */ /* 0x000fe20003f66070 */
[----:B------:R-:W-:Y:S01]  /*2c780*/  BSSY B1, `(.L_x_113) ;  /* 0x000006f000017945 */ /* 0x000fe20003800000 */
[----:B------:R-:W-:Y:S01]  /*2c790*/  IMAD.MOV.U32 R8, RZ, RZ, -0x1 ;  /* 0xffffffffff087424 */ /* 0x000fe200078e00ff */
[----:B------:R-:W-:Y:S01]  /*2c7a0*/  PRMT R9, RZ, 0x7610, R9 ;  /* 0x00007610ff097816 */ /* 0x000fe20000000009 */
[----:B------:R-:W-:-:S05]  /*2c7b0*/  IMAD.MOV.U32 R10, RZ, RZ, -0x1 ;  /* 0xffffffffff0a7424 */ /* 0x000fca00078e00ff */
[----:B------:R-:W0:Y:S01]  /*2c7c0*/  @P1 S2R R3, SR_CgaCtaId ;  /* 0x0000000000031919 */ /* 0x000e220000008800 */
[----:B------:R-:W-:-:S04]  /*2c7d0*/  @P1 MOV R2, 0x400 ;  /* 0x0000040000021802 */ /* 0x000fc80000000f00 */
[----:B0-----:R-:W-:-:S04]  /*2c7e0*/  @P1 LEA R2, R3, R2, 0x18 ;  /* 0x0000000203021211 */ /* 0x001fc800078ec0ff */
[----:B------:R0:W-:Y:S01]  /*2c7f0*/  @P1 SYNCS.ARRIVE.TRANS64.A1T0 RZ, [R2+URZ+0x68], RZ ;  /* 0x000068ff02ff19a7 */ /* 0x0001e2000810003f */
[----:B------:R-:W-:-:S04]  /*2c800*/  ISETP.GT.U32.AND P1, PT, R4, 0x4, PT ;  /* 0x000000040400780c */ /* 0x000fc80003f24070 */
[----:B------:R-:W-:Y:S01]  /*2c810*/  ISETP.LT.U32.AND P1, PT, R0, 0x5, P1 ;  /* 0x000000050000780c */ /* 0x000fe20000f21070 */
[----:B0-----:R-:W-:-:S05]  /*2c820*/  IMAD.WIDE.U32 R2, R4, -0x33333333, RZ ;  /* 0xcccccccd04027825 */ /* 0x001fca00078e00ff */
[----:B------:R-:W-:Y:S02]  /*2c830*/  SHF.R.U32.HI R5, RZ, 0x2, R3 ;  /* 0x00000002ff057819 */ /* 0x000fe40000011603 */
[----:B------:R-:W-:Y:S02]  /*2c840*/  SEL R3, RZ, 0x1, !P1 ;  /* 0x00000001ff037807 */ /* 0x000fe40004800000 */
[----:B------:R-:W-:Y:S01]  /*2c850*/  PRMT R2, RZ, 0x7610, R2 ;  /* 0x00007610ff027816 */ /* 0x000fe20000000002 */
[----:B------:R-:W-:Y:S01]  /*2c860*/  IMAD R7, R5, -0x5, R4 ;  /* 0xfffffffb05077824 */ /* 0x000fe200078e0204 */
[----:B------:R-:W-:Y:S01]  /*2c870*/  LOP3.LUT R6, R6, R3, RZ, 0x3c, !PT ;  /* 0x0000000306067212 */ /* 0x000fe200078e3cff */
[----:B------:R-:W-:-:S03]  /*2c880*/  IMAD.MOV.U32 R4, RZ, RZ, -0x1 ;  /* 0xffffffffff047424 */ /* 0x000fc600078e00ff */
[----:B------:R-:W-:Y:S02]  /*2c890*/  @P3 LOP3.LUT R6, R6, 0x1, R5, 0x78, !PT ;  /* 0x0000000106063812 */ /* 0x000fe400078e7805 */
[----:B---3--:R-:W-:-:S04]  /*2c8a0*/  IADD3 R15, P1, R15, UR22, RZ ;  /* 0x000000160f0f7c10 */ /* 0x008fc8000ff3e0ff */
[----:B--2---:R-:W-:Y:S01]  /*2c8b0*/  IADD3.X R16, R16, UR13, RZ, P1, !PT ;  /* 0x0000000d10107c10 */ /* 0x004fe20008ffe4ff */
[----:B------:R0:W-:Y:S01]  /*2c8c0*/  STL [R1+0x468], R15 ;  /* 0x0004680f01007387 */ /* 0x0001e20000100800 */
[----:B------:R-:W-:-:S03]  /*2c8d0*/  ISETP.GE.U32.AND P1, PT, R15, UR8, PT ;  /* 0x000000080f007c0c */ /* 0x000fc6000bf26070 */
[----:B------:R0:W-:Y:S01]  /*2c8e0*/  STL [R1+0x464], R16 ;  /* 0x0004641001007387 */ /* 0x0001e20000100800 */
[----:B------:R-:W-:-:S13]  /*2c8f0*/  ISETP.GE.U32.AND.EX P1, PT, R16, UR9, PT, P1 ;  /* 0x0000000910007c0c */ /* 0x000fda000bf26110 */
[----:B0-----:R-:W-:Y:S05]  /*2c900*/  @P1 BRA `(.L_x_114) ;  /* 0x0000000400581947 */ /* 0x001fea0003800000 */
[----:B------:R-:W0:Y:S01]  /*2c910*/  S2R R8, SR_CTAID.X ;  /* 0x0000000000087919 */ /* 0x000e220000002500 */
[----:B------:R-:W1:Y:S01]  /*2c920*/  LDC R11, c[0x0][0x65c] ;  /* 0x00019700ff0b7b82 */ /* 0x000e620000000800 */
[----:B------:R-:W-:Y:S01]  /*2c930*/  ULDC UR5, c[0x0][0x150] ;  /* 0x0000540000057ab9 */ /* 0x000fe20000000800 */
[----:B------:R-:W-:Y:S01]  /*2c940*/  ULDC.64 UR8, c[0x0][0x628] ;  /* 0x00018a0000087ab9 */ /* 0x000fe20000000a00 */
[----:B------:R-:W2:Y:S01]  /*2c950*/  S2R R5, SR_CTAID.Y ;  /* 0x0000000000057919 */ /* 0x000ea20000002600 */
[----:B------:R-:W-:Y:S01]  /*2c960*/  ISETP.NE.U32.AND P1, PT, RZ, UR8, PT ;  /* 0x00000008ff007c0c */ /* 0x000fe2000bf25070 */
[----:B------:R-:W-:-:S03]  /*2c970*/  ULDC UR6, c[0x0][0x630] ;  /* 0x00018c0000067ab9 */ /* 0x000fc60000000800 */
[----:B------:R-:W3:Y:S01]  /*2c980*/  LDC R3, c[0x0][0x144] ;  /* 0x00005100ff037b82 */ /* 0x000ee20000000800 */
[----:B------:R-:W-:-:S07]  /*2c990*/  ISETP.NE.AND.EX P1, PT, RZ, UR9, PT, P1 ;  /* 0x00000009ff007c0c */ /* 0x000fce000bf25310 */
[----:B------:R-:W4:Y:S01]  /*2c9a0*/  LDC R12, c[0x0][0x148] ;  /* 0x00005200ff0c7b82 */ /* 0x000f220000000800 */
[----:B-1----:R-:W-:Y:S02]  /*2c9b0*/  ISETP.NE.AND P4, PT, R11, 0x1, PT ;  /* 0x000000010b00780c */ /* 0x002fe40003f85270 */
[----:B0-----:R-:W-:Y:S02]  /*2c9c0*/  I2FP.F32.U32 R2, R8 ;  /* 0x0000000800027245 */ /* 0x001fe40000201000 */
[----:B--2---:R-:W-:-:S03]  /*2c9d0*/  I2FP.F32.U32 R4, R5 ;  /* 0x0000000500047245 */ /* 0x004fc60000201000 */
[----:B------:R-:W-:Y:S01]  /*2c9e0*/  FMUL R2, R2, UR5 ;  /* 0x0000000502027c20 */ /* 0x000fe20008400000 */
[----:B------:R-:W-:Y:S02]  /*2c9f0*/  ULDC UR5, c[0x0][0x154] ;  /* 0x0000550000057ab9 */ /* 0x000fe40000000800 */
[----:B------:R-:W-:-:S03]  /*2ca00*/  FMUL R10, R4, UR5 ;  /* 0x00000005040a7c20 */ /* 0x000fc60008400000 */
[----:B------:R-:W0:Y:S08]  /*2ca10*/  F2I.U32.TRUNC.NTZ R2, R2 ;  /* 0x0000000200027305 */ /* 0x000e30000020f000 */
[----:B------:R-:W1:Y:S01]  /*2ca20*/  F2I.U32.TRUNC.NTZ R10, R10 ;  /* 0x0000000a000a7305 */ /* 0x000e62000020f000 */
[----:B0-----:R-:W-:Y:S02]  /*2ca30*/  IMAD.MOV R4, RZ, RZ, -R2 ;  /* 0x000000ffff047224 */ /* 0x001fe400078e0a02 */
[----:B------:R-:W-:-:S02]  /*2ca40*/  IMAD.MOV.U32 R2, RZ, RZ, R15 ;  /* 0x000000ffff027224 */ /* 0x000fc400078e000f */
[----:B---3--:R-:W-:Y:S02]  /*2ca50*/  IMAD R8, R3, R4, R8 ;  /* 0x0000000403087224 */ /* 0x008fe400078e0208 */
[----:B-1----:R-:W-:-:S04]  /*2ca60*/  IMAD.MOV R3, RZ, RZ, -R10 ;  /* 0x000000ffff037224 */ /* 0x002fc800078e0a0a */
[----:B----4-:R-:W-:Y:S02]  /*2ca70*/  @P4 IMAD R8, R12, R3, R5 ;  /* 0x000000030c084224 */ /* 0x010fe400078e0205 */
[----:B------:R-:W-:Y:S01]  /*2ca80*/  IMAD.MOV.U32 R3, RZ, RZ, R16 ;  /* 0x000000ffff037224 */ /* 0x000fe200078e0010 */
[----:B------:R-:W-:Y:S06]  /*2ca90*/  @!P1 BRA `(.L_x_115) ;  /* 0x0000000000289947 */ /* 0x000fec0003800000 */
[----:B------:R-:W-:Y:S02]  /*2caa0*/  ULDC UR5, c[0x0][0x634] ;  /* 0x00018d0000057ab9 */ /* 0x000fe40000000800 */
[----:B------:R-:W-:-:S05]  /*2cab0*/  IADD3 R3, P1, R15, UR5, RZ ;  /* 0x000000050f037c10 */ /* 0x000fca000ff3e0ff */
[----:B------:R-:W-:-:S04]  /*2cac0*/  IMAD.X R11, RZ, RZ, R16, P1 ;  /* 0x000000ffff0b7224 */ /* 0x000fc800008e0610 */
[----:B------:R-:W-:-:S04]  /*2cad0*/  IMAD.WIDE.U32 R4, R11, UR8, RZ ;  /* 0x000000080b047c25 */ /* 0x000fc8000f8e00ff */
[----:B------:R-:W-:-:S04]  /*2cae0*/  IMAD.WIDE.U32 R4, P1, R3, UR9, R4 ;  /* 0x0000000903047c25 */ /* 0x000fc8000f820004 */
[----:B------:R-:W-:-:S04]  /*2caf0*/  IMAD.WIDE.U32 R2, R3, UR8, RZ ;  /* 0x0000000803027c25 */ /* 0x000fc8000f8e00ff */
[----:B------:R-:W-:Y:S01]  /*2cb00*/  IMAD.MOV.U32 R2, RZ, RZ, R5 ;  /* 0x000000ffff027224 */ /* 0x000fe200078e0005 */
[----:B------:R-:W-:Y:S01]  /*2cb10*/  IADD3 RZ, P3, R3, R4, RZ ;  /* 0x0000000403ff7210 */ /* 0x000fe20007f7e0ff */
[----:B------:R-:W-:-:S04]  /*2cb20*/  IMAD.X R3, RZ, RZ, RZ, P1 ;  /* 0x000000ffff037224 */ /* 0x000fc800008e06ff */
[----:B------:R-:W-:-:S08]  /*2cb30*/  IMAD.WIDE.U32.X R2, R11, UR9, R2, P3 ;  /* 0x000000090b027c25 */ /* 0x000fd000098e0402 */
.L_x_115:
[--C-:B------:R-:W-:Y:S01]  /*2cb40*/  SHF.R.U64 R10, R2, UR6, R3.reuse ;  /* 0x00000006020a7c19 */ /* 0x100fe20008001203 */
[----:B------:R-:W-:Y:S01]  /*2cb50*/  ULDC.64 UR8, c[0x0][0x620] ;  /* 0x0001880000087ab9 */ /* 0x000fe20000000a00 */
[----:B------:R-:W-:Y:S01]  /*2cb60*/  SHF.R.U32.HI R2, RZ, UR6, R3 ;  /* 0x00000006ff027c19 */ /* 0x000fe20008011603 */
[----:B------:R-:W-:Y:S01]  /*2cb70*/  IMAD.MOV.U32 R3, RZ, RZ, R16 ;  /* 0x000000ffff037224 */ /* 0x000fe200078e0010 */
[----:B------:R-:W-:Y:S01]  /*2cb80*/  IADD3 R11, P1, RZ, -R10, RZ ;  /* 0x8000000aff0b7210 */ /* 0x000fe20007f3e0ff */
[----:B------:R-:W-:-:S04]  /*2cb90*/  ULDC UR5, c[0x0][0x618] ;  /* 0x0001860000057ab9 */ /* 0x000fc80000000800 */
[----:B------:R-:W-:-:S04]  /*2cba0*/  IMAD.X R2, RZ, RZ, ~R2, P1 ;  /* 0x000000ffff027224 */ /* 0x000fc800008e0e02 */
[----:B------:R-:W-:-:S04]  /*2cbb0*/  IMAD R2, R2, UR8, RZ ;  /* 0x0000000802027c24 */ /* 0x000fc8000f8e02ff */
[----:B------:R-:W-:Y:S02]  /*2cbc0*/  IMAD R5, R11, UR9, R2 ;  /* 0x000000090b057c24 */ /* 0x000fe4000f8e0202 */
[----:B------:R-:W-:-:S04]  /*2cbd0*/  IMAD.MOV.U32 R2, RZ, RZ, R15 ;  /* 0x000000ffff027224 */ /* 0x000fc800078e000f */
[----:B------:R-:W-:Y:S01]  /*2cbe0*/  IMAD.WIDE.U32 R2, R11, UR8, R2 ;  /* 0x000000080b027c25 */ /* 0x000fe2000f8e0002 */
[----:B------:R-:W-:Y:S02]  /*2cbf0*/  ULDC.64 UR8, c[0x0][0x640] ;  /* 0x0001900000087ab9 */ /* 0x000fe40000000a00 */
[----:B------:R-:W-:Y:S01]  /*2cc00*/  ISETP.NE.U32.AND P1, PT, RZ, UR8, PT ;  /* 0x00000008ff007c0c */ /* 0x000fe2000bf25070 */
[----:B------:R-:W-:-:S03]  /*2cc10*/  IMAD.IADD R3, R3, 0x1, R5 ;  /* 0x0000000103037824 */ /* 0x000fc600078e0205 */
[----:B------:R-:W-:Y:S02]  /*2cc20*/  ISETP.NE.AND.EX P1, PT, RZ, UR9, PT, P1 ;  /* 0x00000009ff007c0c */ /* 0x000fe4000bf25310 */
[--C-:B------:R-:W-:Y:S02]  /*2cc30*/  SHF.R.U64 R11, R2, UR5, R3.reuse ;  /* 0x00000005020b7c19 */ /* 0x100fe40008001203 */
[----:B------:R-:W-:Y:S01]  /*2cc40*/  SHF.R.U32.HI R2, RZ, UR5, R3 ;  /* 0x00000005ff027c19 */ /* 0x000fe20008011603 */
[----:B------:R-:W-:-:S03]  /*2cc50*/  ULDC UR5, c[0x0][0x608] ;  /* 0x0001820000057ab9 */ /* 0x000fc60000000800 */
[--C-:B------:R-:W-:Y:S02]  /*2cc60*/  SHF.R.U64 R12, R11, UR5, R2.reuse ;  /* 0x000000050b0c7c19 */ /* 0x100fe40008001202 */
[----:B------:R-:W-:Y:S01]  /*2cc70*/  SHF.R.U32.HI R3, RZ, UR5, R2 ;  /* 0x00000005ff037c19 */ /* 0x000fe20008011602 */
[----:B------:R-:W-:-:S03]  /*2cc80*/  ULDC UR5, c[0x0][0x658] ;  /* 0x0001960000057ab9 */ /* 0x000fc60000000800 */
[--C-:B------:R-:W-:Y:S02]  /*2cc90*/  SHF.R.U64 R13, R12, UR5, R3.reuse ;  /* 0x000000050c0d7c19 */ /* 0x100fe40008001203 */
[----:B------:R-:W-:-:S03]  /*2cca0*/  SHF.R.U32.HI R15, RZ, UR5, R3 ;  /* 0x00000005ff0f7c19 */ /* 0x000fc60008011603 */
[----:B------:R-:W-:Y:S02]  /*2ccb0*/  IMAD.MOV.U32 R2, RZ, RZ, R13 ;  /* 0x000000ffff027224 */ /* 0x000fe400078e000d */
        /* <DEDUP_REMOVED lines=12> */
.L_x_116:
[----:B------:R-:W-:Y:S01]  /*2cd80*/  ULDC UR5, c[0x0][0x648] ;  /* 0x0001920000057ab9 */ /* 0x000fe20000000800 */
[----:B------:R-:W-:Y:S02]  /*2cd90*/  LOP3.LUT R12, R12, UR18, RZ, 0xc0, !PT ;  /* 0x000000120c0c7c12 */ /* 0x000fe4000f8ec0ff */
[----:B------:R-:W-:Y:S01]  /*2cda0*/  SHF.R.U64 R3, R2, UR5, R3 ;  /* 0x0000000502037c19 */ /* 0x000fe20008001203 */
[----:B------:R-:W-:-:S04]  /*2cdb0*/  ULDC UR5, c[0x0][0x638] ;  /* 0x00018e0000057ab9 */ /* 0x000fc80000000800 */
[----:B------:R-:W-:Y:S02]  /*2cdc0*/  IMAD.MOV R2, RZ, RZ, -R3 ;  /* 0x000000ffff027224 */ /* 0x000fe400078e0a03 */
[----:B------:R-:W-:Y:S02]  /*2cdd0*/  IMAD R5, R3, UR19, R12 ;  /* 0x0000001303057c24 */ /* 0x000fe4000f8e020c */
[----:B------:R-:W-:Y:S01]  /*2cde0*/  IMAD R13, R2, UR5, R13 ;  /* 0x00000005020d7c24 */ /* 0x000fe2000f8e020d */
[----:B------:R-:W-:Y:S01]  /*2cdf0*/  ULDC UR5, c[0x0][0x610] ;  /* 0x0001840000057ab9 */ /* 0x000fe20000000800 */
[----:B------:R-:W-:Y:S01]  /*2ce00*/  LOP3.LUT R2, R11, UR4, RZ, 0xc0, !PT ;  /* 0x000000040b027c12 */ /* 0x000fe2000f8ec0ff */
[----:B------:R-:W-:Y:S01]  /*2ce10*/  IMAD R8, R5, UR5, R8 ;  /* 0x0000000505087c24 */ /* 0x000fe2000f8e0208 */
[----:B------:R-:W-:-:S03]  /*2ce20*/  ULDC UR5, c[0x0][0x600] ;  /* 0x0001800000057ab9 */ /* 0x000fc60000000800 */
[----:B------:R-:W-:Y:S02]  /*2ce30*/  IMAD R13, R13, UR5, R2 ;  /* 0x000000050d0d7c24 */ /* 0x000fe4000f8e0202 */
[----:B------:R-:W-:-:S03]  /*2ce40*/  IMAD.MOV.U32 R2, RZ, RZ, 0x1 ;  /* 0x00000001ff027424 */ /* 0x000fc600078e00ff */
[----:B------:R-:W-:Y:S02]  /*2ce50*/  SEL R4, R13, R8, !P4 ;  /* 0x000000080d047207 */ /* 0x000fe40006000000 */
[----:B------:R-:W-:-:S07]  /*2ce60*/  SEL R8, R8, R13, !P4 ;  /* 0x0000000d08087207 */ /* 0x000fce0006000000 */
.L_x_114:
[----:B------:R-:W-:Y:S05]  /*2ce70*/  BSYNC B1 ;  /* 0x0000000000017941 */ /* 0x000fea0003800000 */
.L_x_113:
[----:B------:R-:W-:-:S13]  /*2ce80*/  LOP3.LUT P1, RZ, R2, 0xff, RZ, 0xc0, !PT ;  /* 0x000000ff02ff7812 */ /* 0x000fda000782c0ff */
[----:B------:R-:W-:Y:S05]  /*2ce90*/  @P1 BRA `(.L_x_117) ;  /* 0xfffffff400301947 */ /* 0x000fea000383ffff */
[----:B------:R-:W-:Y:S05]  /*2cea0*/  BSYNC B0 ;  /* 0x0000000000007941 */ /* 0x000fea0003800000 */
.L_x_105:
[----:B------:R-:W-:-:S03]  /*2ceb0*/  UMOV UR5, 0xffffffff ;  /* 0xffffffff00057882 */ /* 0x000fc60000000000 */
[----:B------:R-:W-:Y:S05]  /*2cec0*/  BRA.DIV UR5, `(.L_x_118) ;  /* 0x00000006054c7947 */ /* 0x000fea000b800000 */
[----:B------:R-:W-:-:S13]  /*2ced0*/  ELECT P0, URZ, PT ;  /* 0x00000000003f782f */ /* 0x000fda0003800000 */
.L_x_133:
[----:B------:R-:W-:Y:S04]  /*2cee0*/  BSSY B0, `(.L_x_119) ;  /* 0x0000035000007945 */ /* 0x000fe80003800000 */
[----:B------:R-:W-:Y:S05]  /*2cef0*/  @!P0 BRA `(.L_x_120) ;  /* 0x0000000000cc8947 */ /* 0x000fea0003800000 */
[----:B------:R-:W-:-:S04]  /*2cf00*/  ULOP3.LUT UR5, UR7, 0x2, URZ, 0xfc, !UPT ;  /* 0x0000000207057892 */ /* 0x000fc8000f8efc3f */
[----:B------:R-:W-:-:S06]  /*2cf10*/  UISETP.NE.AND UP0, UPT, UR5, 0x3, UPT ;  /* 0x000000030500788c */ /* 0x000fcc000bf05270 */
[----:B------:R-:W-:-:S13]  /*2cf20*/  PLOP3.LUT P0, PT, PT, PT, UP0, 0x80, 0x0 ;  /* 0x000000000000781c */ /* 0x000fda0003f0f008 */
[----:B------:R-:W-:Y:S05]  /*2cf30*/  @!P0 BRA `(.L_x_121) ;  /* 0x0000000000048947 */ /* 0x000fea0003800000 */
[----:B------:R-:W-:Y:S01]  /*2cf40*/  BPT.TRAP 0x1 ;  /* 0x000000040000795c */ /* 0x000fe20000300000 */
.L_x_121:
[----:B------:R-:W0:Y:S01]  /*2cf50*/  S2R R3, SR_CgaCtaId ;  /* 0x0000000000037919 */ /* 0x000e220000008800 */
[----:B------:R-:W-:Y:S02]  /*2cf60*/  MOV R0, 0x400 ;  /* 0x0000040000007802 */ /* 0x000fe40000000f00 */
[----:B------:R-:W-:Y:S02]  /*2cf70*/  SHF.L.U32 R2, R6, 0x1f, RZ ;  /* 0x0000001f06027819 */ /* 0x000fe400000006ff */
[----:B0-----:R-:W-:-:S05]  /*2cf80*/  LEA R0, R3, R0, 0x18 ;  /* 0x0000000003007211 */ /* 0x001fca00078ec0ff */
[----:B------:R-:W-:-:S04]  /*2cf90*/  VIADD R0, R0, 0x28 ;  /* 0x0000002800007836 */ /* 0x000fc80000000000 */
[----:B------:R-:W-:-:S04]  /*2cfa0*/  IMAD R3, R7, 0x8, R0 ;  /* 0x0000000807037824 */ /* 0x000fc800078e0200 */
[----:B------:R-:W0:Y:S02]  /*2cfb0*/  SYNCS.PHASECHK.TRANS64.TRYWAIT P0, [R3+URZ], R2 ;  /* 0x00000002030075a7 */ /* 0x000e24000800017f */
[----:B0-----:R-:W-:Y:S05]  /*2cfc0*/  @!P0 BRA `(.L_x_122) ;  /* 0x0000000400308947 */ /* 0x001fea0003800000 */
.L_x_134:
[----:B------:R-:W-:-:S05]  /*2cfd0*/  VIADD R7, R7, 0x1 ;  /* 0x0000000107077836 */ /* 0x000fca0000000000 */
[----:B------:R-:W-:-:S04]  /*2cfe0*/  ISETP.NE.AND P0, PT, R7, 0x5, PT ;  /* 0x000000050700780c */ /* 0x000fc80003f05270 */
[----:B0-----:R-:W-:Y:S02]  /*2cff0*/  SEL R3, RZ, 0x1, P0 ;  /* 0x00000001ff037807 */ /* 0x001fe40000000000 */
[----:B------:R-:W-:Y:S02]  /*2d000*/  SEL R7, R7, RZ, P0 ;  /* 0x000000ff07077207 */ /* 0x000fe40000000000 */
[----:B------:R-:W-:-:S03]  /*2d010*/  LOP3.LUT R6, R6, R3, RZ, 0x3c, !PT ;  /* 0x0000000306067212 */ /* 0x000fc600078e3cff */
[----:B------:R-:W-:Y:S01]  /*2d020*/  IMAD R3, R7, 0x8, R0 ;  /* 0x0000000807037824 */ /* 0x000fe200078e0200 */
[----:B------:R-:W-:-:S04]  /*2d030*/  SHF.L.U32 R2, R6, 0x1f, RZ ;  /* 0x0000001f06027819 */ /* 0x000fc800000006ff */
[----:B------:R-:W0:Y:S02]  /*2d040*/  SYNCS.PHASECHK.TRANS64.TRYWAIT P0, [R3+URZ], R2 ;  /* 0x00000002030075a7 */ /* 0x000e24000800017f */
[----:B0-----:R-:W-:Y:S05]  /*2d050*/  @!P0 BRA `(.L_x_123) ;  /* 0x0000000400208947 */ /* 0x001fea0003800000 */
.L_x_135:
[----:B0-----:R-:W-:-:S05]  /*2d060*/  VIADD R2, R7, 0x1 ;  /* 0x0000000107027836 */ /* 0x001fca0000000000 */
[----:B------:R-:W-:-:S04]  /*2d070*/  ISETP.NE.AND P0, PT, R2, 0x5, PT ;  /* 0x000000050200780c */ /* 0x000fc80003f05270 */
[----:B------:R-:W-:Y:S02]  /*2d080*/  SEL R3, RZ, 0x1, P0 ;  /* 0x00000001ff037807 */ /* 0x000fe40000000000 */
[----:B------:R-:W-:Y:S02]  /*2d090*/  SEL R5, R2, RZ, P0 ;  /* 0x000000ff02057207 */ /* 0x000fe40000000000 */
[----:B------:R-:W-:-:S03]  /*2d0a0*/  LOP3.LUT R6, R6, R3, RZ, 0x3c, !PT ;  /* 0x0000000306067212 */ /* 0x000fc600078e3cff */
[----:B------:R-:W-:Y:S01]  /*2d0b0*/  IMAD R3, R5, 0x8, R0 ;  /* 0x0000000805037824 */ /* 0x000fe200078e0200 */
[----:B------:R-:W-:-:S04]  /*2d0c0*/  SHF.L.U32 R2, R6, 0x1f, RZ ;  /* 0x0000001f06027819 */ /* 0x000fc800000006ff */
[----:B------:R-:W0:Y:S02]  /*2d0d0*/  SYNCS.PHASECHK.TRANS64.TRYWAIT P0, [R3+URZ], R2 ;  /* 0x00000002030075a7 */ /* 0x000e24000800017f */
[----:B0-----:R-:W-:Y:S05]  /*2d0e0*/  @!P0 BRA `(.L_x_124) ;  /* 0x0000000400108947 */ /* 0x001fea0003800000 */
.L_x_136:
        /* <DEDUP_REMOVED lines=9> */
.L_x_137:
[----:B0-----:R-:W-:-:S05]  /*2d180*/  VIADD R2, R5, 0x1 ;  /* 0x0000000105027836 */ /* 0x001fca0000000000 */
[----:B------:R-:W-:-:S04]  /*2d190*/  ISETP.NE.AND P0, PT, R2, 0x5, PT ;  /* 0x000000050200780c */ /* 0x000fc80003f05270 */
[----:B------:R-:W-:Y:S02]  /*2d1a0*/  SEL R4, RZ, 0x1, P0 ;  /* 0x00000001ff047807 */ /* 0x000fe40000000000 */
[----:B------:R-:W-:Y:S02]  /*2d1b0*/  SEL R3, R2, RZ, P0 ;  /* 0x000000ff02037207 */ /* 0x000fe40000000000 */
[----:B------:R-:W-:-:S03]  /*2d1c0*/  LOP3.LUT R4, R7, R4, RZ, 0x3c, !PT ;  /* 0x0000000407047212 */ /* 0x000fc600078e3cff */
[----:B------:R-:W-:Y:S01]  /*2d1d0*/  IMAD R3, R3, 0x8, R0 ;  /* 0x0000000803037824 */ /* 0x000fe200078e0200 */
[----:B------:R-:W-:-:S07]  /*2d1e0*/  SHF.L.U32 R0, R4, 0x1f, RZ ;  /* 0x0000001f04007819 */ /* 0x000fce00000006ff */
.L_x_126:
[----:B0-----:R0:W1:Y:S02]  /*2d1f0*/  SYNCS.PHASECHK.TRANS64.TRYWAIT P0, [R3+URZ], R0 ;  /* 0x00000000030075a7 */ /* 0x001064000800017f */
[----:B-1----:R-:W-:Y:S05]  /*2d200*/  @!P0 NANOSLEEP.SYNCS 0x989680 ;  /* 0x009896800000895d */ /* 0x002fea0003900000 */
[----:B------:R-:W1:Y:S02]  /*2d210*/  @!P0 SYNCS.PHASECHK.TRANS64 P0, [R3+URZ], R0 ;  /* 0x00000000030085a7 */ /* 0x000e64000800007f */
[----:B-1----:R-:W-:Y:S05]  /*2d220*/  @!P0 BRA `(.L_x_126) ;  /* 0xfffffffc00f08947 */ /* 0x002fea000383ffff */
.L_x_120:
[----:B------:R-:W-:Y:S05]  /*2d230*/  BSYNC B0 ;  /* 0x0000000000007941 */ /* 0x000fea0003800000 */
.L_x_119:
[----:B------:R-:W-:Y:S05]  /*2d240*/  EXIT ;  /* 0x000000000000794d */ /* 0x000fea0003800000 */
.L_x_17:
[----:B-1----:R-:W-:-:S04]  /*2d250*/  IMAD.U32 R3, RZ, RZ, UR19 ;  /* 0x00000013ff037e24 */ /* 0x002fc8000f8e00ff */
[----:B------:R1:W4:Y:S03]  /*2d260*/  SYNCS.PHASECHK.TRANS64.TRYWAIT P0, [R3+URZ], R2 ;  /* 0x00000002030075a7 */ /* 0x000326000800017f */
[----:B----4-:R-:W-:Y:S05]  /*2d270*/  @!P0 NANOSLEEP.SYNCS 0x989680 ;  /* 0x009896800000895d */ /* 0x010fea0003900000 */
[----:B------:R-:W4:Y:S02]  /*2d280*/  @!P0 SYNCS.PHASECHK.TRANS64 P0, [R3+URZ], R2 ;  /* 0x00000002030085a7 */ /* 0x000f24000800007f */
[----:B----4-:R-:W-:Y:S05]  /*2d290*/  @!P0 BRA `(.L_x_17) ;  /* 0xfffffffc00ec8947 */ /* 0x010fea000383ffff */
[----:B------:R-:W-:Y:S05]  /*2d2a0*/  BRA `(.L_x_16) ;  /* 0xfffffd58004c7947 */ /* 0x000fea000383ffff */
.L_x_23:
[----:B-----5:R1:W-:Y:S02]  /*2d2b0*/  STL [R1+0x470], R0 ;  /* 0x0004700001007387 */ /* 0x0203e40000100800 */
[----:B-1----:R-:W-:-:S04]  /*2d2c0*/  IMAD.U32 R0, RZ, RZ, UR21 ;  /* 0x00000015ff007e24 */ /* 0x002fc8000f8e00ff */
[----:B------:R1:W4:Y:S03]  /*2d2d0*/  SYNCS.PHASECHK.TRANS64.TRYWAIT P0, [R0+URZ], R4 ;  /* 0x00000004000075a7 */ /* 0x000326000800017f */
[----:B----4-:R-:W-:Y:S05]  /*2d2e0*/  @!P0 NANOSLEEP.SYNCS 0x989680 ;  /* 0x009896800000895d */ /* 0x010fea0003900000 */
[----:B------:R1:W4:Y:S02]  /*2d2f0*/  @!P0 SYNCS.PHASECHK.TRANS64 P0, [R0+URZ], R4 ;  /* 0x00000004000085a7 */ /* 0x000324000800007f */
[----:B-1----:R1:W5:Y:S02]  /*2d300*/  LDL.LU R0, [R1+0x470] ;  /* 0x0004700001007983 */ /* 0x0023640000300800 */
[----:B-1--4-:R-:W-:Y:S05]  /*2d310*/  @!P0 BRA `(.L_x_23) ;  /* 0xfffffffc00e48947 */ /* 0x012fea000383ffff */
[----:B------:R-:W-:Y:S05]  /*2d320*/  BRA `(.L_x_22) ;  /* 0xfffffd9800747947 */ /* 0x000fea000383ffff */
.L_x_106:
[----:B------:R-:W-:Y:S01]  /*2d330*/  BSSY B1, `(.L_x_127) ;  /* 0x0000006000017945 */ /* 0x000fe20003800000 */
[----:B------:R-:W-:-:S07]  /*2d340*/  IMAD.MOV.U32 R2, RZ, RZ, -0x1 ;  /* 0xffffffffff027424 */ /* 0x000fce00078e00ff */
[----:B------:R-:W-:Y:S05]  /*2d350*/  WARPSYNC.COLLECTIVE R2, `(.L_x_128) ;  /* 0x00000000020c7348 */ /* 0x000fea0003c00000 */
[----:B------:R-:W-:Y:S02]  /*2d360*/  ELECT P1, UR62, PT ;  /* 0x00000000003e782f */ /* 0x000fe40003820000 */
[----:B------:R-:W-:Y:S01]  /*2d370*/  MOV R2, UR62 ;  /* 0x0000003e00027c02 */ /* 0x000fe20008000f00 */
[----:B------:R-:W-:Y:S10]  /*2d380*/  ENDCOLLECTIVE ;  /* 0x000000000000791b */ /* 0x000ff40003800000 */
.L_x_128:
[----:B------:R-:W-:Y:S05]  /*2d390*/  BSYNC B1 ;  /* 0x0000000000017941 */ /* 0x000fea0003800000 */
.L_x_127:
[----:B------:R-:W-:Y:S05]  /*2d3a0*/  BRA `(.L_x_129) ;  /* 0xffffffec00f87947 */ /* 0x000fea000383ffff */
.L_x_109:
[----:B-1----:R1:W2:Y:S02]  /*2d3b0*/  SYNCS.PHASECHK.TRANS64.TRYWAIT P1, [R16+URZ+0x28], R11 ;  /* 0x0000280b100075a7 */ /* 0x0022a4000802017f */
[----:B--2---:R-:W-:Y:S05]  /*2d3c0*/  @!P1 NANOSLEEP.SYNCS 0x989680 ;  /* 0x009896800000995d */ /* 0x004fea0003900000 */
[----:B------:R-:W2:Y:S02]  /*2d3d0*/  @!P1 SYNCS.PHASECHK.TRANS64 P1, [R16+URZ+0x28], R11 ;  /* 0x0000280b100095a7 */ /* 0x000ea4000802007f */
[----:B--2---:R-:W-:Y:S05]  /*2d3e0*/  @!P1 BRA `(.L_x_109) ;  /* 0xfffffffc00f09947 */ /* 0x004fea000383ffff */
[----:B------:R-:W-:Y:S05]  /*2d3f0*/  BRA `(.L_x_130) ;  /* 0xfffffff0002c7947 */ /* 0x000fea000383ffff */
.L_x_118:
[----:B------:R-:W-:Y:S01]  /*2d400*/  BSSY B0, `(.L_x_131) ;  /* 0x0000006000007945 */ /* 0x000fe20003800000 */
[----:B------:R-:W-:-:S07]  /*2d410*/  IMAD.MOV.U32 R2, RZ, RZ, -0x1 ;  /* 0xffffffffff027424 */ /* 0x000fce00078e00ff */
[----:B------:R-:W-:Y:S05]  /*2d420*/  WARPSYNC.COLLECTIVE R2, `(.L_x_132) ;  /* 0x00000000020c7348 */ /* 0x000fea0003c00000 */
[----:B------:R-:W-:Y:S02]  /*2d430*/  ELECT P1, UR62, PT ;  /* 0x00000000003e782f */ /* 0x000fe40003820000 */
[----:B------:R-:W-:Y:S01]  /*2d440*/  MOV R2, UR62 ;  /* 0x0000003e00027c02 */ /* 0x000fe20008000f00 */
[----:B------:R-:W-:Y:S10]  /*2d450*/  ENDCOLLECTIVE ;  /* 0x000000000000791b */ /* 0x000ff40003800000 */
.L_x_132:
[----:B------:R-:W-:Y:S05]  /*2d460*/  BSYNC B0 ;  /* 0x0000000000007941 */ /* 0x000fea0003800000 */
.L_x_131:
[----:B------:R-:W-:Y:S01]  /*2d470*/  PLOP3.LUT P0, PT, P1, PT, PT, 0x80, 0x0 ;  /* 0x000000000000781c */ /* 0x000fe20000f0f070 */
[----:B------:R-:W-:-:S12]  /*2d480*/  BRA `(.L_x_133) ;  /* 0xfffffff800947947 */ /* 0x000fd8000383ffff */
.L_x_122:
[----:B0-----:R0:W1:Y:S02]  /*2d490*/  SYNCS.PHASECHK.TRANS64.TRYWAIT P0, [R3+URZ], R2 ;  /* 0x00000002030075a7 */ /* 0x001064000800017f */
[----:B-1----:R-:W-:Y:S05]  /*2d4a0*/  @!P0 NANOSLEEP.SYNCS 0x989680 ;  /* 0x009896800000895d */ /* 0x002fea0003900000 */
[----:B------:R-:W1:Y:S02]  /*2d4b0*/  @!P0 SYNCS.PHASECHK.TRANS64 P0, [R3+URZ], R2 ;  /* 0x00000002030085a7 */ /* 0x000e64000800007f */
[----:B-1----:R-:W-:Y:S05]  /*2d4c0*/  @!P0 BRA `(.L_x_122) ;  /* 0xfffffffc00f08947 */ /* 0x002fea000383ffff */
[----:B------:R-:W-:Y:S05]  /*2d4d0*/  BRA `(.L_x_134) ;  /* 0xfffffff800bc7947 */ /* 0x000fea000383ffff */
.L_x_123:
[----:B0-----:R0:W1:Y:S02]  /*2d4e0*/  SYNCS.PHASECHK.TRANS64.TRYWAIT P0, [R3+URZ], R2 ;  /* 0x00000002030075a7 */ /* 0x001064000800017f */
[----:B-1----:R-:W-:Y:S05]  /*2d4f0*/  @!P0 NANOSLEEP.SYNCS 0x989680 ;  /* 0x009896800000895d */ /* 0x002fea0003900000 */
[----:B------:R-:W1:Y:S02]  /*2d500*/  @!P0 SYNCS.PHASECHK.TRANS64 P0, [R3+URZ], R2 ;  /* 0x00000002030085a7 */ /* 0x000e64000800007f */
[----:B-1----:R-:W-:Y:S05]  /*2d510*/  @!P0 BRA `(.L_x_123) ;  /* 0xfffffffc00f08947 */ /* 0x002fea000383ffff */
[----:B------:R-:W-:Y:S05]  /*2d520*/  BRA `(.L_x_135) ;  /* 0xfffffff800cc7947 */ /* 0x000fea000383ffff */
.L_x_124:
[----:B0-----:R0:W1:Y:S02]  /*2d530*/  SYNCS.PHASECHK.TRANS64.TRYWAIT P0, [R3+URZ], R2 ;  /* 0x00000002030075a7 */ /* 0x001064000800017f */
[----:B-1----:R-:W-:Y:S05]  /*2d540*/  @!P0 NANOSLEEP.SYNCS 0x989680 ;  /* 0x009896800000895d */ /* 0x002fea0003900000 */
[----:B------:R-:W1:Y:S02]  /*2d550*/  @!P0 SYNCS.PHASECHK.TRANS64 P0, [R3+URZ], R2 ;  /* 0x00000002030085a7 */ /* 0x000e64000800007f */
[----:B-1----:R-:W-:Y:S05]  /*2d560*/  @!P0 BRA `(.L_x_124) ;  /* 0xfffffffc00f08947 */ /* 0x002fea000383ffff */
[----:B------:R-:W-:Y:S05]  /*2d570*/  BRA `(.L_x_136) ;  /* 0xfffffff800dc7947 */ /* 0x000fea000383ffff */
.L_x_125:
[----:B0-----:R0:W1:Y:S02]  /*2d580*/  SYNCS.PHASECHK.TRANS64.TRYWAIT P0, [R3+URZ], R2 ;  /* 0x00000002030075a7 */ /* 0x001064000800017f */
[----:B-1----:R-:W-:Y:S05]  /*2d590*/  @!P0 NANOSLEEP.SYNCS 0x989680 ;  /* 0x009896800000895d */ /* 0x002fea0003900000 */
[----:B------:R-:W1:Y:S02]  /*2d5a0*/  @!P0 SYNCS.PHASECHK.TRANS64 P0, [R3+URZ], R2 ;  /* 0x00000002030085a7 */ /* 0x000e64000800007f */
[----:B-1----:R-:W-:Y:S05]  /*2d5b0*/  @!P0 BRA `(.L_x_125) ;  /* 0xfffffffc00f08947 */ /* 0x002fea000383ffff */
[----:B------:R-:W-:Y:S05]  /*2d5c0*/  BRA `(.L_x_137) ;  /* 0xfffffff800ec7947 */ /* 0x000fea000383ffff */
.L_x_138:
[----:B------:R-:W-:-:S00]  /*2d5d0*/  BRA `(.L_x_138) ;  /* 0xfffffffc00fc7947 */ /* 0x000fc0000383ffff */
[----:B------:R-:W-:-:S00]  /*2d5e0*/  NOP ;  /* 0x0000000000007918 */ /* 0x000fc00000000000 */
        /* <DEDUP_REMOVED lines=9> */
.L_x_139:


//--------------------- .nv.shared._ZN7cutlass13device_kernelINS_4gemm6kernel13GemmUniversalIN4cute5tupleIJiiiiEEENS1_10collective13CollectiveMmaINS1_37MainloopSm90TmaGmmaWarpSpecializedFP8ILi5ENS5_IJNS4_1CILi1EEESB_SB_EEENS1_35KernelTmaWarpSpecializedCooperativeEEENS5_IJNSA_ILi512EEENSA_ILi128EEENSA_ILi64EEEEEENS_12float_e4m3_tENS5_IJlSB_lEEESJ_SK_NS4_8TiledMMAINS4_8MMA_AtomIJNS4_4SM904GMMA31MMA_64x128x32_F32E4M3E4M3_SS_TNILNSO_7ScaleInE1ELSQ_1EEEEEENS4_6LayoutINS5_IJNSA_ILi2EEESB_SB_EEENS5_IJSB_NSA_ILi0EEESW_EEEEENS5_IJNS4_10UnderscoreESZ_SZ_EEEEENS4_13SM90_TMA_LOADENS4_14ComposedLayoutINS4_7SwizzleILi2ELi4ELi3EEENS4_18smem_ptr_flag_bitsILi8EEENST_INS5_IJNSA_ILi8EEESH_EEENS5_IJSH_SB_EEEEEEEvNS4_8identityES12_S1C_vS1D_EENS_8epilogue10collective6detail29Sm90TmaWarpSpecializedAdapterINS1G_15DefaultEpilogueISJ_SK_SK_NS1F_6thread17LinearCombinationISJ_Li1EffLNS1K_9ScaleType4KindE0ELNS_15FloatRoundStyleE2ESJ_EENS1_15EpilogueDefaultEEEEEvvEEEEvNT_6ParamsE --------------------------
	.section	.nv.shared._ZN7cutlass13device_kernelINS_4gemm6kernel13GemmUniversalIN4cute5tupleIJiiiiEEENS1_10collective13CollectiveMmaINS1_37MainloopSm90TmaGmmaWarpSpecializedFP8ILi5ENS5_IJNS4_1CILi1EEESB_SB_EEENS1_35KernelTmaWarpSpecializedCooperativeEEENS5_IJNSA_ILi512EEENSA_ILi128EEENSA_ILi64EEEEEENS_12float_e4m3_tENS5_IJlSB_lEEESJ_SK_NS4_8TiledMMAINS4_8MMA_AtomIJNS4_4SM904GMMA31MMA_64x128x32_F32E4M3E4M3_SS_TNILNSO_7ScaleInE1ELSQ_1EEEEEENS4_6LayoutINS5_IJNSA_ILi2EEESB_SB_EEENS5_IJSB_NSA_ILi0EEESW_EEEEENS5_IJNS4_10UnderscoreESZ_SZ_EEEEENS4_13SM90_TMA_LOADENS4_14ComposedLayoutINS4_7SwizzleILi2ELi4ELi3EEENS4_18smem_ptr_flag_bitsILi8EEENST_INS5_IJNSA_ILi8EEESH_EEENS5_IJSH_SB_EEEEEEEvNS4_8identityES12_S1C_vS1D_EENS_8epilogue10collective6detail29Sm90TmaWarpSpecializedAdapterINS1G_15DefaultEpilogueISJ_SK_SK_NS1F_6thread17LinearCombinationISJ_Li1EffLNS1K_9ScaleType4KindE0ELNS_15FloatRoundStyleE2ESJ_EENS1_15EpilogueDefaultEEEEEvvEEEEvNT_6ParamsE,"aw",@nobits
	.sectionflags	@""
	.align	16
	.zero		1024


//--------------------- .nv.shared.reserved.0     --------------------------
	.section	.nv.shared.reserved.0,"aw",@nobits
	.weak		__nv_reservedSMEM_offset_0_alias
	.size		__nv_reservedSMEM_offset_0_alias, 0, 0
	.other		__nv_reservedSMEM_offset_0_alias,@"STO_CUDA_RESERVED_SHARED STV_DEFAULT"
__nv_reservedSMEM_offset_0_alias:
	.zero		0


//--------------------- .nv.global                --------------------------
	.section	.nv.global,"aw",@nobits
.nv.global:
	.type		_ZN39_INTERNAL_1703849a_4_k_cu_3b340fed_71784cute1_E,@object
	.size		_ZN39_INTERNAL_1703849a_4_k_cu_3b340fed_71784cute1_E,(_ZN39_INTERNAL_1703849a_4_k_cu_3b340fed_71784cuda3std3__45__cpo6cbeginE - _ZN39_INTERNAL_1703849a_4_k_cu_3b340fed_71784cute1_E)
_ZN39_INTERNAL_1703849a_4_k_cu_3b340fed_71784cute1_E:
	.zero		1
	.type		_ZN39_INTERNAL_1703849a_4_k_cu_3b340fed_71784cuda3std3__45__cpo6cbeginE,@object
	.size		_ZN39_INTERNAL_1703849a_4_k_cu_3b340fed_71784cuda3std3__45__cpo6cbeginE,(_ZN39_INTERNAL_1703849a_4_k_cu_3b340fed_71784cuda3std3__48in_placeE - _ZN39_INTERNAL_1703849a_4_k_cu_3b340fed_71784cuda3std3__45__cpo6cbeginE)
_ZN39_INTERNAL_1703849a_4_k_cu_3b340fed_71784cuda3std3__45__cpo6cbeginE:
	.zero		1
	.type		_ZN39_INTERNAL_1703849a_4_k_cu_3b340fed_71784cuda3std3__48in_placeE,@object
	.size		_ZN39_INTERNAL_1703849a_4_k_cu_3b340fed_71784cuda3std3__48in_placeE,(_ZN39_INTERNAL_1703849a_4_k_cu_3b340fed_71784cuda3std6ranges3__45__cpo9iter_moveE - _ZN39_INTERNAL_1703849a_4_k_cu_3b340fed_71784cuda3std3__48in_placeE)
_ZN39_INTERNAL_1703849a_4_k_cu_3b340fed_71784cuda3std3__48in_placeE:
	.zero		1
	.type		_ZN39_INTERNAL_1703849a_4_k_cu_3b340fed_71784cuda3std6ranges3__45__cpo9iter_moveE,@object
	.size		_ZN39_INTERNAL_1703849a_4_k_cu_3b340fed_71784cuda3std6ranges3__45__cpo9iter_moveE,(_ZN39_INTERNAL_1703849a_4_k_cu_3b340fed_71784cuda3std3__45__cpo5beginE - _ZN39_INTERNAL_1703849a_4_k_cu_3b340fed_71784cuda3std6ranges3__45__cpo9iter_moveE)
_ZN39_INTERNAL_1703849a_4_k_cu_3b340fed_71784cuda3std6ranges3__45__cpo9iter_moveE:
	.zero		1
	.type		_ZN39_INTERNAL_1703849a_4_k_cu_3b340fed_71784cuda3std3__45__cpo5beginE,@object
	.size		_ZN39_INTERNAL_1703849a_4_k_cu_3b340fed_71784cuda3std3__45__cpo5beginE,(_ZN39_INTERNAL_1703849a_4_k_cu_3b340fed_71784cuda3std3__441_GLOBAL__N__1703849a_4_k_cu_3b340fed_71786ignoreE - _ZN39_INTERNAL_1703849a_4_k_cu_3b340fed_71784cuda3std3__45__cpo5beginE)
_ZN39_INTERNAL_1703849a_4_k_cu_3b340fed_71784cuda3std3__45__cpo5beginE:
	.zero		1
	.type		_ZN39_INTERNAL_1703849a_4_k_cu_3b340fed_71784cuda3std3__441_GLOBAL__N__1703849a_4_k_cu_3b340fed_71786ignoreE,@object
	.size		_ZN39_INTERNAL_1703849a_4_k_cu_3b340fed_71784cuda3std3__441_GLOBAL__N__1703849a_4_k_cu_3b340fed_71786ignoreE,(_ZN39_INTERNAL_1703849a_4_k_cu_3b340fed_71784cute7productE - _ZN39_INTERNAL_1703849a_4_k_cu_3b340fed_71784cuda3std3__441_GLOBAL__N__1703849a_4_k_cu_3b340fed_71786ignoreE)
_ZN39_INTERNAL_1703849a_4_k_cu_3b340fed_71784cuda3std3__441_GLOBAL__N__1703849a_4_k_cu_3b340fed_71786ignoreE:
	.zero		1
	.type		_ZN39_INTERNAL_1703849a_4_k_cu_3b340fed_71784cute7productE,@object
	.size		_ZN39_INTERNAL_1703849a_4_k_cu_3b340fed_71784cute7productE,(_ZN39_INTERNAL_1703849a_4_k_cu_3b340fed_71784cuda3std3__45__cpo3endE - _ZN39_INTERNAL_1703849a_4_k_cu_3b340fed_71784cute7productE)
_ZN39_INTERNAL_1703849a_4_k_cu_3b340fed_71784cute7productE:
	.zero		1
	.type		_ZN39_INTERNAL_1703849a_4_k_cu_3b340fed_71784cuda3std3__45__cpo3endE,@object
	.size		_ZN39_INTERNAL_1703849a_4_k_cu_3b340fed_71784cuda3std3__45__cpo3endE,(_ZN39_INTERNAL_1703849a_4_k_cu_3b340fed_71784cuda3std3__419piecewise_constructE - _ZN39_INTERNAL_1703849a_4_k_cu_3b340fed_71784cuda3std3__45__cpo3endE)
_ZN39_INTERNAL_1703849a_4_k_cu_3b340fed_71784cuda3std3__45__cpo3endE:
	.zero		1
	.type		_ZN39_INTERNAL_1703849a_4_k_cu_3b340fed_71784cuda3std3__419piecewise_constructE,@object
	.size		_ZN39_INTERNAL_1703849a_4_k_cu_3b340fed_71784cuda3std3__419piecewise_constructE,(_ZN39_INTERNAL_1703849a_4_k_cu_3b340fed_71784cuda3std3__45__cpo4cendE - _ZN39_INTERNAL_1703849a_4_k_cu_3b340fed_71784cuda3std3__419piecewise_constructE)
_ZN39_INTERNAL_1703849a_4_k_cu_3b340fed_71784cuda3std3__419piecewise_constructE:
	.zero		1
	.type		_ZN39_INTERNAL_1703849a_4_k_cu_3b340fed_71784cuda3std3__45__cpo4cendE,@object
	.size		_ZN39_INTERNAL_1703849a_4_k_cu_3b340fed_71784cuda3std3__45__cpo4cendE,(_ZN39_INTERNAL_1703849a_4_k_cu_3b340fed_71784cuda3std6ranges3__45__cpo4swapE - _ZN39_INTERNAL_1703849a_4_k_cu_3b340fed_71784cuda3std3__45__cpo4cendE)
_ZN39_INTERNAL_1703849a_4_k_cu_3b340fed_71784cuda3std3__45__cpo4cendE:
	.zero		1
	.type		_ZN39_INTERNAL_1703849a_4_k_cu_3b340fed_71784cuda3std6ranges3__45__cpo4swapE,@object
	.size		_ZN39_INTERNAL_1703849a_4_k_cu_3b340fed_71784cuda3std6ranges3__45__cpo4swapE,(.L_7 - _ZN39_INTERNAL_1703849a_4_k_cu_3b340fed_71784cuda3std6ranges3__45__cpo4swapE)
_ZN39_INTERNAL_1703849a_4_k_cu_3b340fed_71784cuda3std6ranges3__45__cpo4swapE:
	.zero		1
.L_7:


//--------------------- .nv.constant0._ZN7cutlass13device_kernelINS_4gemm6kernel13GemmUniversalIN4cute5tupleIJiiiiEEENS1_10collective13CollectiveMmaINS1_37MainloopSm90TmaGmmaWarpSpecializedFP8ILi5ENS5_IJNS4_1CILi1EEESB_SB_EEENS1_35KernelTmaWarpSpecializedCooperativeEEENS5_IJNSA_ILi512EEENSA_ILi128EEENSA_ILi64EEEEEENS_12float_e4m3_tENS5_IJlSB_lEEESJ_SK_NS4_8TiledMMAINS4_8MMA_AtomIJNS4_4SM904GMMA31MMA_64x128x32_F32E4M3E4M3_SS_TNILNSO_7ScaleInE1ELSQ_1EEEEEENS4_6LayoutINS5_IJNSA_ILi2EEESB_SB_EEENS5_IJSB_NSA_ILi0EEESW_EEEEENS5_IJNS4_10UnderscoreESZ_SZ_EEEEENS4_13SM90_TMA_LOADENS4_14ComposedLayoutINS4_7SwizzleILi2ELi4ELi3EEENS4_18smem_ptr_flag_bitsILi8EEENST_INS5_IJNSA_ILi8EEESH_EEENS5_IJSH_SB_EEEEEEEvNS4_8identityES12_S1C_vS1D_EENS_8epilogue10collective6detail29Sm90TmaWarpSpecializedAdapterINS1G_15DefaultEpilogueISJ_SK_SK_NS1F_6thread17LinearCombinationISJ_Li1EffLNS1K_9ScaleType4KindE0ELNS_15FloatRoundStyleE2ESJ_EENS1_15EpilogueDefaultEEEEEvvEEEEvNT_6ParamsE --------------------------
	.section	.nv.constant0._ZN7cutlass13device_kernelINS_4gemm6kernel13GemmUniversalIN4cute5tupleIJiiiiEEENS1_10collective13CollectiveMmaINS1_37MainloopSm90TmaGmmaWarpSpecializedFP8ILi5ENS5_IJNS4_1CILi1EEESB_SB_EEENS1_35KernelTmaWarpSpecializedCooperativeEEENS5_IJNSA_ILi512EEENSA_ILi128EEENSA_ILi64EEEEEENS_12float_e4m3_tENS5_IJlSB_lEEESJ_SK_NS4_8TiledMMAINS4_8MMA_AtomIJNS4_4SM904GMMA31MMA_64x128x32_F32E4M3E4M3_SS_TNILNSO_7ScaleInE1ELSQ_1EEEEEENS4_6LayoutINS5_IJNSA_ILi2EEESB_SB_EEENS5_IJSB_NSA_ILi0EEESW_EEEEENS5_IJNS4_10UnderscoreESZ_SZ_EEEEENS4_13SM90_TMA_LOADENS4_14ComposedLayoutINS4_7SwizzleILi2ELi4ELi3EEENS4_18smem_ptr_flag_bitsILi8EEENST_INS5_IJNSA_ILi8EEESH_EEENS5_IJSH_SB_EEEEEEEvNS4_8identityES12_S1C_vS1D_EENS_8epilogue10collective6detail29Sm90TmaWarpSpecializedAdapterINS1G_15DefaultEpilogueISJ_SK_SK_NS1F_6thread17LinearCombinationISJ_Li1EffLNS1K_9ScaleType4KindE0ELNS_15FloatRoundStyleE2ESJ_EENS1_15EpilogueDefaultEEEEEvvEEEEvNT_6ParamsE,"a",@progbits
	.sectionflags	@""
	.align	4
.nv.constant0._ZN7cutlass13device_kernelINS_4gemm6kernel13GemmUniversalIN4cute5tupleIJiiiiEEENS1_10collective13CollectiveMmaINS1_37MainloopSm90TmaGmmaWarpSpecializedFP8ILi5ENS5_IJNS4_1CILi1EEESB_SB_EEENS1_35KernelTmaWarpSpecializedCooperativeEEENS5_IJNSA_ILi512EEENSA_ILi128EEENSA_ILi64EEEEEENS_12float_e4m3_tENS5_IJlSB_lEEESJ_SK_NS4_8TiledMMAINS4_8MMA_AtomIJNS4_4SM904GMMA31MMA_64x128x32_F32E4M3E4M3_SS_TNILNSO_7ScaleInE1ELSQ_1EEEEEENS4_6LayoutINS5_IJNSA_ILi2EEESB_SB_EEENS5_IJSB_NSA_ILi0EEESW_EEEEENS5_IJNS4_10UnderscoreESZ_SZ_EEEEENS4_13SM90_TMA_LOADENS4_14ComposedLayoutINS4_7SwizzleILi2ELi4ELi3EEENS4_18smem_ptr_flag_bitsILi8EEENST_INS5_IJNSA_ILi8EEESH_EEENS5_IJSH_SB_EEEEEEEvNS4_8identityES12_S1C_vS1D_EENS_8epilogue10collective6detail29Sm90TmaWarpSpecializedAdapterINS1G_15DefaultEpilogueISJ_SK_SK_NS1F_6thread17LinearCombinationISJ_Li1EffLNS1K_9ScaleType4KindE0ELNS_15FloatRoundStyleE2ESJ_EENS1_15EpilogueDefaultEEEEEvvEEEEvNT_6ParamsE:
	.zero		1664


//--------------------- SYMBOLS --------------------------

	.type		.nv.reservedSmem.offset0,@object
	.size		.nv.reservedSmem.offset0,0x4
